//
// Generated by NVIDIA NVVM Compiler
//
// Compiler Build ID: CL-36424714
// Cuda compilation tools, release 13.0, V13.0.88
// Based on NVVM 20.0.0
//

.version 9.0
.target sm_100
.address_size 64

	// .globl	_Z14ParallelThrustPiS_i
.extern .func  (.param .b32 func_retval0) vprintf
(
	.param .b64 vprintf_param_0,
	.param .b64 vprintf_param_1
)
;
.global .align 4 .b8 precalc_xorwow_matrix[102400];
.global .align 4 .b8 precalc_xorwow_offset_matrix[102400];
.global .align 4 .b8 mrg32k3aM1[2304];
.global .align 4 .b8 mrg32k3aM2[2304];
.global .align 4 .b8 mrg32k3aM1SubSeq[2016];
.global .align 4 .b8 mrg32k3aM2SubSeq[2016];
.global .align 4 .b8 mrg32k3aM1Seq[2304];
.global .align 4 .b8 mrg32k3aM2Seq[2304];
.const .align 8 .b8 __cr_lgamma_table[72];
// _ZZN3cub18CUB_300001_SM_10006detail4scan16DeviceScanKernelINS2_10policy_hubIiiijN4cuda3std3__44plusIvEEE10Policy1000EPiSC_NS0_13ScanTileStateIiLb1EEES9_NS1_10InputValueIiSC_EEjiLb0EiEEvT0_T1_T2_iT3_T4_T5_E12temp_storage has been demoted
// _ZZN3cub18CUB_300001_SM_10006detail4scan16DeviceScanKernelINS2_10policy_hubIiiimN4cuda3std3__44plusIvEEE10Policy1000EPiSC_NS0_13ScanTileStateIiLb1EEES9_NS1_10InputValueIiSC_EEmiLb0EiEEvT0_T1_T2_iT3_T4_T5_E12temp_storage has been demoted
.global .align 1 .b8 _ZN34_INTERNAL_fe343f38_4_k_cu_e8d856ea4cuda3std3__45__cpo5beginE[1];
.global .align 1 .b8 _ZN34_INTERNAL_fe343f38_4_k_cu_e8d856ea4cuda3std3__45__cpo3endE[1];
.global .align 1 .b8 _ZN34_INTERNAL_fe343f38_4_k_cu_e8d856ea4cuda3std3__45__cpo6cbeginE[1];
.global .align 1 .b8 _ZN34_INTERNAL_fe343f38_4_k_cu_e8d856ea4cuda3std3__45__cpo4cendE[1];
.global .align 1 .b8 _ZN34_INTERNAL_fe343f38_4_k_cu_e8d856ea4cuda3std3__45__cpo6rbeginE[1];
.global .align 1 .b8 _ZN34_INTERNAL_fe343f38_4_k_cu_e8d856ea4cuda3std3__45__cpo4rendE[1];
.global .align 1 .b8 _ZN34_INTERNAL_fe343f38_4_k_cu_e8d856ea4cuda3std3__45__cpo7crbeginE[1];
.global .align 1 .b8 _ZN34_INTERNAL_fe343f38_4_k_cu_e8d856ea4cuda3std3__45__cpo5crendE[1];
.global .align 1 .b8 _ZN34_INTERNAL_fe343f38_4_k_cu_e8d856ea4cuda3std3__436_GLOBAL__N__fe343f38_4_k_cu_e8d856ea6ignoreE[1];
.global .align 1 .b8 _ZN34_INTERNAL_fe343f38_4_k_cu_e8d856ea4cuda3std3__419piecewise_constructE[1];
.global .align 1 .b8 _ZN34_INTERNAL_fe343f38_4_k_cu_e8d856ea4cuda3std3__48in_placeE[1];
.global .align 1 .b8 _ZN34_INTERNAL_fe343f38_4_k_cu_e8d856ea4cuda3std3__420unreachable_sentinelE[1];
.global .align 1 .b8 _ZN34_INTERNAL_fe343f38_4_k_cu_e8d856ea4cuda3std3__47nulloptE[1];
.global .align 1 .b8 _ZN34_INTERNAL_fe343f38_4_k_cu_e8d856ea4cuda3std3__48unexpectE[1];
.global .align 1 .b8 _ZN34_INTERNAL_fe343f38_4_k_cu_e8d856ea4cuda3std6ranges3__45__cpo4swapE[1];
.global .align 1 .b8 _ZN34_INTERNAL_fe343f38_4_k_cu_e8d856ea4cuda3std6ranges3__45__cpo9iter_moveE[1];
.global .align 1 .b8 _ZN34_INTERNAL_fe343f38_4_k_cu_e8d856ea4cuda3std6ranges3__45__cpo5beginE[1];
.global .align 1 .b8 _ZN34_INTERNAL_fe343f38_4_k_cu_e8d856ea4cuda3std6ranges3__45__cpo3endE[1];
.global .align 1 .b8 _ZN34_INTERNAL_fe343f38_4_k_cu_e8d856ea4cuda3std6ranges3__45__cpo6cbeginE[1];
.global .align 1 .b8 _ZN34_INTERNAL_fe343f38_4_k_cu_e8d856ea4cuda3std6ranges3__45__cpo4cendE[1];
.global .align 1 .b8 _ZN34_INTERNAL_fe343f38_4_k_cu_e8d856ea4cuda3std6ranges3__45__cpo7advanceE[1];
.global .align 1 .b8 _ZN34_INTERNAL_fe343f38_4_k_cu_e8d856ea4cuda3std6ranges3__45__cpo9iter_swapE[1];
.global .align 1 .b8 _ZN34_INTERNAL_fe343f38_4_k_cu_e8d856ea4cuda3std6ranges3__45__cpo4nextE[1];
.global .align 1 .b8 _ZN34_INTERNAL_fe343f38_4_k_cu_e8d856ea4cuda3std6ranges3__45__cpo4prevE[1];
.global .align 1 .b8 _ZN34_INTERNAL_fe343f38_4_k_cu_e8d856ea4cuda3std6ranges3__45__cpo4dataE[1];
.global .align 1 .b8 _ZN34_INTERNAL_fe343f38_4_k_cu_e8d856ea4cuda3std6ranges3__45__cpo5cdataE[1];
.global .align 1 .b8 _ZN34_INTERNAL_fe343f38_4_k_cu_e8d856ea4cuda3std6ranges3__45__cpo4sizeE[1];
.global .align 1 .b8 _ZN34_INTERNAL_fe343f38_4_k_cu_e8d856ea4cuda3std6ranges3__45__cpo5ssizeE[1];
.global .align 1 .b8 _ZN34_INTERNAL_fe343f38_4_k_cu_e8d856ea4cuda3std6ranges3__45__cpo8distanceE[1];
.global .align 1 .b8 _ZN34_INTERNAL_fe343f38_4_k_cu_e8d856ea6thrust24THRUST_300001_SM_1000_NS8cuda_cub3parE[1];
.global .align 1 .b8 _ZN34_INTERNAL_fe343f38_4_k_cu_e8d856ea6thrust24THRUST_300001_SM_1000_NS8cuda_cub10par_nosyncE[1];
.global .align 1 .b8 _ZN34_INTERNAL_fe343f38_4_k_cu_e8d856ea6thrust24THRUST_300001_SM_1000_NS6system6detail10sequential3seqE[1];
.global .align 1 .b8 _ZN34_INTERNAL_fe343f38_4_k_cu_e8d856ea6thrust24THRUST_300001_SM_1000_NS6system3cpp3parE[1];
.global .align 1 .b8 _ZN34_INTERNAL_fe343f38_4_k_cu_e8d856ea6thrust24THRUST_300001_SM_1000_NS12placeholders2_1E[1];
.global .align 1 .b8 _ZN34_INTERNAL_fe343f38_4_k_cu_e8d856ea6thrust24THRUST_300001_SM_1000_NS12placeholders2_2E[1];
.global .align 1 .b8 _ZN34_INTERNAL_fe343f38_4_k_cu_e8d856ea6thrust24THRUST_300001_SM_1000_NS12placeholders2_3E[1];
.global .align 1 .b8 _ZN34_INTERNAL_fe343f38_4_k_cu_e8d856ea6thrust24THRUST_300001_SM_1000_NS12placeholders2_4E[1];
.global .align 1 .b8 _ZN34_INTERNAL_fe343f38_4_k_cu_e8d856ea6thrust24THRUST_300001_SM_1000_NS12placeholders2_5E[1];
.global .align 1 .b8 _ZN34_INTERNAL_fe343f38_4_k_cu_e8d856ea6thrust24THRUST_300001_SM_1000_NS12placeholders2_6E[1];
.global .align 1 .b8 _ZN34_INTERNAL_fe343f38_4_k_cu_e8d856ea6thrust24THRUST_300001_SM_1000_NS12placeholders2_7E[1];
.global .align 1 .b8 _ZN34_INTERNAL_fe343f38_4_k_cu_e8d856ea6thrust24THRUST_300001_SM_1000_NS12placeholders2_8E[1];
.global .align 1 .b8 _ZN34_INTERNAL_fe343f38_4_k_cu_e8d856ea6thrust24THRUST_300001_SM_1000_NS12placeholders2_9E[1];
.global .align 1 .b8 _ZN34_INTERNAL_fe343f38_4_k_cu_e8d856ea6thrust24THRUST_300001_SM_1000_NS12placeholders3_10E[1];
.global .align 1 .b8 _ZN34_INTERNAL_fe343f38_4_k_cu_e8d856ea6thrust24THRUST_300001_SM_1000_NS3seqE[1];
.global .align 1 .b8 _ZN34_INTERNAL_fe343f38_4_k_cu_e8d856ea6thrust24THRUST_300001_SM_1000_NS6deviceE[1];
.global .align 1 .b8 $str[23] = {105, 110, 32, 99, 111, 108, 111, 114, 32, 111, 110, 32, 118, 101, 114, 116, 101, 120, 32, 37, 105, 10};
.global .align 1 .b8 $str$1[4] = {37, 105, 32};
.global .align 1 .b8 $str$2[2] = {10};
.global .align 1 .b8 $str$3[14] = {100, 105, 109, 101, 110, 115, 105, 111, 110, 32, 37, 105, 10};
.global .align 1 .b8 $str$4[12] = {97, 100, 100, 114, 101, 115, 115, 32, 37, 105, 10};
.extern .shared .align 16 .b8 d_graph[];

.visible .entry _Z14ParallelThrustPiS_i(
	.param .u64 .ptr .align 1 _Z14ParallelThrustPiS_i_param_0,
	.param .u64 .ptr .align 1 _Z14ParallelThrustPiS_i_param_1,
	.param .u32 _Z14ParallelThrustPiS_i_param_2
)
{
	.reg .pred 	%p<11>;
	.reg .b32 	%r<41>;
	.reg .b64 	%rd<31>;

	ld.param.u64 	%rd17, [_Z14ParallelThrustPiS_i_param_0];
	ld.param.u64 	%rd18, [_Z14ParallelThrustPiS_i_param_1];
	ld.param.u32 	%r16, [_Z14ParallelThrustPiS_i_param_2];
	mov.u32 	%r17, %tid.x;
	mov.u32 	%r18, %ntid.x;
	mov.u32 	%r19, %ctaid.x;
	mad.lo.s32 	%r37, %r18, %r19, %r17;
	mov.u32 	%r20, %nctaid.x;
	mul.lo.s32 	%r2, %r18, %r20;
	mul.lo.s32 	%r3, %r16, %r16;
	setp.ge.s32 	%p1, %r37, %r3;
	@%p1 bra 	$L__BB0_13;
	cvta.to.global.u64 	%rd19, %rd17;
	cvta.to.global.u64 	%rd20, %rd18;
	mul.lo.s32 	%r4, %r16, %r37;
	mul.wide.s32 	%rd21, %r4, 4;
	add.s64 	%rd1, %rd19, %rd21;
	mul.wide.s32 	%rd22, %r16, 4;
	add.s64 	%rd2, %rd1, %rd22;
	setp.ne.s32 	%p2, %r16, 0;
	mul.wide.s32 	%rd23, %r37, 4;
	add.s64 	%rd3, %rd20, %rd23;
	@%p2 bra 	$L__BB0_3;
$L__BB0_2:
	ld.global.u32 	%r35, [%rd2+-4];
	add.s32 	%r36, %r35, 1;
	st.global.u32 	[%rd3], %r36;
	add.s32 	%r37, %r37, %r2;
	setp.lt.s32 	%p10, %r37, %r3;
	@%p10 bra 	$L__BB0_2;
	bra.uni 	$L__BB0_13;
$L__BB0_3:
	add.s64 	%rd4, %rd1, 4;
	add.s32 	%r21, %r4, %r16;
	mul.wide.s32 	%rd24, %r21, 4;
	sub.s64 	%rd26, %rd24, %rd21;
	add.s64 	%rd5, %rd26, -8;
	and.b64  	%rd6, %rd5, 12;
	add.s64 	%rd7, %rd1, 8;
	add.s64 	%rd8, %rd1, 12;
	add.s64 	%rd9, %rd1, 16;
$L__BB0_4:
	setp.eq.s32 	%p3, %r16, 1;
	ld.global.u32 	%r39, [%rd1];
	mov.b32 	%r22, 0;
	st.global.u32 	[%rd1], %r22;
	@%p3 bra 	$L__BB0_12;
	setp.eq.s64 	%p4, %rd6, 12;
	mov.u64 	%rd27, %rd4;
	mov.u64 	%rd28, %rd1;
	@%p4 bra 	$L__BB0_9;
	setp.eq.s64 	%p5, %rd6, 0;
	ld.global.u32 	%r23, [%rd4];
	st.global.u32 	[%rd4], %r39;
	add.s32 	%r39, %r23, %r39;
	mov.u64 	%rd27, %rd7;
	mov.u64 	%rd28, %rd4;
	@%p5 bra 	$L__BB0_9;
	setp.eq.s64 	%p6, %rd6, 4;
	ld.global.u32 	%r24, [%rd7];
	st.global.u32 	[%rd7], %r39;
	add.s32 	%r39, %r24, %r39;
	mov.u64 	%rd27, %rd8;
	mov.u64 	%rd28, %rd7;
	@%p6 bra 	$L__BB0_9;
	ld.global.u32 	%r25, [%rd8];
	st.global.u32 	[%rd8], %r39;
	add.s32 	%r39, %r25, %r39;
	mov.u64 	%rd27, %rd9;
	mov.u64 	%rd28, %rd8;
$L__BB0_9:
	setp.lt.u64 	%p7, %rd5, 12;
	@%p7 bra 	$L__BB0_12;
	add.s64 	%rd29, %rd28, 16;
$L__BB0_11:
	ld.global.u32 	%r26, [%rd29+-12];
	st.global.u32 	[%rd29+-12], %r39;
	add.s32 	%r27, %r26, %r39;
	ld.global.u32 	%r28, [%rd29+-8];
	st.global.u32 	[%rd29+-8], %r27;
	add.s32 	%r29, %r28, %r27;
	ld.global.u32 	%r30, [%rd29+-4];
	st.global.u32 	[%rd29+-4], %r29;
	add.s32 	%r31, %r30, %r29;
	ld.global.u32 	%r32, [%rd29];
	st.global.u32 	[%rd29], %r31;
	add.s32 	%r39, %r32, %r31;
	add.s64 	%rd27, %rd27, 16;
	add.s64 	%rd29, %rd29, 16;
	setp.ne.s64 	%p8, %rd27, %rd2;
	@%p8 bra 	$L__BB0_11;
$L__BB0_12:
	ld.global.u32 	%r33, [%rd2+-4];
	add.s32 	%r34, %r33, 1;
	st.global.u32 	[%rd3], %r34;
	add.s32 	%r37, %r37, %r2;
	setp.lt.s32 	%p9, %r37, %r3;
	@%p9 bra 	$L__BB0_4;
$L__BB0_13:
	ret;

}
	// .globl	_Z20PermutationGeneratoriPiii
.visible .entry _Z20PermutationGeneratoriPiii(
	.param .u32 _Z20PermutationGeneratoriPiii_param_0,
	.param .u64 .ptr .align 1 _Z20PermutationGeneratoriPiii_param_1,
	.param .u32 _Z20PermutationGeneratoriPiii_param_2,
	.param .u32 _Z20PermutationGeneratoriPiii_param_3
)
{
	.local .align 8 .b8 	__local_depot1[48];
	.reg .b64 	%SP;
	.reg .b64 	%SPL;
	.reg .pred 	%p<78>;
	.reg .b32 	%r<1505>;
	.reg .b64 	%rd<61>;

	mov.u64 	%SPL, __local_depot1;
	ld.param.u32 	%r629, [_Z20PermutationGeneratoriPiii_param_0];
	ld.param.u64 	%rd11, [_Z20PermutationGeneratoriPiii_param_1];
	ld.param.u32 	%r630, [_Z20PermutationGeneratoriPiii_param_2];
	ld.param.u32 	%r631, [_Z20PermutationGeneratoriPiii_param_3];
	cvta.to.global.u64 	%rd1, %rd11;
	add.u64 	%rd2, %SPL, 0;
	mov.u32 	%r1, %ntid.x;
	mov.u32 	%r2, %tid.x;
	xor.b32  	%r634, %r1, -1429050551;
	mul.lo.s32 	%r635, %r634, 1099087573;
	add.s32 	%r1504, %r635, -638133224;
	add.s32 	%r1188, %r635, 123456789;
	st.local.v2.u32 	[%rd2], {%r1504, %r1188};
	xor.b32  	%r1187, %r635, 362436069;
	mov.b32 	%r1186, -123459836;
	st.local.v2.u32 	[%rd2+8], {%r1187, %r1186};
	add.s32 	%r1184, %r635, 5783321;
	mov.b32 	%r1185, -589760388;
	st.local.v2.u32 	[%rd2+16], {%r1185, %r1184};
	setp.eq.s32 	%p1, %r2, 0;
	@%p1 bra 	$L__BB1_115;
	cvt.u64.u32 	%rd60, %r2;
	mov.b32 	%r1171, 0;
	mov.b32 	%r1186, -123459836;
	mov.b32 	%r1185, -589760388;
$L__BB1_2:
	mov.u64 	%rd4, %rd60;
	and.b64  	%rd5, %rd4, 3;
	setp.eq.s64 	%p2, %rd5, 0;
	@%p2 bra 	$L__BB1_114;
	mul.wide.u32 	%rd13, %r1171, 3200;
	mov.u64 	%rd14, precalc_xorwow_matrix;
	add.s64 	%rd6, %rd14, %rd13;
	mov.b32 	%r1184, 0;
	mov.u32 	%r1185, %r1184;
	mov.u32 	%r1186, %r1184;
	mov.u32 	%r1187, %r1184;
	mov.u32 	%r1188, %r1184;
	mov.u32 	%r1177, %r1184;
$L__BB1_4:
	mul.wide.u32 	%rd15, %r1177, 4;
	add.s64 	%rd16, %rd2, %rd15;
	ld.local.u32 	%r19, [%rd16+4];
	shl.b32 	%r20, %r1177, 5;
	mov.b32 	%r1183, 0;
$L__BB1_5:
	.pragma "nounroll";
	shr.u32 	%r641, %r19, %r1183;
	and.b32  	%r642, %r641, 1;
	setp.eq.b32 	%p3, %r642, 1;
	not.pred 	%p4, %p3;
	add.s32 	%r643, %r20, %r1183;
	mul.lo.s32 	%r644, %r643, 5;
	mul.wide.u32 	%rd17, %r644, 4;
	add.s64 	%rd7, %rd6, %rd17;
	@%p4 bra 	$L__BB1_7;
	ld.global.u32 	%r645, [%rd7];
	xor.b32  	%r1188, %r1188, %r645;
	ld.global.u32 	%r646, [%rd7+4];
	xor.b32  	%r1187, %r1187, %r646;
	ld.global.u32 	%r647, [%rd7+8];
	xor.b32  	%r1186, %r1186, %r647;
	ld.global.u32 	%r648, [%rd7+12];
	xor.b32  	%r1185, %r1185, %r648;
	ld.global.u32 	%r649, [%rd7+16];
	xor.b32  	%r1184, %r1184, %r649;
$L__BB1_7:
	and.b32  	%r651, %r641, 2;
	setp.eq.s32 	%p5, %r651, 0;
	@%p5 bra 	$L__BB1_9;
	ld.global.u32 	%r652, [%rd7+20];
	xor.b32  	%r1188, %r1188, %r652;
	ld.global.u32 	%r653, [%rd7+24];
	xor.b32  	%r1187, %r1187, %r653;
	ld.global.u32 	%r654, [%rd7+28];
	xor.b32  	%r1186, %r1186, %r654;
	ld.global.u32 	%r655, [%rd7+32];
	xor.b32  	%r1185, %r1185, %r655;
	ld.global.u32 	%r656, [%rd7+36];
	xor.b32  	%r1184, %r1184, %r656;
$L__BB1_9:
	and.b32  	%r658, %r641, 4;
	setp.eq.s32 	%p6, %r658, 0;
	@%p6 bra 	$L__BB1_11;
	ld.global.u32 	%r659, [%rd7+40];
	xor.b32  	%r1188, %r1188, %r659;
	ld.global.u32 	%r660, [%rd7+44];
	xor.b32  	%r1187, %r1187, %r660;
	ld.global.u32 	%r661, [%rd7+48];
	xor.b32  	%r1186, %r1186, %r661;
	ld.global.u32 	%r662, [%rd7+52];
	xor.b32  	%r1185, %r1185, %r662;
	ld.global.u32 	%r663, [%rd7+56];
	xor.b32  	%r1184, %r1184, %r663;
$L__BB1_11:
	and.b32  	%r665, %r641, 8;
	setp.eq.s32 	%p7, %r665, 0;
	@%p7 bra 	$L__BB1_13;
	ld.global.u32 	%r666, [%rd7+60];
	xor.b32  	%r1188, %r1188, %r666;
	ld.global.u32 	%r667, [%rd7+64];
	xor.b32  	%r1187, %r1187, %r667;
	ld.global.u32 	%r668, [%rd7+68];
	xor.b32  	%r1186, %r1186, %r668;
	ld.global.u32 	%r669, [%rd7+72];
	xor.b32  	%r1185, %r1185, %r669;
	ld.global.u32 	%r670, [%rd7+76];
	xor.b32  	%r1184, %r1184, %r670;
$L__BB1_13:
	and.b32  	%r672, %r641, 16;
	setp.eq.s32 	%p8, %r672, 0;
	@%p8 bra 	$L__BB1_15;
	ld.global.u32 	%r673, [%rd7+80];
	xor.b32  	%r1188, %r1188, %r673;
	ld.global.u32 	%r674, [%rd7+84];
	xor.b32  	%r1187, %r1187, %r674;
	ld.global.u32 	%r675, [%rd7+88];
	xor.b32  	%r1186, %r1186, %r675;
	ld.global.u32 	%r676, [%rd7+92];
	xor.b32  	%r1185, %r1185, %r676;
	ld.global.u32 	%r677, [%rd7+96];
	xor.b32  	%r1184, %r1184, %r677;
$L__BB1_15:
	and.b32  	%r679, %r641, 32;
	setp.eq.s32 	%p9, %r679, 0;
	@%p9 bra 	$L__BB1_17;
	ld.global.u32 	%r680, [%rd7+100];
	xor.b32  	%r1188, %r1188, %r680;
	ld.global.u32 	%r681, [%rd7+104];
	xor.b32  	%r1187, %r1187, %r681;
	ld.global.u32 	%r682, [%rd7+108];
	xor.b32  	%r1186, %r1186, %r682;
	ld.global.u32 	%r683, [%rd7+112];
	xor.b32  	%r1185, %r1185, %r683;
	ld.global.u32 	%r684, [%rd7+116];
	xor.b32  	%r1184, %r1184, %r684;
$L__BB1_17:
	and.b32  	%r686, %r641, 64;
	setp.eq.s32 	%p10, %r686, 0;
	@%p10 bra 	$L__BB1_19;
	ld.global.u32 	%r687, [%rd7+120];
	xor.b32  	%r1188, %r1188, %r687;
	ld.global.u32 	%r688, [%rd7+124];
	xor.b32  	%r1187, %r1187, %r688;
	ld.global.u32 	%r689, [%rd7+128];
	xor.b32  	%r1186, %r1186, %r689;
	ld.global.u32 	%r690, [%rd7+132];
	xor.b32  	%r1185, %r1185, %r690;
	ld.global.u32 	%r691, [%rd7+136];
	xor.b32  	%r1184, %r1184, %r691;
$L__BB1_19:
	and.b32  	%r693, %r641, 128;
	setp.eq.s32 	%p11, %r693, 0;
	@%p11 bra 	$L__BB1_21;
	ld.global.u32 	%r694, [%rd7+140];
	xor.b32  	%r1188, %r1188, %r694;
	ld.global.u32 	%r695, [%rd7+144];
	xor.b32  	%r1187, %r1187, %r695;
	ld.global.u32 	%r696, [%rd7+148];
	xor.b32  	%r1186, %r1186, %r696;
	ld.global.u32 	%r697, [%rd7+152];
	xor.b32  	%r1185, %r1185, %r697;
	ld.global.u32 	%r698, [%rd7+156];
	xor.b32  	%r1184, %r1184, %r698;
$L__BB1_21:
	and.b32  	%r700, %r641, 256;
	setp.eq.s32 	%p12, %r700, 0;
	@%p12 bra 	$L__BB1_23;
	ld.global.u32 	%r701, [%rd7+160];
	xor.b32  	%r1188, %r1188, %r701;
	ld.global.u32 	%r702, [%rd7+164];
	xor.b32  	%r1187, %r1187, %r702;
	ld.global.u32 	%r703, [%rd7+168];
	xor.b32  	%r1186, %r1186, %r703;
	ld.global.u32 	%r704, [%rd7+172];
	xor.b32  	%r1185, %r1185, %r704;
	ld.global.u32 	%r705, [%rd7+176];
	xor.b32  	%r1184, %r1184, %r705;
$L__BB1_23:
	and.b32  	%r707, %r641, 512;
	setp.eq.s32 	%p13, %r707, 0;
	@%p13 bra 	$L__BB1_25;
	ld.global.u32 	%r708, [%rd7+180];
	xor.b32  	%r1188, %r1188, %r708;
	ld.global.u32 	%r709, [%rd7+184];
	xor.b32  	%r1187, %r1187, %r709;
	ld.global.u32 	%r710, [%rd7+188];
	xor.b32  	%r1186, %r1186, %r710;
	ld.global.u32 	%r711, [%rd7+192];
	xor.b32  	%r1185, %r1185, %r711;
	ld.global.u32 	%r712, [%rd7+196];
	xor.b32  	%r1184, %r1184, %r712;
$L__BB1_25:
	and.b32  	%r714, %r641, 1024;
	setp.eq.s32 	%p14, %r714, 0;
	@%p14 bra 	$L__BB1_27;
	ld.global.u32 	%r715, [%rd7+200];
	xor.b32  	%r1188, %r1188, %r715;
	ld.global.u32 	%r716, [%rd7+204];
	xor.b32  	%r1187, %r1187, %r716;
	ld.global.u32 	%r717, [%rd7+208];
	xor.b32  	%r1186, %r1186, %r717;
	ld.global.u32 	%r718, [%rd7+212];
	xor.b32  	%r1185, %r1185, %r718;
	ld.global.u32 	%r719, [%rd7+216];
	xor.b32  	%r1184, %r1184, %r719;
$L__BB1_27:
	and.b32  	%r721, %r641, 2048;
	setp.eq.s32 	%p15, %r721, 0;
	@%p15 bra 	$L__BB1_29;
	ld.global.u32 	%r722, [%rd7+220];
	xor.b32  	%r1188, %r1188, %r722;
	ld.global.u32 	%r723, [%rd7+224];
	xor.b32  	%r1187, %r1187, %r723;
	ld.global.u32 	%r724, [%rd7+228];
	xor.b32  	%r1186, %r1186, %r724;
	ld.global.u32 	%r725, [%rd7+232];
	xor.b32  	%r1185, %r1185, %r725;
	ld.global.u32 	%r726, [%rd7+236];
	xor.b32  	%r1184, %r1184, %r726;
$L__BB1_29:
	and.b32  	%r728, %r641, 4096;
	setp.eq.s32 	%p16, %r728, 0;
	@%p16 bra 	$L__BB1_31;
	ld.global.u32 	%r729, [%rd7+240];
	xor.b32  	%r1188, %r1188, %r729;
	ld.global.u32 	%r730, [%rd7+244];
	xor.b32  	%r1187, %r1187, %r730;
	ld.global.u32 	%r731, [%rd7+248];
	xor.b32  	%r1186, %r1186, %r731;
	ld.global.u32 	%r732, [%rd7+252];
	xor.b32  	%r1185, %r1185, %r732;
	ld.global.u32 	%r733, [%rd7+256];
	xor.b32  	%r1184, %r1184, %r733;
$L__BB1_31:
	and.b32  	%r735, %r641, 8192;
	setp.eq.s32 	%p17, %r735, 0;
	@%p17 bra 	$L__BB1_33;
	ld.global.u32 	%r736, [%rd7+260];
	xor.b32  	%r1188, %r1188, %r736;
	ld.global.u32 	%r737, [%rd7+264];
	xor.b32  	%r1187, %r1187, %r737;
	ld.global.u32 	%r738, [%rd7+268];
	xor.b32  	%r1186, %r1186, %r738;
	ld.global.u32 	%r739, [%rd7+272];
	xor.b32  	%r1185, %r1185, %r739;
	ld.global.u32 	%r740, [%rd7+276];
	xor.b32  	%r1184, %r1184, %r740;
$L__BB1_33:
	and.b32  	%r742, %r641, 16384;
	setp.eq.s32 	%p18, %r742, 0;
	@%p18 bra 	$L__BB1_35;
	ld.global.u32 	%r743, [%rd7+280];
	xor.b32  	%r1188, %r1188, %r743;
	ld.global.u32 	%r744, [%rd7+284];
	xor.b32  	%r1187, %r1187, %r744;
	ld.global.u32 	%r745, [%rd7+288];
	xor.b32  	%r1186, %r1186, %r745;
	ld.global.u32 	%r746, [%rd7+292];
	xor.b32  	%r1185, %r1185, %r746;
	ld.global.u32 	%r747, [%rd7+296];
	xor.b32  	%r1184, %r1184, %r747;
$L__BB1_35:
	and.b32  	%r749, %r641, 32768;
	setp.eq.s32 	%p19, %r749, 0;
	@%p19 bra 	$L__BB1_37;
	ld.global.u32 	%r750, [%rd7+300];
	xor.b32  	%r1188, %r1188, %r750;
	ld.global.u32 	%r751, [%rd7+304];
	xor.b32  	%r1187, %r1187, %r751;
	ld.global.u32 	%r752, [%rd7+308];
	xor.b32  	%r1186, %r1186, %r752;
	ld.global.u32 	%r753, [%rd7+312];
	xor.b32  	%r1185, %r1185, %r753;
	ld.global.u32 	%r754, [%rd7+316];
	xor.b32  	%r1184, %r1184, %r754;
$L__BB1_37:
	add.s32 	%r1183, %r1183, 16;
	setp.ne.s32 	%p20, %r1183, 32;
	@%p20 bra 	$L__BB1_5;
	mad.lo.s32 	%r755, %r1177, -31, %r20;
	add.s32 	%r1177, %r755, 1;
	setp.ne.s32 	%p21, %r1177, 5;
	@%p21 bra 	$L__BB1_4;
	st.local.u32 	[%rd2+4], %r1188;
	st.local.v2.u32 	[%rd2+8], {%r1187, %r1186};
	st.local.v2.u32 	[%rd2+16], {%r1185, %r1184};
	setp.eq.s64 	%p22, %rd5, 1;
	@%p22 bra 	$L__BB1_114;
	mov.b32 	%r1184, 0;
	mov.u32 	%r1185, %r1184;
	mov.u32 	%r1186, %r1184;
	mov.u32 	%r1187, %r1184;
	mov.u32 	%r1188, %r1184;
	mov.u32 	%r1269, %r1184;
$L__BB1_41:
	mul.wide.u32 	%rd18, %r1269, 4;
	add.s64 	%rd19, %rd2, %rd18;
	ld.local.u32 	%r195, [%rd19+4];
	shl.b32 	%r196, %r1269, 5;
	mov.b32 	%r1275, 0;
$L__BB1_42:
	.pragma "nounroll";
	shr.u32 	%r758, %r195, %r1275;
	and.b32  	%r759, %r758, 1;
	setp.eq.b32 	%p23, %r759, 1;
	not.pred 	%p24, %p23;
	add.s32 	%r760, %r196, %r1275;
	mul.lo.s32 	%r761, %r760, 5;
	mul.wide.u32 	%rd20, %r761, 4;
	add.s64 	%rd8, %rd6, %rd20;
	@%p24 bra 	$L__BB1_44;
	ld.global.u32 	%r762, [%rd8];
	xor.b32  	%r1188, %r1188, %r762;
	ld.global.u32 	%r763, [%rd8+4];
	xor.b32  	%r1187, %r1187, %r763;
	ld.global.u32 	%r764, [%rd8+8];
	xor.b32  	%r1186, %r1186, %r764;
	ld.global.u32 	%r765, [%rd8+12];
	xor.b32  	%r1185, %r1185, %r765;
	ld.global.u32 	%r766, [%rd8+16];
	xor.b32  	%r1184, %r1184, %r766;
$L__BB1_44:
	and.b32  	%r768, %r758, 2;
	setp.eq.s32 	%p25, %r768, 0;
	@%p25 bra 	$L__BB1_46;
	ld.global.u32 	%r769, [%rd8+20];
	xor.b32  	%r1188, %r1188, %r769;
	ld.global.u32 	%r770, [%rd8+24];
	xor.b32  	%r1187, %r1187, %r770;
	ld.global.u32 	%r771, [%rd8+28];
	xor.b32  	%r1186, %r1186, %r771;
	ld.global.u32 	%r772, [%rd8+32];
	xor.b32  	%r1185, %r1185, %r772;
	ld.global.u32 	%r773, [%rd8+36];
	xor.b32  	%r1184, %r1184, %r773;
$L__BB1_46:
	and.b32  	%r775, %r758, 4;
	setp.eq.s32 	%p26, %r775, 0;
	@%p26 bra 	$L__BB1_48;
	ld.global.u32 	%r776, [%rd8+40];
	xor.b32  	%r1188, %r1188, %r776;
	ld.global.u32 	%r777, [%rd8+44];
	xor.b32  	%r1187, %r1187, %r777;
	ld.global.u32 	%r778, [%rd8+48];
	xor.b32  	%r1186, %r1186, %r778;
	ld.global.u32 	%r779, [%rd8+52];
	xor.b32  	%r1185, %r1185, %r779;
	ld.global.u32 	%r780, [%rd8+56];
	xor.b32  	%r1184, %r1184, %r780;
$L__BB1_48:
	and.b32  	%r782, %r758, 8;
	setp.eq.s32 	%p27, %r782, 0;
	@%p27 bra 	$L__BB1_50;
	ld.global.u32 	%r783, [%rd8+60];
	xor.b32  	%r1188, %r1188, %r783;
	ld.global.u32 	%r784, [%rd8+64];
	xor.b32  	%r1187, %r1187, %r784;
	ld.global.u32 	%r785, [%rd8+68];
	xor.b32  	%r1186, %r1186, %r785;
	ld.global.u32 	%r786, [%rd8+72];
	xor.b32  	%r1185, %r1185, %r786;
	ld.global.u32 	%r787, [%rd8+76];
	xor.b32  	%r1184, %r1184, %r787;
$L__BB1_50:
	and.b32  	%r789, %r758, 16;
	setp.eq.s32 	%p28, %r789, 0;
	@%p28 bra 	$L__BB1_52;
	ld.global.u32 	%r790, [%rd8+80];
	xor.b32  	%r1188, %r1188, %r790;
	ld.global.u32 	%r791, [%rd8+84];
	xor.b32  	%r1187, %r1187, %r791;
	ld.global.u32 	%r792, [%rd8+88];
	xor.b32  	%r1186, %r1186, %r792;
	ld.global.u32 	%r793, [%rd8+92];
	xor.b32  	%r1185, %r1185, %r793;
	ld.global.u32 	%r794, [%rd8+96];
	xor.b32  	%r1184, %r1184, %r794;
$L__BB1_52:
	and.b32  	%r796, %r758, 32;
	setp.eq.s32 	%p29, %r796, 0;
	@%p29 bra 	$L__BB1_54;
	ld.global.u32 	%r797, [%rd8+100];
	xor.b32  	%r1188, %r1188, %r797;
	ld.global.u32 	%r798, [%rd8+104];
	xor.b32  	%r1187, %r1187, %r798;
	ld.global.u32 	%r799, [%rd8+108];
	xor.b32  	%r1186, %r1186, %r799;
	ld.global.u32 	%r800, [%rd8+112];
	xor.b32  	%r1185, %r1185, %r800;
	ld.global.u32 	%r801, [%rd8+116];
	xor.b32  	%r1184, %r1184, %r801;
$L__BB1_54:
	and.b32  	%r803, %r758, 64;
	setp.eq.s32 	%p30, %r803, 0;
	@%p30 bra 	$L__BB1_56;
	ld.global.u32 	%r804, [%rd8+120];
	xor.b32  	%r1188, %r1188, %r804;
	ld.global.u32 	%r805, [%rd8+124];
	xor.b32  	%r1187, %r1187, %r805;
	ld.global.u32 	%r806, [%rd8+128];
	xor.b32  	%r1186, %r1186, %r806;
	ld.global.u32 	%r807, [%rd8+132];
	xor.b32  	%r1185, %r1185, %r807;
	ld.global.u32 	%r808, [%rd8+136];
	xor.b32  	%r1184, %r1184, %r808;
$L__BB1_56:
	and.b32  	%r810, %r758, 128;
	setp.eq.s32 	%p31, %r810, 0;
	@%p31 bra 	$L__BB1_58;
	ld.global.u32 	%r811, [%rd8+140];
	xor.b32  	%r1188, %r1188, %r811;
	ld.global.u32 	%r812, [%rd8+144];
	xor.b32  	%r1187, %r1187, %r812;
	ld.global.u32 	%r813, [%rd8+148];
	xor.b32  	%r1186, %r1186, %r813;
	ld.global.u32 	%r814, [%rd8+152];
	xor.b32  	%r1185, %r1185, %r814;
	ld.global.u32 	%r815, [%rd8+156];
	xor.b32  	%r1184, %r1184, %r815;
$L__BB1_58:
	and.b32  	%r817, %r758, 256;
	setp.eq.s32 	%p32, %r817, 0;
	@%p32 bra 	$L__BB1_60;
	ld.global.u32 	%r818, [%rd8+160];
	xor.b32  	%r1188, %r1188, %r818;
	ld.global.u32 	%r819, [%rd8+164];
	xor.b32  	%r1187, %r1187, %r819;
	ld.global.u32 	%r820, [%rd8+168];
	xor.b32  	%r1186, %r1186, %r820;
	ld.global.u32 	%r821, [%rd8+172];
	xor.b32  	%r1185, %r1185, %r821;
	ld.global.u32 	%r822, [%rd8+176];
	xor.b32  	%r1184, %r1184, %r822;
$L__BB1_60:
	and.b32  	%r824, %r758, 512;
	setp.eq.s32 	%p33, %r824, 0;
	@%p33 bra 	$L__BB1_62;
	ld.global.u32 	%r825, [%rd8+180];
	xor.b32  	%r1188, %r1188, %r825;
	ld.global.u32 	%r826, [%rd8+184];
	xor.b32  	%r1187, %r1187, %r826;
	ld.global.u32 	%r827, [%rd8+188];
	xor.b32  	%r1186, %r1186, %r827;
	ld.global.u32 	%r828, [%rd8+192];
	xor.b32  	%r1185, %r1185, %r828;
	ld.global.u32 	%r829, [%rd8+196];
	xor.b32  	%r1184, %r1184, %r829;
$L__BB1_62:
	and.b32  	%r831, %r758, 1024;
	setp.eq.s32 	%p34, %r831, 0;
	@%p34 bra 	$L__BB1_64;
	ld.global.u32 	%r832, [%rd8+200];
	xor.b32  	%r1188, %r1188, %r832;
	ld.global.u32 	%r833, [%rd8+204];
	xor.b32  	%r1187, %r1187, %r833;
	ld.global.u32 	%r834, [%rd8+208];
	xor.b32  	%r1186, %r1186, %r834;
	ld.global.u32 	%r835, [%rd8+212];
	xor.b32  	%r1185, %r1185, %r835;
	ld.global.u32 	%r836, [%rd8+216];
	xor.b32  	%r1184, %r1184, %r836;
$L__BB1_64:
	and.b32  	%r838, %r758, 2048;
	setp.eq.s32 	%p35, %r838, 0;
	@%p35 bra 	$L__BB1_66;
	ld.global.u32 	%r839, [%rd8+220];
	xor.b32  	%r1188, %r1188, %r839;
	ld.global.u32 	%r840, [%rd8+224];
	xor.b32  	%r1187, %r1187, %r840;
	ld.global.u32 	%r841, [%rd8+228];
	xor.b32  	%r1186, %r1186, %r841;
	ld.global.u32 	%r842, [%rd8+232];
	xor.b32  	%r1185, %r1185, %r842;
	ld.global.u32 	%r843, [%rd8+236];
	xor.b32  	%r1184, %r1184, %r843;
$L__BB1_66:
	and.b32  	%r845, %r758, 4096;
	setp.eq.s32 	%p36, %r845, 0;
	@%p36 bra 	$L__BB1_68;
	ld.global.u32 	%r846, [%rd8+240];
	xor.b32  	%r1188, %r1188, %r846;
	ld.global.u32 	%r847, [%rd8+244];
	xor.b32  	%r1187, %r1187, %r847;
	ld.global.u32 	%r848, [%rd8+248];
	xor.b32  	%r1186, %r1186, %r848;
	ld.global.u32 	%r849, [%rd8+252];
	xor.b32  	%r1185, %r1185, %r849;
	ld.global.u32 	%r850, [%rd8+256];
	xor.b32  	%r1184, %r1184, %r850;
$L__BB1_68:
	and.b32  	%r852, %r758, 8192;
	setp.eq.s32 	%p37, %r852, 0;
	@%p37 bra 	$L__BB1_70;
	ld.global.u32 	%r853, [%rd8+260];
	xor.b32  	%r1188, %r1188, %r853;
	ld.global.u32 	%r854, [%rd8+264];
	xor.b32  	%r1187, %r1187, %r854;
	ld.global.u32 	%r855, [%rd8+268];
	xor.b32  	%r1186, %r1186, %r855;
	ld.global.u32 	%r856, [%rd8+272];
	xor.b32  	%r1185, %r1185, %r856;
	ld.global.u32 	%r857, [%rd8+276];
	xor.b32  	%r1184, %r1184, %r857;
$L__BB1_70:
	and.b32  	%r859, %r758, 16384;
	setp.eq.s32 	%p38, %r859, 0;
	@%p38 bra 	$L__BB1_72;
	ld.global.u32 	%r860, [%rd8+280];
	xor.b32  	%r1188, %r1188, %r860;
	ld.global.u32 	%r861, [%rd8+284];
	xor.b32  	%r1187, %r1187, %r861;
	ld.global.u32 	%r862, [%rd8+288];
	xor.b32  	%r1186, %r1186, %r862;
	ld.global.u32 	%r863, [%rd8+292];
	xor.b32  	%r1185, %r1185, %r863;
	ld.global.u32 	%r864, [%rd8+296];
	xor.b32  	%r1184, %r1184, %r864;
$L__BB1_72:
	and.b32  	%r866, %r758, 32768;
	setp.eq.s32 	%p39, %r866, 0;
	@%p39 bra 	$L__BB1_74;
	ld.global.u32 	%r867, [%rd8+300];
	xor.b32  	%r1188, %r1188, %r867;
	ld.global.u32 	%r868, [%rd8+304];
	xor.b32  	%r1187, %r1187, %r868;
	ld.global.u32 	%r869, [%rd8+308];
	xor.b32  	%r1186, %r1186, %r869;
	ld.global.u32 	%r870, [%rd8+312];
	xor.b32  	%r1185, %r1185, %r870;
	ld.global.u32 	%r871, [%rd8+316];
	xor.b32  	%r1184, %r1184, %r871;
$L__BB1_74:
	add.s32 	%r1275, %r1275, 16;
	setp.ne.s32 	%p40, %r1275, 32;
	@%p40 bra 	$L__BB1_42;
	mad.lo.s32 	%r872, %r1269, -31, %r196;
	add.s32 	%r1269, %r872, 1;
	setp.ne.s32 	%p41, %r1269, 5;
	@%p41 bra 	$L__BB1_41;
	st.local.u32 	[%rd2+4], %r1188;
	st.local.v2.u32 	[%rd2+8], {%r1187, %r1186};
	st.local.v2.u32 	[%rd2+16], {%r1185, %r1184};
	setp.ne.s64 	%p42, %rd5, 3;
	@%p42 bra 	$L__BB1_114;
	mov.b32 	%r1184, 0;
	mov.u32 	%r1185, %r1184;
	mov.u32 	%r1186, %r1184;
	mov.u32 	%r1187, %r1184;
	mov.u32 	%r1188, %r1184;
	mov.u32 	%r1361, %r1184;
$L__BB1_78:
	mul.wide.u32 	%rd21, %r1361, 4;
	add.s64 	%rd22, %rd2, %rd21;
	ld.local.u32 	%r371, [%rd22+4];
	shl.b32 	%r372, %r1361, 5;
	mov.b32 	%r1367, 0;
$L__BB1_79:
	.pragma "nounroll";
	shr.u32 	%r875, %r371, %r1367;
	and.b32  	%r876, %r875, 1;
	setp.eq.b32 	%p43, %r876, 1;
	not.pred 	%p44, %p43;
	add.s32 	%r877, %r372, %r1367;
	mul.lo.s32 	%r878, %r877, 5;
	mul.wide.u32 	%rd23, %r878, 4;
	add.s64 	%rd9, %rd6, %rd23;
	@%p44 bra 	$L__BB1_81;
	ld.global.u32 	%r879, [%rd9];
	xor.b32  	%r1188, %r1188, %r879;
	ld.global.u32 	%r880, [%rd9+4];
	xor.b32  	%r1187, %r1187, %r880;
	ld.global.u32 	%r881, [%rd9+8];
	xor.b32  	%r1186, %r1186, %r881;
	ld.global.u32 	%r882, [%rd9+12];
	xor.b32  	%r1185, %r1185, %r882;
	ld.global.u32 	%r883, [%rd9+16];
	xor.b32  	%r1184, %r1184, %r883;
$L__BB1_81:
	and.b32  	%r885, %r875, 2;
	setp.eq.s32 	%p45, %r885, 0;
	@%p45 bra 	$L__BB1_83;
	ld.global.u32 	%r886, [%rd9+20];
	xor.b32  	%r1188, %r1188, %r886;
	ld.global.u32 	%r887, [%rd9+24];
	xor.b32  	%r1187, %r1187, %r887;
	ld.global.u32 	%r888, [%rd9+28];
	xor.b32  	%r1186, %r1186, %r888;
	ld.global.u32 	%r889, [%rd9+32];
	xor.b32  	%r1185, %r1185, %r889;
	ld.global.u32 	%r890, [%rd9+36];
	xor.b32  	%r1184, %r1184, %r890;
$L__BB1_83:
	and.b32  	%r892, %r875, 4;
	setp.eq.s32 	%p46, %r892, 0;
	@%p46 bra 	$L__BB1_85;
	ld.global.u32 	%r893, [%rd9+40];
	xor.b32  	%r1188, %r1188, %r893;
	ld.global.u32 	%r894, [%rd9+44];
	xor.b32  	%r1187, %r1187, %r894;
	ld.global.u32 	%r895, [%rd9+48];
	xor.b32  	%r1186, %r1186, %r895;
	ld.global.u32 	%r896, [%rd9+52];
	xor.b32  	%r1185, %r1185, %r896;
	ld.global.u32 	%r897, [%rd9+56];
	xor.b32  	%r1184, %r1184, %r897;
$L__BB1_85:
	and.b32  	%r899, %r875, 8;
	setp.eq.s32 	%p47, %r899, 0;
	@%p47 bra 	$L__BB1_87;
	ld.global.u32 	%r900, [%rd9+60];
	xor.b32  	%r1188, %r1188, %r900;
	ld.global.u32 	%r901, [%rd9+64];
	xor.b32  	%r1187, %r1187, %r901;
	ld.global.u32 	%r902, [%rd9+68];
	xor.b32  	%r1186, %r1186, %r902;
	ld.global.u32 	%r903, [%rd9+72];
	xor.b32  	%r1185, %r1185, %r903;
	ld.global.u32 	%r904, [%rd9+76];
	xor.b32  	%r1184, %r1184, %r904;
$L__BB1_87:
	and.b32  	%r906, %r875, 16;
	setp.eq.s32 	%p48, %r906, 0;
	@%p48 bra 	$L__BB1_89;
	ld.global.u32 	%r907, [%rd9+80];
	xor.b32  	%r1188, %r1188, %r907;
	ld.global.u32 	%r908, [%rd9+84];
	xor.b32  	%r1187, %r1187, %r908;
	ld.global.u32 	%r909, [%rd9+88];
	xor.b32  	%r1186, %r1186, %r909;
	ld.global.u32 	%r910, [%rd9+92];
	xor.b32  	%r1185, %r1185, %r910;
	ld.global.u32 	%r911, [%rd9+96];
	xor.b32  	%r1184, %r1184, %r911;
$L__BB1_89:
	and.b32  	%r913, %r875, 32;
	setp.eq.s32 	%p49, %r913, 0;
	@%p49 bra 	$L__BB1_91;
	ld.global.u32 	%r914, [%rd9+100];
	xor.b32  	%r1188, %r1188, %r914;
	ld.global.u32 	%r915, [%rd9+104];
	xor.b32  	%r1187, %r1187, %r915;
	ld.global.u32 	%r916, [%rd9+108];
	xor.b32  	%r1186, %r1186, %r916;
	ld.global.u32 	%r917, [%rd9+112];
	xor.b32  	%r1185, %r1185, %r917;
	ld.global.u32 	%r918, [%rd9+116];
	xor.b32  	%r1184, %r1184, %r918;
$L__BB1_91:
	and.b32  	%r920, %r875, 64;
	setp.eq.s32 	%p50, %r920, 0;
	@%p50 bra 	$L__BB1_93;
	ld.global.u32 	%r921, [%rd9+120];
	xor.b32  	%r1188, %r1188, %r921;
	ld.global.u32 	%r922, [%rd9+124];
	xor.b32  	%r1187, %r1187, %r922;
	ld.global.u32 	%r923, [%rd9+128];
	xor.b32  	%r1186, %r1186, %r923;
	ld.global.u32 	%r924, [%rd9+132];
	xor.b32  	%r1185, %r1185, %r924;
	ld.global.u32 	%r925, [%rd9+136];
	xor.b32  	%r1184, %r1184, %r925;
$L__BB1_93:
	and.b32  	%r927, %r875, 128;
	setp.eq.s32 	%p51, %r927, 0;
	@%p51 bra 	$L__BB1_95;
	ld.global.u32 	%r928, [%rd9+140];
	xor.b32  	%r1188, %r1188, %r928;
	ld.global.u32 	%r929, [%rd9+144];
	xor.b32  	%r1187, %r1187, %r929;
	ld.global.u32 	%r930, [%rd9+148];
	xor.b32  	%r1186, %r1186, %r930;
	ld.global.u32 	%r931, [%rd9+152];
	xor.b32  	%r1185, %r1185, %r931;
	ld.global.u32 	%r932, [%rd9+156];
	xor.b32  	%r1184, %r1184, %r932;
$L__BB1_95:
	and.b32  	%r934, %r875, 256;
	setp.eq.s32 	%p52, %r934, 0;
	@%p52 bra 	$L__BB1_97;
	ld.global.u32 	%r935, [%rd9+160];
	xor.b32  	%r1188, %r1188, %r935;
	ld.global.u32 	%r936, [%rd9+164];
	xor.b32  	%r1187, %r1187, %r936;
	ld.global.u32 	%r937, [%rd9+168];
	xor.b32  	%r1186, %r1186, %r937;
	ld.global.u32 	%r938, [%rd9+172];
	xor.b32  	%r1185, %r1185, %r938;
	ld.global.u32 	%r939, [%rd9+176];
	xor.b32  	%r1184, %r1184, %r939;
$L__BB1_97:
	and.b32  	%r941, %r875, 512;
	setp.eq.s32 	%p53, %r941, 0;
	@%p53 bra 	$L__BB1_99;
	ld.global.u32 	%r942, [%rd9+180];
	xor.b32  	%r1188, %r1188, %r942;
	ld.global.u32 	%r943, [%rd9+184];
	xor.b32  	%r1187, %r1187, %r943;
	ld.global.u32 	%r944, [%rd9+188];
	xor.b32  	%r1186, %r1186, %r944;
	ld.global.u32 	%r945, [%rd9+192];
	xor.b32  	%r1185, %r1185, %r945;
	ld.global.u32 	%r946, [%rd9+196];
	xor.b32  	%r1184, %r1184, %r946;
$L__BB1_99:
	and.b32  	%r948, %r875, 1024;
	setp.eq.s32 	%p54, %r948, 0;
	@%p54 bra 	$L__BB1_101;
	ld.global.u32 	%r949, [%rd9+200];
	xor.b32  	%r1188, %r1188, %r949;
	ld.global.u32 	%r950, [%rd9+204];
	xor.b32  	%r1187, %r1187, %r950;
	ld.global.u32 	%r951, [%rd9+208];
	xor.b32  	%r1186, %r1186, %r951;
	ld.global.u32 	%r952, [%rd9+212];
	xor.b32  	%r1185, %r1185, %r952;
	ld.global.u32 	%r953, [%rd9+216];
	xor.b32  	%r1184, %r1184, %r953;
$L__BB1_101:
	and.b32  	%r955, %r875, 2048;
	setp.eq.s32 	%p55, %r955, 0;
	@%p55 bra 	$L__BB1_103;
	ld.global.u32 	%r956, [%rd9+220];
	xor.b32  	%r1188, %r1188, %r956;
	ld.global.u32 	%r957, [%rd9+224];
	xor.b32  	%r1187, %r1187, %r957;
	ld.global.u32 	%r958, [%rd9+228];
	xor.b32  	%r1186, %r1186, %r958;
	ld.global.u32 	%r959, [%rd9+232];
	xor.b32  	%r1185, %r1185, %r959;
	ld.global.u32 	%r960, [%rd9+236];
	xor.b32  	%r1184, %r1184, %r960;
$L__BB1_103:
	and.b32  	%r962, %r875, 4096;
	setp.eq.s32 	%p56, %r962, 0;
	@%p56 bra 	$L__BB1_105;
	ld.global.u32 	%r963, [%rd9+240];
	xor.b32  	%r1188, %r1188, %r963;
	ld.global.u32 	%r964, [%rd9+244];
	xor.b32  	%r1187, %r1187, %r964;
	ld.global.u32 	%r965, [%rd9+248];
	xor.b32  	%r1186, %r1186, %r965;
	ld.global.u32 	%r966, [%rd9+252];
	xor.b32  	%r1185, %r1185, %r966;
	ld.global.u32 	%r967, [%rd9+256];
	xor.b32  	%r1184, %r1184, %r967;
$L__BB1_105:
	and.b32  	%r969, %r875, 8192;
	setp.eq.s32 	%p57, %r969, 0;
	@%p57 bra 	$L__BB1_107;
	ld.global.u32 	%r970, [%rd9+260];
	xor.b32  	%r1188, %r1188, %r970;
	ld.global.u32 	%r971, [%rd9+264];
	xor.b32  	%r1187, %r1187, %r971;
	ld.global.u32 	%r972, [%rd9+268];
	xor.b32  	%r1186, %r1186, %r972;
	ld.global.u32 	%r973, [%rd9+272];
	xor.b32  	%r1185, %r1185, %r973;
	ld.global.u32 	%r974, [%rd9+276];
	xor.b32  	%r1184, %r1184, %r974;
$L__BB1_107:
	and.b32  	%r976, %r875, 16384;
	setp.eq.s32 	%p58, %r976, 0;
	@%p58 bra 	$L__BB1_109;
	ld.global.u32 	%r977, [%rd9+280];
	xor.b32  	%r1188, %r1188, %r977;
	ld.global.u32 	%r978, [%rd9+284];
	xor.b32  	%r1187, %r1187, %r978;
	ld.global.u32 	%r979, [%rd9+288];
	xor.b32  	%r1186, %r1186, %r979;
	ld.global.u32 	%r980, [%rd9+292];
	xor.b32  	%r1185, %r1185, %r980;
	ld.global.u32 	%r981, [%rd9+296];
	xor.b32  	%r1184, %r1184, %r981;
$L__BB1_109:
	and.b32  	%r983, %r875, 32768;
	setp.eq.s32 	%p59, %r983, 0;
	@%p59 bra 	$L__BB1_111;
	ld.global.u32 	%r984, [%rd9+300];
	xor.b32  	%r1188, %r1188, %r984;
	ld.global.u32 	%r985, [%rd9+304];
	xor.b32  	%r1187, %r1187, %r985;
	ld.global.u32 	%r986, [%rd9+308];
	xor.b32  	%r1186, %r1186, %r986;
	ld.global.u32 	%r987, [%rd9+312];
	xor.b32  	%r1185, %r1185, %r987;
	ld.global.u32 	%r988, [%rd9+316];
	xor.b32  	%r1184, %r1184, %r988;
$L__BB1_111:
	add.s32 	%r1367, %r1367, 16;
	setp.ne.s32 	%p60, %r1367, 32;
	@%p60 bra 	$L__BB1_79;
	mad.lo.s32 	%r989, %r1361, -31, %r372;
	add.s32 	%r1361, %r989, 1;
	setp.ne.s32 	%p61, %r1361, 5;
	@%p61 bra 	$L__BB1_78;
	st.local.u32 	[%rd2+4], %r1188;
	st.local.v2.u32 	[%rd2+8], {%r1187, %r1186};
	st.local.v2.u32 	[%rd2+16], {%r1185, %r1184};
$L__BB1_114:
	shr.u64 	%rd60, %rd4, 2;
	add.s32 	%r1171, %r1171, 1;
	setp.gt.u64 	%p62, %rd4, 3;
	@%p62 bra 	$L__BB1_2;
$L__BB1_115:
	mov.u32 	%r990, %ctaid.x;
	mad.lo.s32 	%r1468, %r1, %r990, %r2;
	mov.u32 	%r991, %nctaid.x;
	mul.lo.s32 	%r553, %r1, %r991;
	mul.lo.s32 	%r554, %r630, %r629;
	setp.ge.s32 	%p63, %r1468, %r554;
	@%p63 bra 	$L__BB1_122;
	add.s32 	%r992, %r1468, %r553;
	max.s32 	%r993, %r554, %r992;
	setp.lt.s32 	%p64, %r992, %r554;
	selp.u32 	%r994, 1, 0, %p64;
	add.s32 	%r995, %r992, %r994;
	sub.s32 	%r996, %r993, %r995;
	div.u32 	%r997, %r996, %r553;
	add.s32 	%r555, %r997, %r994;
	and.b32  	%r998, %r555, 3;
	setp.eq.s32 	%p65, %r998, 3;
	mov.u32 	%r1460, %r1468;
	@%p65 bra 	$L__BB1_119;
	add.s32 	%r1000, %r555, 1;
	and.b32  	%r556, %r1000, 3;
	mov.b32 	%r1459, 0;
	mov.u32 	%r1460, %r1468;
$L__BB1_118:
	.pragma "nounroll";
	rem.s32 	%r1001, %r1460, %r629;
	mul.wide.s32 	%rd24, %r1460, 4;
	add.s64 	%rd25, %rd1, %rd24;
	st.global.u32 	[%rd25], %r1001;
	add.s32 	%r1460, %r1460, %r553;
	add.s32 	%r1459, %r1459, 1;
	setp.ne.s32 	%p66, %r1459, %r556;
	@%p66 bra 	$L__BB1_118;
$L__BB1_119:
	setp.lt.u32 	%p67, %r555, 3;
	@%p67 bra 	$L__BB1_122;
	mul.wide.s32 	%rd28, %r553, 4;
$L__BB1_121:
	rem.s32 	%r1002, %r1460, %r629;
	mul.wide.s32 	%rd26, %r1460, 4;
	add.s64 	%rd27, %rd1, %rd26;
	st.global.u32 	[%rd27], %r1002;
	add.s32 	%r1003, %r1460, %r553;
	rem.s32 	%r1004, %r1003, %r629;
	add.s64 	%rd29, %rd27, %rd28;
	st.global.u32 	[%rd29], %r1004;
	add.s32 	%r1005, %r1003, %r553;
	rem.s32 	%r1006, %r1005, %r629;
	add.s64 	%rd30, %rd29, %rd28;
	st.global.u32 	[%rd30], %r1006;
	add.s32 	%r1007, %r1005, %r553;
	rem.s32 	%r1008, %r1007, %r629;
	add.s64 	%rd31, %rd30, %rd28;
	st.global.u32 	[%rd31], %r1008;
	add.s32 	%r1460, %r1007, %r553;
	setp.lt.s32 	%p68, %r1460, %r554;
	@%p68 bra 	$L__BB1_121;
$L__BB1_122:
	bar.sync 	0;
	setp.ge.s32 	%p69, %r1468, %r630;
	setp.lt.s32 	%p70, %r631, 1;
	or.pred  	%p71, %p69, %p70;
	@%p71 bra 	$L__BB1_134;
	and.b32  	%r564, %r631, 3;
	and.b32  	%r565, %r631, 1;
	and.b32  	%r1009, %r631, 2147483644;
	neg.s32 	%r566, %r1009;
$L__BB1_124:
	setp.lt.u32 	%p72, %r631, 4;
	mul.lo.s32 	%r574, %r1468, %r629;
	@%p72 bra 	$L__BB1_128;
	add.s32 	%r1470, %r1504, 1449748;
	mov.u32 	%r1469, %r566;
$L__BB1_126:
	.pragma "nounroll";
	shr.u32 	%r1011, %r1188, 2;
	xor.b32  	%r1012, %r1011, %r1188;
	shl.b32 	%r1013, %r1184, 4;
	shl.b32 	%r1014, %r1012, 1;
	xor.b32  	%r1015, %r1014, %r1013;
	xor.b32  	%r1016, %r1015, %r1012;
	xor.b32  	%r1017, %r1016, %r1184;
	add.s32 	%r1018, %r1470, %r1017;
	add.s32 	%r1019, %r1018, -1087311;
	rem.u32 	%r1020, %r1019, %r629;
	add.s32 	%r1021, %r1020, %r574;
	shr.u32 	%r1022, %r1187, 2;
	xor.b32  	%r1023, %r1022, %r1187;
	shl.b32 	%r1024, %r1017, 4;
	shl.b32 	%r1025, %r1023, 1;
	xor.b32  	%r1026, %r1025, %r1024;
	xor.b32  	%r1027, %r1026, %r1023;
	xor.b32  	%r1028, %r1027, %r1017;
	add.s32 	%r1029, %r1470, %r1028;
	add.s32 	%r1030, %r1029, -724874;
	rem.u32 	%r1031, %r1030, %r629;
	add.s32 	%r1032, %r1031, %r574;
	mul.wide.s32 	%rd32, %r1021, 4;
	add.s64 	%rd33, %rd1, %rd32;
	ld.global.u32 	%r1033, [%rd33];
	mul.wide.s32 	%rd34, %r1032, 4;
	add.s64 	%rd35, %rd1, %rd34;
	ld.global.u32 	%r1034, [%rd35];
	st.global.u32 	[%rd33], %r1034;
	st.global.u32 	[%rd35], %r1033;
	shr.u32 	%r1035, %r1186, 2;
	xor.b32  	%r1036, %r1035, %r1186;
	shl.b32 	%r1037, %r1028, 4;
	shl.b32 	%r1038, %r1036, 1;
	xor.b32  	%r1039, %r1038, %r1037;
	xor.b32  	%r1040, %r1039, %r1036;
	xor.b32  	%r1041, %r1040, %r1028;
	add.s32 	%r1042, %r1470, %r1041;
	add.s32 	%r1043, %r1042, -362437;
	rem.u32 	%r1044, %r1043, %r629;
	add.s32 	%r1045, %r1044, %r574;
	shr.u32 	%r1046, %r1185, 2;
	xor.b32  	%r1047, %r1046, %r1185;
	shl.b32 	%r1048, %r1041, 4;
	shl.b32 	%r1049, %r1047, 1;
	xor.b32  	%r1050, %r1049, %r1048;
	xor.b32  	%r1051, %r1050, %r1047;
	xor.b32  	%r1188, %r1051, %r1041;
	shr.u32 	%r1052, %r1184, 2;
	xor.b32  	%r1053, %r1052, %r1184;
	shl.b32 	%r1054, %r1188, 4;
	shl.b32 	%r1055, %r1053, 1;
	xor.b32  	%r1056, %r1055, %r1054;
	xor.b32  	%r1057, %r1056, %r1053;
	xor.b32  	%r1187, %r1057, %r1188;
	shr.u32 	%r1058, %r1017, 2;
	xor.b32  	%r1059, %r1058, %r1017;
	shl.b32 	%r1060, %r1187, 4;
	shl.b32 	%r1061, %r1059, 1;
	xor.b32  	%r1062, %r1061, %r1060;
	xor.b32  	%r1063, %r1062, %r1059;
	xor.b32  	%r1186, %r1063, %r1187;
	shr.u32 	%r1064, %r1028, 2;
	xor.b32  	%r1065, %r1064, %r1028;
	shl.b32 	%r1066, %r1186, 4;
	shl.b32 	%r1067, %r1065, 1;
	xor.b32  	%r1068, %r1067, %r1066;
	xor.b32  	%r1069, %r1068, %r1065;
	xor.b32  	%r1185, %r1069, %r1186;
	shr.u32 	%r1070, %r1041, 2;
	xor.b32  	%r1071, %r1070, %r1041;
	shl.b32 	%r1072, %r1185, 4;
	shl.b32 	%r1073, %r1071, 1;
	xor.b32  	%r1074, %r1073, %r1072;
	xor.b32  	%r1075, %r1074, %r1071;
	xor.b32  	%r1184, %r1075, %r1185;
	add.s32 	%r1076, %r1470, %r1184;
	add.s32 	%r1077, %r1188, %r1470;
	rem.u32 	%r1078, %r1077, %r629;
	add.s32 	%r1079, %r1078, %r574;
	mul.wide.s32 	%rd36, %r1045, 4;
	add.s64 	%rd37, %rd1, %rd36;
	ld.global.u32 	%r1080, [%rd37];
	mul.wide.s32 	%rd38, %r1079, 4;
	add.s64 	%rd39, %rd1, %rd38;
	ld.global.u32 	%r1081, [%rd39];
	st.global.u32 	[%rd37], %r1081;
	st.global.u32 	[%rd39], %r1080;
	add.s32 	%r1082, %r1470, %r1187;
	add.s32 	%r1083, %r1082, 362437;
	rem.u32 	%r1084, %r1083, %r629;
	add.s32 	%r1085, %r1084, %r574;
	add.s32 	%r1086, %r1470, %r1186;
	add.s32 	%r1087, %r1086, 724874;
	rem.u32 	%r1088, %r1087, %r629;
	add.s32 	%r1089, %r1088, %r574;
	mul.wide.s32 	%rd40, %r1085, 4;
	add.s64 	%rd41, %rd1, %rd40;
	ld.global.u32 	%r1090, [%rd41];
	mul.wide.s32 	%rd42, %r1089, 4;
	add.s64 	%rd43, %rd1, %rd42;
	ld.global.u32 	%r1091, [%rd43];
	st.global.u32 	[%rd41], %r1091;
	st.global.u32 	[%rd43], %r1090;
	add.s32 	%r1092, %r1470, %r1185;
	add.s32 	%r1093, %r1092, 1087311;
	rem.u32 	%r1094, %r1093, %r629;
	add.s32 	%r1095, %r1094, %r574;
	add.s32 	%r1096, %r1076, 1449748;
	rem.u32 	%r1097, %r1096, %r629;
	add.s32 	%r1098, %r1097, %r574;
	mul.wide.s32 	%rd44, %r1095, 4;
	add.s64 	%rd45, %rd1, %rd44;
	ld.global.u32 	%r1099, [%rd45];
	mul.wide.s32 	%rd46, %r1098, 4;
	add.s64 	%rd47, %rd1, %rd46;
	ld.global.u32 	%r1100, [%rd47];
	st.global.u32 	[%rd45], %r1100;
	st.global.u32 	[%rd47], %r1099;
	add.s32 	%r1470, %r1470, 2899496;
	add.s32 	%r1469, %r1469, 4;
	setp.ne.s32 	%p73, %r1469, 0;
	@%p73 bra 	$L__BB1_126;
	add.s32 	%r1504, %r1470, -1449748;
$L__BB1_128:
	mov.u32 	%r1498, %r1188;
	mov.u32 	%r1497, %r1187;
	mov.u32 	%r1496, %r1186;
	mov.u32 	%r1495, %r1185;
	mov.u32 	%r598, %r1184;
	setp.eq.s32 	%p74, %r564, 0;
	@%p74 bra 	$L__BB1_133;
	setp.eq.s32 	%p75, %r564, 1;
	mov.u32 	%r1184, %r598;
	@%p75 bra 	$L__BB1_131;
	shr.u32 	%r1102, %r1498, 2;
	xor.b32  	%r1103, %r1102, %r1498;
	shl.b32 	%r1104, %r598, 4;
	shl.b32 	%r1105, %r1103, 1;
	xor.b32  	%r1106, %r1105, %r1104;
	xor.b32  	%r1107, %r1106, %r1103;
	xor.b32  	%r1187, %r1107, %r598;
	add.s32 	%r1108, %r1504, %r1187;
	add.s32 	%r1109, %r1108, 362437;
	rem.u32 	%r1110, %r1109, %r629;
	add.s32 	%r1111, %r1110, %r574;
	shr.u32 	%r1112, %r1497, 2;
	xor.b32  	%r1113, %r1112, %r1497;
	shl.b32 	%r1114, %r1187, 4;
	shl.b32 	%r1115, %r1113, 1;
	xor.b32  	%r1116, %r1115, %r1114;
	xor.b32  	%r1117, %r1116, %r1113;
	xor.b32  	%r1186, %r1117, %r1187;
	add.s32 	%r1118, %r1504, %r1186;
	add.s32 	%r1119, %r1118, 724874;
	rem.u32 	%r1120, %r1119, %r629;
	add.s32 	%r1121, %r1120, %r574;
	mul.wide.s32 	%rd48, %r1111, 4;
	add.s64 	%rd49, %rd1, %rd48;
	ld.global.u32 	%r1122, [%rd49];
	mul.wide.s32 	%rd50, %r1121, 4;
	add.s64 	%rd51, %rd1, %rd50;
	ld.global.u32 	%r1123, [%rd51];
	st.global.u32 	[%rd49], %r1123;
	st.global.u32 	[%rd51], %r1122;
	shr.u32 	%r1124, %r1496, 2;
	xor.b32  	%r1125, %r1124, %r1496;
	shl.b32 	%r1126, %r1186, 4;
	shl.b32 	%r1127, %r1125, 1;
	xor.b32  	%r1128, %r1127, %r1126;
	xor.b32  	%r1129, %r1128, %r1125;
	xor.b32  	%r1185, %r1129, %r1186;
	add.s32 	%r1130, %r1504, %r1185;
	add.s32 	%r1131, %r1130, 1087311;
	rem.u32 	%r1132, %r1131, %r629;
	add.s32 	%r1133, %r1132, %r574;
	shr.u32 	%r1134, %r1495, 2;
	xor.b32  	%r1135, %r1134, %r1495;
	shl.b32 	%r1136, %r1185, 4;
	shl.b32 	%r1137, %r1135, 1;
	xor.b32  	%r1138, %r1137, %r1136;
	xor.b32  	%r1139, %r1138, %r1135;
	xor.b32  	%r1184, %r1139, %r1185;
	add.s32 	%r1504, %r1504, 1449748;
	add.s32 	%r1140, %r1184, %r1504;
	rem.u32 	%r1141, %r1140, %r629;
	add.s32 	%r1142, %r1141, %r574;
	mul.wide.s32 	%rd52, %r1133, 4;
	add.s64 	%rd53, %rd1, %rd52;
	ld.global.u32 	%r1143, [%rd53];
	mul.wide.s32 	%rd54, %r1142, 4;
	add.s64 	%rd55, %rd1, %rd54;
	ld.global.u32 	%r1144, [%rd55];
	st.global.u32 	[%rd53], %r1144;
	st.global.u32 	[%rd55], %r1143;
	mov.u32 	%r1495, %r1185;
	mov.u32 	%r1496, %r1186;
	mov.u32 	%r1497, %r1187;
	mov.u32 	%r1498, %r598;
$L__BB1_131:
	setp.eq.s32 	%p76, %r565, 0;
	mov.u32 	%r1188, %r598;
	@%p76 bra 	$L__BB1_133;
	shr.u32 	%r1145, %r1498, 2;
	xor.b32  	%r1146, %r1145, %r1498;
	shl.b32 	%r1147, %r1184, 4;
	shl.b32 	%r1148, %r1146, 1;
	xor.b32  	%r1149, %r1148, %r1147;
	xor.b32  	%r1150, %r1149, %r1146;
	xor.b32  	%r1185, %r1150, %r1184;
	add.s32 	%r1151, %r1504, %r1185;
	add.s32 	%r1152, %r1151, 362437;
	rem.u32 	%r1153, %r1152, %r629;
	add.s32 	%r1154, %r1153, %r574;
	shr.u32 	%r1155, %r1497, 2;
	xor.b32  	%r1156, %r1155, %r1497;
	shl.b32 	%r1157, %r1185, 4;
	shl.b32 	%r1158, %r1156, 1;
	xor.b32  	%r1159, %r1158, %r1157;
	xor.b32  	%r1160, %r1159, %r1156;
	xor.b32  	%r620, %r1160, %r1185;
	add.s32 	%r1504, %r1504, 724874;
	add.s32 	%r1161, %r620, %r1504;
	rem.u32 	%r1162, %r1161, %r629;
	add.s32 	%r1163, %r1162, %r574;
	mul.wide.s32 	%rd56, %r1154, 4;
	add.s64 	%rd57, %rd1, %rd56;
	ld.global.u32 	%r1164, [%rd57];
	mul.wide.s32 	%rd58, %r1163, 4;
	add.s64 	%rd59, %rd1, %rd58;
	ld.global.u32 	%r1165, [%rd59];
	st.global.u32 	[%rd57], %r1165;
	st.global.u32 	[%rd59], %r1164;
	mov.u32 	%r1186, %r1184;
	mov.u32 	%r1187, %r1495;
	mov.u32 	%r1188, %r1496;
	mov.u32 	%r1184, %r620;
$L__BB1_133:
	add.s32 	%r1468, %r1468, %r553;
	setp.lt.s32 	%p77, %r1468, %r630;
	@%p77 bra 	$L__BB1_124;
$L__BB1_134:
	ret;

}
	// .globl	_Z24RandomizedParallelGreedyPiS_S_S_iiS_
.visible .entry _Z24RandomizedParallelGreedyPiS_S_S_iiS_(
	.param .u64 .ptr .align 1 _Z24RandomizedParallelGreedyPiS_S_S_iiS__param_0,
	.param .u64 .ptr .align 1 _Z24RandomizedParallelGreedyPiS_S_S_iiS__param_1,
	.param .u64 .ptr .align 1 _Z24RandomizedParallelGreedyPiS_S_S_iiS__param_2,
	.param .u64 .ptr .align 1 _Z24RandomizedParallelGreedyPiS_S_S_iiS__param_3,
	.param .u32 _Z24RandomizedParallelGreedyPiS_S_S_iiS__param_4,
	.param .u32 _Z24RandomizedParallelGreedyPiS_S_S_iiS__param_5,
	.param .u64 .ptr .align 1 _Z24RandomizedParallelGreedyPiS_S_S_iiS__param_6
)
{
	.local .align 8 .b8 	__local_depot2[8];
	.reg .b64 	%SP;
	.reg .b64 	%SPL;
	.reg .pred 	%p<20>;
	.reg .b32 	%r<125>;
	.reg .b64 	%rd<63>;

	mov.u64 	%SPL, __local_depot2;
	cvta.local.u64 	%SP, %SPL;
	ld.param.u64 	%rd9, [_Z24RandomizedParallelGreedyPiS_S_S_iiS__param_0];
	ld.param.u64 	%rd10, [_Z24RandomizedParallelGreedyPiS_S_S_iiS__param_1];
	ld.param.u64 	%rd11, [_Z24RandomizedParallelGreedyPiS_S_S_iiS__param_2];
	ld.param.u32 	%r33, [_Z24RandomizedParallelGreedyPiS_S_S_iiS__param_4];
	ld.param.u64 	%rd12, [_Z24RandomizedParallelGreedyPiS_S_S_iiS__param_6];
	cvta.to.global.u64 	%rd1, %rd9;
	cvta.to.global.u64 	%rd2, %rd12;
	cvta.to.global.u64 	%rd3, %rd11;
	cvta.to.global.u64 	%rd4, %rd10;
	add.u64 	%rd13, %SP, 0;
	add.u64 	%rd5, %SPL, 0;
	mov.u32 	%r35, %tid.x;
	mov.u32 	%r36, %ntid.x;
	mov.u32 	%r37, %ctaid.x;
	mad.lo.s32 	%r117, %r36, %r37, %r35;
	mov.u32 	%r38, %nctaid.x;
	mul.lo.s32 	%r2, %r36, %r38;
	mul.wide.s32 	%rd14, %r33, 4;
	add.s64 	%rd15, %rd4, %rd14;
	ld.global.u32 	%r39, [%rd15+-4];
	add.s64 	%rd16, %rd3, %rd14;
	ld.global.u32 	%r40, [%rd16+-4];
	add.s32 	%r3, %r40, %r39;
	setp.ge.s32 	%p1, %r117, %r3;
	@%p1 bra 	$L__BB2_7;
	add.s32 	%r41, %r117, %r2;
	max.s32 	%r42, %r3, %r41;
	setp.lt.s32 	%p2, %r41, %r3;
	selp.u32 	%r43, 1, 0, %p2;
	add.s32 	%r44, %r41, %r43;
	sub.s32 	%r45, %r42, %r44;
	div.u32 	%r46, %r45, %r2;
	add.s32 	%r4, %r46, %r43;
	and.b32  	%r47, %r4, 3;
	setp.eq.s32 	%p3, %r47, 3;
	mov.u32 	%r115, %r117;
	@%p3 bra 	$L__BB2_4;
	add.s32 	%r49, %r4, 1;
	and.b32  	%r5, %r49, 3;
	mov.b32 	%r114, 0;
	mov.u32 	%r115, %r117;
$L__BB2_3:
	.pragma "nounroll";
	mul.wide.s32 	%rd17, %r115, 4;
	add.s64 	%rd18, %rd1, %rd17;
	ld.global.u32 	%r50, [%rd18];
	shl.b32 	%r51, %r115, 2;
	mov.u32 	%r52, d_graph;
	add.s32 	%r53, %r52, %r51;
	st.shared.u32 	[%r53], %r50;
	add.s32 	%r115, %r115, %r2;
	add.s32 	%r114, %r114, 1;
	setp.ne.s32 	%p4, %r114, %r5;
	@%p4 bra 	$L__BB2_3;
$L__BB2_4:
	setp.lt.u32 	%p5, %r4, 3;
	@%p5 bra 	$L__BB2_7;
	mov.u32 	%r56, d_graph;
	mul.wide.s32 	%rd21, %r2, 4;
	shl.b32 	%r59, %r2, 2;
$L__BB2_6:
	mul.wide.s32 	%rd19, %r115, 4;
	add.s64 	%rd20, %rd1, %rd19;
	ld.global.u32 	%r54, [%rd20];
	shl.b32 	%r55, %r115, 2;
	add.s32 	%r57, %r56, %r55;
	st.shared.u32 	[%r57], %r54;
	add.s64 	%rd22, %rd20, %rd21;
	ld.global.u32 	%r58, [%rd22];
	add.s32 	%r60, %r57, %r59;
	st.shared.u32 	[%r60], %r58;
	add.s64 	%rd23, %rd22, %rd21;
	ld.global.u32 	%r61, [%rd23];
	add.s32 	%r62, %r60, %r59;
	st.shared.u32 	[%r62], %r61;
	add.s64 	%rd24, %rd23, %rd21;
	ld.global.u32 	%r63, [%rd24];
	add.s32 	%r64, %r62, %r59;
	st.shared.u32 	[%r64], %r63;
	add.s32 	%r115, %r59, %r115;
	setp.lt.s32 	%p6, %r115, %r3;
	@%p6 bra 	$L__BB2_6;
$L__BB2_7:
	ld.param.u32 	%r111, [_Z24RandomizedParallelGreedyPiS_S_S_iiS__param_5];
	bar.sync 	0;
	bar.sync 	0;
	setp.ge.s32 	%p7, %r117, %r111;
	@%p7 bra 	$L__BB2_24;
	add.s64 	%rd6, %rd1, 8;
	mov.u64 	%rd31, $str;
	mov.u64 	%rd40, $str$1;
	mov.u64 	%rd49, $str$2;
$L__BB2_9:
	setp.lt.s32 	%p8, %r33, 1;
	@%p8 bra 	$L__BB2_23;
	mul.lo.s32 	%r14, %r117, %r33;
	mov.b32 	%r118, 0;
$L__BB2_11:
	ld.param.u64 	%rd62, [_Z24RandomizedParallelGreedyPiS_S_S_iiS__param_3];
	add.s32 	%r66, %r118, %r14;
	cvta.to.global.u64 	%rd25, %rd62;
	mul.wide.s32 	%rd26, %r66, 4;
	add.s64 	%rd27, %rd25, %rd26;
	ld.global.u32 	%r16, [%rd27];
	mul.wide.s32 	%rd28, %r16, 4;
	add.s64 	%rd29, %rd3, %rd28;
	ld.global.u32 	%r17, [%rd29];
	add.s64 	%rd30, %rd4, %rd28;
	ld.global.u32 	%r18, [%rd30];
	st.local.u32 	[%rd5], %r14;
	cvta.global.u64 	%rd32, %rd31;
	{ // callseq 0, 0
	.param .b64 param0;
	st.param.b64 	[param0], %rd32;
	.param .b64 param1;
	st.param.b64 	[param1], %rd13;
	.param .b32 retval0;
	call.uni (retval0), 
	vprintf, 
	(
	param0, 
	param1
	);
	ld.param.b32 	%r67, [retval0];
	} // callseq 0
	setp.lt.s32 	%p9, %r18, 1;
	@%p9 bra 	$L__BB2_19;
	setp.lt.u32 	%p10, %r18, 4;
	mov.b32 	%r121, 0;
	@%p10 bra 	$L__BB2_15;
	and.b32  	%r121, %r18, 2147483644;
	neg.s32 	%r120, %r121;
	mov.u32 	%r119, %r17;
$L__BB2_14:
	mul.wide.s32 	%rd34, %r119, 4;
	add.s64 	%rd35, %rd6, %rd34;
	ld.global.u32 	%r70, [%rd35+-8];
	st.local.u32 	[%rd5], %r70;
	cvta.global.u64 	%rd37, %rd40;
	{ // callseq 1, 0
	.param .b64 param0;
	st.param.b64 	[param0], %rd37;
	.param .b64 param1;
	st.param.b64 	[param1], %rd13;
	.param .b32 retval0;
	call.uni (retval0), 
	vprintf, 
	(
	param0, 
	param1
	);
	ld.param.b32 	%r71, [retval0];
	} // callseq 1
	ld.global.u32 	%r73, [%rd35+-4];
	st.local.u32 	[%rd5], %r73;
	{ // callseq 2, 0
	.param .b64 param0;
	st.param.b64 	[param0], %rd37;
	.param .b64 param1;
	st.param.b64 	[param1], %rd13;
	.param .b32 retval0;
	call.uni (retval0), 
	vprintf, 
	(
	param0, 
	param1
	);
	ld.param.b32 	%r74, [retval0];
	} // callseq 2
	ld.global.u32 	%r76, [%rd35];
	st.local.u32 	[%rd5], %r76;
	{ // callseq 3, 0
	.param .b64 param0;
	st.param.b64 	[param0], %rd37;
	.param .b64 param1;
	st.param.b64 	[param1], %rd13;
	.param .b32 retval0;
	call.uni (retval0), 
	vprintf, 
	(
	param0, 
	param1
	);
	ld.param.b32 	%r77, [retval0];
	} // callseq 3
	ld.global.u32 	%r79, [%rd35+4];
	st.local.u32 	[%rd5], %r79;
	{ // callseq 4, 0
	.param .b64 param0;
	st.param.b64 	[param0], %rd37;
	.param .b64 param1;
	st.param.b64 	[param1], %rd13;
	.param .b32 retval0;
	call.uni (retval0), 
	vprintf, 
	(
	param0, 
	param1
	);
	ld.param.b32 	%r80, [retval0];
	} // callseq 4
	add.s32 	%r120, %r120, 4;
	add.s32 	%r119, %r119, 4;
	setp.ne.s32 	%p11, %r120, 0;
	@%p11 bra 	$L__BB2_14;
$L__BB2_15:
	and.b32  	%r82, %r18, 3;
	setp.eq.s32 	%p12, %r82, 0;
	@%p12 bra 	$L__BB2_19;
	add.s32 	%r83, %r121, %r17;
	mul.wide.s32 	%rd39, %r83, 4;
	add.s64 	%rd7, %rd1, %rd39;
	ld.global.u32 	%r84, [%rd7];
	st.local.u32 	[%rd5], %r84;
	cvta.global.u64 	%rd41, %rd40;
	{ // callseq 5, 0
	.param .b64 param0;
	st.param.b64 	[param0], %rd41;
	.param .b64 param1;
	st.param.b64 	[param1], %rd13;
	.param .b32 retval0;
	call.uni (retval0), 
	vprintf, 
	(
	param0, 
	param1
	);
	ld.param.b32 	%r85, [retval0];
	} // callseq 5
	and.b32  	%r87, %r18, 3;
	setp.eq.s32 	%p13, %r87, 1;
	@%p13 bra 	$L__BB2_19;
	ld.global.u32 	%r88, [%rd7+4];
	st.local.u32 	[%rd5], %r88;
	cvta.global.u64 	%rd44, %rd40;
	{ // callseq 6, 0
	.param .b64 param0;
	st.param.b64 	[param0], %rd44;
	.param .b64 param1;
	st.param.b64 	[param1], %rd13;
	.param .b32 retval0;
	call.uni (retval0), 
	vprintf, 
	(
	param0, 
	param1
	);
	ld.param.b32 	%r89, [retval0];
	} // callseq 6
	and.b32  	%r91, %r18, 3;
	setp.eq.s32 	%p14, %r91, 2;
	@%p14 bra 	$L__BB2_19;
	ld.global.u32 	%r92, [%rd7+8];
	st.local.u32 	[%rd5], %r92;
	cvta.global.u64 	%rd47, %rd40;
	{ // callseq 7, 0
	.param .b64 param0;
	st.param.b64 	[param0], %rd47;
	.param .b64 param1;
	st.param.b64 	[param1], %rd13;
	.param .b32 retval0;
	call.uni (retval0), 
	vprintf, 
	(
	param0, 
	param1
	);
	ld.param.b32 	%r93, [retval0];
	} // callseq 7
$L__BB2_19:
	cvta.global.u64 	%rd50, %rd49;
	{ // callseq 8, 0
	.param .b64 param0;
	st.param.b64 	[param0], %rd50;
	.param .b64 param1;
	st.param.b64 	[param1], 0;
	.param .b32 retval0;
	call.uni (retval0), 
	vprintf, 
	(
	param0, 
	param1
	);
	ld.param.b32 	%r96, [retval0];
	} // callseq 8
	st.local.u32 	[%rd5], %r18;
	mov.u64 	%rd51, $str$3;
	cvta.global.u64 	%rd52, %rd51;
	add.u64 	%rd53, %SP, 0;
	{ // callseq 9, 0
	.param .b64 param0;
	st.param.b64 	[param0], %rd52;
	.param .b64 param1;
	st.param.b64 	[param1], %rd53;
	.param .b32 retval0;
	call.uni (retval0), 
	vprintf, 
	(
	param0, 
	param1
	);
	ld.param.b32 	%r98, [retval0];
	} // callseq 9
	st.local.u32 	[%rd5], %r17;
	mov.u64 	%rd54, $str$4;
	cvta.global.u64 	%rd55, %rd54;
	{ // callseq 10, 0
	.param .b64 param0;
	st.param.b64 	[param0], %rd55;
	.param .b64 param1;
	st.param.b64 	[param1], %rd53;
	.param .b32 retval0;
	call.uni (retval0), 
	vprintf, 
	(
	param0, 
	param1
	);
	ld.param.b32 	%r100, [retval0];
	} // callseq 10
	mov.b32 	%r124, 1;
	@%p9 bra 	$L__BB2_22;
	mov.b32 	%r124, 1;
	mov.b32 	%r122, 0;
$L__BB2_21:
	add.s32 	%r104, %r122, %r17;
	mul.wide.s32 	%rd56, %r104, 4;
	add.s64 	%rd57, %rd1, %rd56;
	ld.global.u32 	%r105, [%rd57];
	add.s32 	%r106, %r105, %r14;
	mul.wide.s32 	%rd58, %r106, 4;
	add.s64 	%rd59, %rd2, %rd58;
	ld.global.u32 	%r107, [%rd59];
	setp.eq.s32 	%p16, %r124, %r107;
	selp.u32 	%r108, 1, 0, %p16;
	add.s32 	%r124, %r124, %r108;
	add.s32 	%r109, %r122, 1;
	selp.b32 	%r122, 1, %r109, %p16;
	setp.lt.s32 	%p17, %r122, %r18;
	@%p17 bra 	$L__BB2_21;
$L__BB2_22:
	add.s32 	%r110, %r16, %r14;
	mul.wide.s32 	%rd60, %r110, 4;
	add.s64 	%rd61, %rd2, %rd60;
	st.global.u32 	[%rd61], %r124;
	bar.sync 	0;
	add.s32 	%r118, %r118, 1;
	setp.ne.s32 	%p18, %r118, %r33;
	@%p18 bra 	$L__BB2_11;
$L__BB2_23:
	ld.param.u32 	%r112, [_Z24RandomizedParallelGreedyPiS_S_S_iiS__param_5];
	add.s32 	%r117, %r117, %r2;
	setp.lt.s32 	%p19, %r117, %r112;
	@%p19 bra 	$L__BB2_9;
$L__BB2_24:
	ret;

}
	// .globl	_ZN3cub18CUB_300001_SM_10006detail11EmptyKernelIvEEvv
.visible .entry _ZN3cub18CUB_300001_SM_10006detail11EmptyKernelIvEEvv()
{


	ret;

}
	// .globl	_ZN3cub18CUB_300001_SM_10006detail4scan20DeviceScanInitKernelINS0_13ScanTileStateIiLb1EEEEEvT_i
.visible .entry _ZN3cub18CUB_300001_SM_10006detail4scan20DeviceScanInitKernelINS0_13ScanTileStateIiLb1EEEEEvT_i(
	.param .align 8 .b8 _ZN3cub18CUB_300001_SM_10006detail4scan20DeviceScanInitKernelINS0_13ScanTileStateIiLb1EEEEEvT_i_param_0[8],
	.param .u32 _ZN3cub18CUB_300001_SM_10006detail4scan20DeviceScanInitKernelINS0_13ScanTileStateIiLb1EEEEEvT_i_param_1
)
{
	.reg .pred 	%p<5>;
	.reg .b32 	%r<10>;
	.reg .b64 	%rd<7>;

	ld.param.u64 	%rd2, [_ZN3cub18CUB_300001_SM_10006detail4scan20DeviceScanInitKernelINS0_13ScanTileStateIiLb1EEEEEvT_i_param_0];
	ld.param.u32 	%r4, [_ZN3cub18CUB_300001_SM_10006detail4scan20DeviceScanInitKernelINS0_13ScanTileStateIiLb1EEEEEvT_i_param_1];
	cvta.to.global.u64 	%rd1, %rd2;
	mov.u32 	%r1, %ctaid.x;
	mov.u32 	%r5, %ntid.x;
	mov.u32 	%r2, %tid.x;
	mad.lo.s32 	%r3, %r1, %r5, %r2;
	setp.ge.s32 	%p1, %r3, %r4;
	@%p1 bra 	$L__BB4_2;
	mul.wide.s32 	%rd3, %r3, 8;
	add.s64 	%rd4, %rd1, %rd3;
	mov.b32 	%r6, 0;
	mov.b32 	%r7, 99;
	st.global.v2.u32 	[%rd4+256], {%r7, %r6};
$L__BB4_2:
	setp.ne.s32 	%p2, %r1, 0;
	setp.gt.u32 	%p3, %r2, 31;
	or.pred  	%p4, %p2, %p3;
	@%p4 bra 	$L__BB4_4;
	mul.wide.u32 	%rd5, %r2, 8;
	add.s64 	%rd6, %rd1, %rd5;
	mov.b32 	%r9, 0;
	st.global.v2.u32 	[%rd6], {%r9, %r9};
$L__BB4_4:
	ret;

}
	// .globl	_ZN3cub18CUB_300001_SM_10006detail4scan16DeviceScanKernelINS2_10policy_hubIiiijN4cuda3std3__44plusIvEEE10Policy1000EPiSC_NS0_13ScanTileStateIiLb1EEES9_NS1_10InputValueIiSC_EEjiLb0EiEEvT0_T1_T2_iT3_T4_T5_
.visible .entry _ZN3cub18CUB_300001_SM_10006detail4scan16DeviceScanKernelINS2_10policy_hubIiiijN4cuda3std3__44plusIvEEE10Policy1000EPiSC_NS0_13ScanTileStateIiLb1EEES9_NS1_10InputValueIiSC_EEjiLb0EiEEvT0_T1_T2_iT3_T4_T5_(
	.param .u64 .ptr .align 1 _ZN3cub18CUB_300001_SM_10006detail4scan16DeviceScanKernelINS2_10policy_hubIiiijN4cuda3std3__44plusIvEEE10Policy1000EPiSC_NS0_13ScanTileStateIiLb1EEES9_NS1_10InputValueIiSC_EEjiLb0EiEEvT0_T1_T2_iT3_T4_T5__param_0,
	.param .u64 .ptr .align 1 _ZN3cub18CUB_300001_SM_10006detail4scan16DeviceScanKernelINS2_10policy_hubIiiijN4cuda3std3__44plusIvEEE10Policy1000EPiSC_NS0_13ScanTileStateIiLb1EEES9_NS1_10InputValueIiSC_EEjiLb0EiEEvT0_T1_T2_iT3_T4_T5__param_1,
	.param .align 8 .b8 _ZN3cub18CUB_300001_SM_10006detail4scan16DeviceScanKernelINS2_10policy_hubIiiijN4cuda3std3__44plusIvEEE10Policy1000EPiSC_NS0_13ScanTileStateIiLb1EEES9_NS1_10InputValueIiSC_EEjiLb0EiEEvT0_T1_T2_iT3_T4_T5__param_2[8],
	.param .u32 _ZN3cub18CUB_300001_SM_10006detail4scan16DeviceScanKernelINS2_10policy_hubIiiijN4cuda3std3__44plusIvEEE10Policy1000EPiSC_NS0_13ScanTileStateIiLb1EEES9_NS1_10InputValueIiSC_EEjiLb0EiEEvT0_T1_T2_iT3_T4_T5__param_3,
	.param .align 1 .b8 _ZN3cub18CUB_300001_SM_10006detail4scan16DeviceScanKernelINS2_10policy_hubIiiijN4cuda3std3__44plusIvEEE10Policy1000EPiSC_NS0_13ScanTileStateIiLb1EEES9_NS1_10InputValueIiSC_EEjiLb0EiEEvT0_T1_T2_iT3_T4_T5__param_4[1],
	.param .align 8 .b8 _ZN3cub18CUB_300001_SM_10006detail4scan16DeviceScanKernelINS2_10policy_hubIiiijN4cuda3std3__44plusIvEEE10Policy1000EPiSC_NS0_13ScanTileStateIiLb1EEES9_NS1_10InputValueIiSC_EEjiLb0EiEEvT0_T1_T2_iT3_T4_T5__param_5[16],
	.param .u32 _ZN3cub18CUB_300001_SM_10006detail4scan16DeviceScanKernelINS2_10policy_hubIiiijN4cuda3std3__44plusIvEEE10Policy1000EPiSC_NS0_13ScanTileStateIiLb1EEES9_NS1_10InputValueIiSC_EEjiLb0EiEEvT0_T1_T2_iT3_T4_T5__param_6
)
.maxntid 384
{
	.reg .pred 	%p<160>;
	.reg .b16 	%rs<3>;
	.reg .b32 	%r<1038>;
	.reg .b64 	%rd<61>;
	// demoted variable
	.shared .align 16 .b8 _ZZN3cub18CUB_300001_SM_10006detail4scan16DeviceScanKernelINS2_10policy_hubIiiijN4cuda3std3__44plusIvEEE10Policy1000EPiSC_NS0_13ScanTileStateIiLb1EEES9_NS1_10InputValueIiSC_EEjiLb0EiEEvT0_T1_T2_iT3_T4_T5_E12temp_storage[33808];
	ld.param.u32 	%r241, [_ZN3cub18CUB_300001_SM_10006detail4scan16DeviceScanKernelINS2_10policy_hubIiiijN4cuda3std3__44plusIvEEE10Policy1000EPiSC_NS0_13ScanTileStateIiLb1EEES9_NS1_10InputValueIiSC_EEjiLb0EiEEvT0_T1_T2_iT3_T4_T5__param_5];
	bfe.u32 	%r242, %r241, 0, 8;
	cvt.u16.u32 	%rs1, %r242;
	and.b16  	%rs2, %rs1, 255;
	ld.param.u64 	%rd14, [_ZN3cub18CUB_300001_SM_10006detail4scan16DeviceScanKernelINS2_10policy_hubIiiijN4cuda3std3__44plusIvEEE10Policy1000EPiSC_NS0_13ScanTileStateIiLb1EEES9_NS1_10InputValueIiSC_EEjiLb0EiEEvT0_T1_T2_iT3_T4_T5__param_2];
	ld.param.u64 	%rd2, [_ZN3cub18CUB_300001_SM_10006detail4scan16DeviceScanKernelINS2_10policy_hubIiiijN4cuda3std3__44plusIvEEE10Policy1000EPiSC_NS0_13ScanTileStateIiLb1EEES9_NS1_10InputValueIiSC_EEjiLb0EiEEvT0_T1_T2_iT3_T4_T5__param_5+8];
	ld.param.u64 	%rd15, [_ZN3cub18CUB_300001_SM_10006detail4scan16DeviceScanKernelINS2_10policy_hubIiiijN4cuda3std3__44plusIvEEE10Policy1000EPiSC_NS0_13ScanTileStateIiLb1EEES9_NS1_10InputValueIiSC_EEjiLb0EiEEvT0_T1_T2_iT3_T4_T5__param_0];
	ld.param.u32 	%r240, [_ZN3cub18CUB_300001_SM_10006detail4scan16DeviceScanKernelINS2_10policy_hubIiiijN4cuda3std3__44plusIvEEE10Policy1000EPiSC_NS0_13ScanTileStateIiLb1EEES9_NS1_10InputValueIiSC_EEjiLb0EiEEvT0_T1_T2_iT3_T4_T5__param_6];
	cvta.to.global.u64 	%rd1, %rd15;
	setp.eq.s16 	%p1, %rs2, 0;
	@%p1 bra 	$L__BB5_2;
	cvta.to.global.u64 	%rd16, %rd2;
	ld.global.u32 	%r985, [%rd16];
	bra.uni 	$L__BB5_3;
$L__BB5_2:
	cvt.u32.u64 	%r985, %rd2;
$L__BB5_3:
	ld.param.u32 	%r983, [_ZN3cub18CUB_300001_SM_10006detail4scan16DeviceScanKernelINS2_10policy_hubIiiijN4cuda3std3__44plusIvEEE10Policy1000EPiSC_NS0_13ScanTileStateIiLb1EEES9_NS1_10InputValueIiSC_EEjiLb0EiEEvT0_T1_T2_iT3_T4_T5__param_3];
	mov.u32 	%r243, %ctaid.x;
	add.s32 	%r986, %r983, %r243;
	mul.lo.s32 	%r5, %r986, 8448;
	sub.s32 	%r6, %r240, %r5;
	setp.lt.u32 	%p2, %r6, 8449;
	@%p2 bra 	$L__BB5_29;
	cvt.u64.u32 	%rd40, %r5;
	mov.u32 	%r7, %tid.x;
	and.b32  	%r628, %r7, 31;
	and.b32  	%r629, %r7, 992;
	mul.lo.s32 	%r630, %r629, 22;
	or.b32  	%r631, %r630, %r628;
	cvt.u64.u32 	%rd41, %r631;
	add.s64 	%rd4, %rd41, %rd40;
	shl.b64 	%rd42, %rd4, 2;
	add.s64 	%rd43, %rd1, %rd42;
	ld.global.u32 	%r632, [%rd43];
	ld.global.u32 	%r633, [%rd43+128];
	ld.global.u32 	%r634, [%rd43+256];
	ld.global.u32 	%r635, [%rd43+384];
	ld.global.u32 	%r636, [%rd43+512];
	ld.global.u32 	%r637, [%rd43+640];
	ld.global.u32 	%r638, [%rd43+768];
	ld.global.u32 	%r639, [%rd43+896];
	ld.global.u32 	%r640, [%rd43+1024];
	ld.global.u32 	%r641, [%rd43+1152];
	ld.global.u32 	%r642, [%rd43+1280];
	ld.global.u32 	%r643, [%rd43+1408];
	ld.global.u32 	%r644, [%rd43+1536];
	ld.global.u32 	%r645, [%rd43+1664];
	ld.global.u32 	%r646, [%rd43+1792];
	ld.global.u32 	%r647, [%rd43+1920];
	ld.global.u32 	%r648, [%rd43+2048];
	ld.global.u32 	%r649, [%rd43+2176];
	ld.global.u32 	%r650, [%rd43+2304];
	ld.global.u32 	%r651, [%rd43+2432];
	ld.global.u32 	%r652, [%rd43+2560];
	ld.global.u32 	%r653, [%rd43+2688];
	// begin inline asm
	mov.u32 %r627, %laneid;
	// end inline asm
	shr.u32 	%r9, %r7, 5;
	mad.lo.s32 	%r654, %r9, 704, %r627;
	shl.b32 	%r655, %r654, 2;
	mov.u32 	%r656, _ZZN3cub18CUB_300001_SM_10006detail4scan16DeviceScanKernelINS2_10policy_hubIiiijN4cuda3std3__44plusIvEEE10Policy1000EPiSC_NS0_13ScanTileStateIiLb1EEES9_NS1_10InputValueIiSC_EEjiLb0EiEEvT0_T1_T2_iT3_T4_T5_E12temp_storage;
	add.s32 	%r10, %r656, %r655;
	st.shared.u32 	[%r10], %r632;
	st.shared.u32 	[%r10+128], %r633;
	st.shared.u32 	[%r10+256], %r634;
	st.shared.u32 	[%r10+384], %r635;
	st.shared.u32 	[%r10+512], %r636;
	st.shared.u32 	[%r10+640], %r637;
	st.shared.u32 	[%r10+768], %r638;
	st.shared.u32 	[%r10+896], %r639;
	st.shared.u32 	[%r10+1024], %r640;
	st.shared.u32 	[%r10+1152], %r641;
	st.shared.u32 	[%r10+1280], %r642;
	st.shared.u32 	[%r10+1408], %r643;
	st.shared.u32 	[%r10+1536], %r644;
	st.shared.u32 	[%r10+1664], %r645;
	st.shared.u32 	[%r10+1792], %r646;
	st.shared.u32 	[%r10+1920], %r647;
	st.shared.u32 	[%r10+2048], %r648;
	st.shared.u32 	[%r10+2176], %r649;
	st.shared.u32 	[%r10+2304], %r650;
	st.shared.u32 	[%r10+2432], %r651;
	st.shared.u32 	[%r10+2560], %r652;
	st.shared.u32 	[%r10+2688], %r653;
	bar.warp.sync 	-1;
	mad.lo.s32 	%r11, %r627, 84, %r10;
	ld.shared.v2.u32 	{%r12, %r13}, [%r11];
	ld.shared.v2.u32 	{%r14, %r15}, [%r11+8];
	ld.shared.v2.u32 	{%r16, %r17}, [%r11+16];
	ld.shared.v2.u32 	{%r18, %r19}, [%r11+24];
	ld.shared.v2.u32 	{%r20, %r21}, [%r11+32];
	ld.shared.v2.u32 	{%r22, %r23}, [%r11+40];
	ld.shared.v2.u32 	{%r24, %r25}, [%r11+48];
	ld.shared.v2.u32 	{%r26, %r27}, [%r11+56];
	ld.shared.v2.u32 	{%r28, %r29}, [%r11+64];
	ld.shared.v2.u32 	{%r30, %r31}, [%r11+72];
	ld.shared.v2.u32 	{%r32, %r33}, [%r11+80];
	bar.sync 	0;
	setp.ne.s32 	%p104, %r986, 0;
	@%p104 bra 	$L__BB5_9;
	add.s32 	%r878, %r13, %r12;
	add.s32 	%r879, %r14, %r878;
	add.s32 	%r880, %r15, %r879;
	add.s32 	%r881, %r16, %r880;
	add.s32 	%r882, %r17, %r881;
	add.s32 	%r883, %r18, %r882;
	add.s32 	%r884, %r19, %r883;
	add.s32 	%r885, %r20, %r884;
	add.s32 	%r886, %r21, %r885;
	add.s32 	%r887, %r22, %r886;
	add.s32 	%r888, %r23, %r887;
	add.s32 	%r889, %r24, %r888;
	add.s32 	%r890, %r25, %r889;
	add.s32 	%r891, %r26, %r890;
	add.s32 	%r892, %r27, %r891;
	add.s32 	%r893, %r28, %r892;
	add.s32 	%r894, %r29, %r893;
	add.s32 	%r895, %r30, %r894;
	add.s32 	%r896, %r31, %r895;
	add.s32 	%r897, %r32, %r896;
	add.s32 	%r852, %r33, %r897;
	mov.b32 	%r850, 1;
	mov.b32 	%r875, 0;
	mov.b32 	%r877, -1;
	// begin inline asm
	{  .reg .s32 r0;  .reg .pred p;  shfl.sync.up.b32 r0|p, %r852, %r850, %r875, %r877;  @p add.s32 r0, r0, %r852;  mov.s32 %r848, r0;}
	// end inline asm
	mov.b32 	%r856, 2;
	// begin inline asm
	{  .reg .s32 r0;  .reg .pred p;  shfl.sync.up.b32 r0|p, %r848, %r856, %r875, %r877;  @p add.s32 r0, r0, %r848;  mov.s32 %r854, r0;}
	// end inline asm
	mov.b32 	%r862, 4;
	// begin inline asm
	{  .reg .s32 r0;  .reg .pred p;  shfl.sync.up.b32 r0|p, %r854, %r862, %r875, %r877;  @p add.s32 r0, r0, %r854;  mov.s32 %r860, r0;}
	// end inline asm
	mov.b32 	%r868, 8;
	// begin inline asm
	{  .reg .s32 r0;  .reg .pred p;  shfl.sync.up.b32 r0|p, %r860, %r868, %r875, %r877;  @p add.s32 r0, r0, %r860;  mov.s32 %r866, r0;}
	// end inline asm
	mov.b32 	%r874, 16;
	// begin inline asm
	{  .reg .s32 r0;  .reg .pred p;  shfl.sync.up.b32 r0|p, %r866, %r874, %r875, %r877;  @p add.s32 r0, r0, %r866;  mov.s32 %r872, r0;}
	// end inline asm
	setp.ne.s32 	%p146, %r627, 31;
	@%p146 bra 	$L__BB5_7;
	shl.b32 	%r898, %r9, 2;
	add.s32 	%r900, %r656, %r898;
	st.shared.u32 	[%r900+16], %r872;
$L__BB5_7:
	bar.sync 	0;
	ld.shared.v4.u32 	{%r901, %r902, %r903, %r904}, [_ZZN3cub18CUB_300001_SM_10006detail4scan16DeviceScanKernelINS2_10policy_hubIiiijN4cuda3std3__44plusIvEEE10Policy1000EPiSC_NS0_13ScanTileStateIiLb1EEES9_NS1_10InputValueIiSC_EEjiLb0EiEEvT0_T1_T2_iT3_T4_T5_E12temp_storage+16];
	add.s32 	%r905, %r902, %r901;
	setp.eq.s32 	%p147, %r9, 2;
	selp.b32 	%r906, %r905, %r901, %p147;
	add.s32 	%r907, %r905, %r903;
	setp.eq.s32 	%p148, %r9, 3;
	selp.b32 	%r908, %r907, %r906, %p148;
	add.s32 	%r909, %r907, %r904;
	setp.eq.s32 	%p149, %r9, 4;
	selp.b32 	%r910, %r909, %r908, %p149;
	ld.shared.v4.u32 	{%r911, %r912, %r913, %r914}, [_ZZN3cub18CUB_300001_SM_10006detail4scan16DeviceScanKernelINS2_10policy_hubIiiijN4cuda3std3__44plusIvEEE10Policy1000EPiSC_NS0_13ScanTileStateIiLb1EEES9_NS1_10InputValueIiSC_EEjiLb0EiEEvT0_T1_T2_iT3_T4_T5_E12temp_storage+32];
	add.s32 	%r915, %r909, %r911;
	setp.eq.s32 	%p150, %r9, 5;
	selp.b32 	%r916, %r915, %r910, %p150;
	add.s32 	%r917, %r915, %r912;
	setp.eq.s32 	%p151, %r9, 6;
	selp.b32 	%r918, %r917, %r916, %p151;
	add.s32 	%r919, %r917, %r913;
	setp.eq.s32 	%p152, %r9, 7;
	selp.b32 	%r920, %r919, %r918, %p152;
	add.s32 	%r921, %r919, %r914;
	setp.eq.s32 	%p153, %r9, 8;
	selp.b32 	%r922, %r921, %r920, %p153;
	ld.shared.v4.u32 	{%r923, %r924, %r925, %r926}, [_ZZN3cub18CUB_300001_SM_10006detail4scan16DeviceScanKernelINS2_10policy_hubIiiijN4cuda3std3__44plusIvEEE10Policy1000EPiSC_NS0_13ScanTileStateIiLb1EEES9_NS1_10InputValueIiSC_EEjiLb0EiEEvT0_T1_T2_iT3_T4_T5_E12temp_storage+48];
	add.s32 	%r927, %r921, %r923;
	setp.eq.s32 	%p154, %r9, 9;
	selp.b32 	%r928, %r927, %r922, %p154;
	add.s32 	%r929, %r927, %r924;
	setp.eq.s32 	%p155, %r9, 10;
	selp.b32 	%r930, %r929, %r928, %p155;
	add.s32 	%r931, %r929, %r925;
	setp.eq.s32 	%p156, %r9, 11;
	selp.b32 	%r932, %r931, %r930, %p156;
	setp.lt.u32 	%p157, %r7, 32;
	selp.b32 	%r933, 0, %r932, %p157;
	setp.eq.s32 	%p158, %r627, 0;
	sub.s32 	%r934, %r872, %r852;
	selp.b32 	%r935, 0, %r934, %p158;
	add.s32 	%r936, %r935, %r985;
	add.s32 	%r1000, %r936, %r933;
	add.s32 	%r937, %r926, %r985;
	add.s32 	%r37, %r937, %r931;
	setp.ne.s32 	%p159, %r7, 0;
	@%p159 bra 	$L__BB5_28;
	add.s64 	%rd55, %rd14, 256;
	mov.b32 	%r938, 101;
	// begin inline asm
	st.relaxed.gpu.v2.u32 [%rd55], {%r938, %r37};
	// end inline asm
	bra.uni 	$L__BB5_28;
$L__BB5_9:
	add.s32 	%r687, %r13, %r12;
	add.s32 	%r688, %r14, %r687;
	add.s32 	%r689, %r15, %r688;
	add.s32 	%r690, %r16, %r689;
	add.s32 	%r691, %r17, %r690;
	add.s32 	%r692, %r18, %r691;
	add.s32 	%r693, %r19, %r692;
	add.s32 	%r694, %r20, %r693;
	add.s32 	%r695, %r21, %r694;
	add.s32 	%r696, %r22, %r695;
	add.s32 	%r697, %r23, %r696;
	add.s32 	%r698, %r24, %r697;
	add.s32 	%r699, %r25, %r698;
	add.s32 	%r700, %r26, %r699;
	add.s32 	%r701, %r27, %r700;
	add.s32 	%r702, %r28, %r701;
	add.s32 	%r703, %r29, %r702;
	add.s32 	%r704, %r30, %r703;
	add.s32 	%r705, %r31, %r704;
	add.s32 	%r706, %r32, %r705;
	add.s32 	%r661, %r33, %r706;
	mov.b32 	%r659, 1;
	mov.b32 	%r684, 0;
	mov.b32 	%r686, -1;
	// begin inline asm
	{  .reg .s32 r0;  .reg .pred p;  shfl.sync.up.b32 r0|p, %r661, %r659, %r684, %r686;  @p add.s32 r0, r0, %r661;  mov.s32 %r657, r0;}
	// end inline asm
	mov.b32 	%r665, 2;
	// begin inline asm
	{  .reg .s32 r0;  .reg .pred p;  shfl.sync.up.b32 r0|p, %r657, %r665, %r684, %r686;  @p add.s32 r0, r0, %r657;  mov.s32 %r663, r0;}
	// end inline asm
	mov.b32 	%r671, 4;
	// begin inline asm
	{  .reg .s32 r0;  .reg .pred p;  shfl.sync.up.b32 r0|p, %r663, %r671, %r684, %r686;  @p add.s32 r0, r0, %r663;  mov.s32 %r669, r0;}
	// end inline asm
	mov.b32 	%r677, 8;
	// begin inline asm
	{  .reg .s32 r0;  .reg .pred p;  shfl.sync.up.b32 r0|p, %r669, %r677, %r684, %r686;  @p add.s32 r0, r0, %r669;  mov.s32 %r675, r0;}
	// end inline asm
	mov.b32 	%r683, 16;
	// begin inline asm
	{  .reg .s32 r0;  .reg .pred p;  shfl.sync.up.b32 r0|p, %r675, %r683, %r684, %r686;  @p add.s32 r0, r0, %r675;  mov.s32 %r681, r0;}
	// end inline asm
	setp.ne.s32 	%p105, %r627, 31;
	@%p105 bra 	$L__BB5_11;
	shl.b32 	%r707, %r9, 2;
	add.s32 	%r709, %r656, %r707;
	st.shared.u32 	[%r709+16], %r681;
$L__BB5_11:
	sub.s32 	%r710, %r681, %r661;
	bar.sync 	0;
	ld.shared.v4.u32 	{%r711, %r712, %r713, %r714}, [_ZZN3cub18CUB_300001_SM_10006detail4scan16DeviceScanKernelINS2_10policy_hubIiiijN4cuda3std3__44plusIvEEE10Policy1000EPiSC_NS0_13ScanTileStateIiLb1EEES9_NS1_10InputValueIiSC_EEjiLb0EiEEvT0_T1_T2_iT3_T4_T5_E12temp_storage+16];
	add.s32 	%r715, %r712, %r711;
	setp.eq.s32 	%p106, %r9, 2;
	selp.b32 	%r716, %r715, %r711, %p106;
	add.s32 	%r717, %r715, %r713;
	setp.eq.s32 	%p107, %r9, 3;
	selp.b32 	%r718, %r717, %r716, %p107;
	add.s32 	%r719, %r717, %r714;
	setp.eq.s32 	%p108, %r9, 4;
	selp.b32 	%r720, %r719, %r718, %p108;
	ld.shared.v4.u32 	{%r721, %r722, %r723, %r724}, [_ZZN3cub18CUB_300001_SM_10006detail4scan16DeviceScanKernelINS2_10policy_hubIiiijN4cuda3std3__44plusIvEEE10Policy1000EPiSC_NS0_13ScanTileStateIiLb1EEES9_NS1_10InputValueIiSC_EEjiLb0EiEEvT0_T1_T2_iT3_T4_T5_E12temp_storage+32];
	add.s32 	%r725, %r719, %r721;
	setp.eq.s32 	%p109, %r9, 5;
	selp.b32 	%r726, %r725, %r720, %p109;
	add.s32 	%r727, %r725, %r722;
	setp.eq.s32 	%p110, %r9, 6;
	selp.b32 	%r728, %r727, %r726, %p110;
	add.s32 	%r729, %r727, %r723;
	setp.eq.s32 	%p111, %r9, 7;
	selp.b32 	%r730, %r729, %r728, %p111;
	add.s32 	%r731, %r729, %r724;
	setp.eq.s32 	%p112, %r9, 8;
	selp.b32 	%r732, %r731, %r730, %p112;
	ld.shared.v4.u32 	{%r733, %r734, %r735, %r736}, [_ZZN3cub18CUB_300001_SM_10006detail4scan16DeviceScanKernelINS2_10policy_hubIiiijN4cuda3std3__44plusIvEEE10Policy1000EPiSC_NS0_13ScanTileStateIiLb1EEES9_NS1_10InputValueIiSC_EEjiLb0EiEEvT0_T1_T2_iT3_T4_T5_E12temp_storage+48];
	add.s32 	%r737, %r731, %r733;
	setp.eq.s32 	%p113, %r9, 9;
	selp.b32 	%r738, %r737, %r732, %p113;
	add.s32 	%r739, %r737, %r734;
	setp.eq.s32 	%p114, %r9, 10;
	selp.b32 	%r740, %r739, %r738, %p114;
	add.s32 	%r741, %r739, %r735;
	setp.eq.s32 	%p115, %r9, 11;
	selp.b32 	%r742, %r741, %r740, %p115;
	add.s32 	%r40, %r741, %r736;
	setp.gt.u32 	%p116, %r7, 31;
	setp.lt.u32 	%p117, %r7, 32;
	setp.eq.s32 	%p118, %r627, 0;
	selp.b32 	%r743, 0, %r710, %p118;
	add.s32 	%r999, %r742, %r743;
	selp.b32 	%r42, %r710, %r999, %p117;
	@%p116 bra 	$L__BB5_27;
	setp.ne.s32 	%p119, %r7, 0;
	mul.wide.s32 	%rd44, %r986, 8;
	add.s64 	%rd5, %rd14, %rd44;
	@%p119 bra 	$L__BB5_14;
	st.shared.u32 	[_ZZN3cub18CUB_300001_SM_10006detail4scan16DeviceScanKernelINS2_10policy_hubIiiijN4cuda3std3__44plusIvEEE10Policy1000EPiSC_NS0_13ScanTileStateIiLb1EEES9_NS1_10InputValueIiSC_EEjiLb0EiEEvT0_T1_T2_iT3_T4_T5_E12temp_storage+12], %r40;
	add.s64 	%rd45, %rd5, 256;
	mov.b32 	%r744, 100;
	// begin inline asm
	st.relaxed.gpu.v2.u32 [%rd45], {%r744, %r40};
	// end inline asm
$L__BB5_14:
	not.b32 	%r750, %r7;
	add.s32 	%r994, %r986, %r750;
	mov.b32 	%r746, 830;
	// begin inline asm
	nanosleep.u32 %r746;
	// end inline asm
	mul.wide.s32 	%rd47, %r994, 8;
	add.s64 	%rd48, %rd14, %rd47;
	add.s64 	%rd46, %rd48, 256;
	// begin inline asm
	ld.relaxed.gpu.v2.u32 {%r996, %r988}, [%rd46];
	// end inline asm
	mov.b32 	%r989, 952;
$L__BB5_15:
	setp.eq.s32 	%p120, %r996, 99;
	mov.b32 	%r751, -1;
	vote.sync.any.pred 	%p121, %p120, %r751;
	not.pred 	%p122, %p121;
	@%p122 bra 	$L__BB5_17;
	mul.lo.s32 	%r846, %r986, 16807;
	and.b32  	%r986, %r846, 2147483647;
	add.s32 	%r847, %r989, 1;
	rem.u32 	%r843, %r986, %r847;
	// begin inline asm
	nanosleep.u32 %r843;
	// end inline asm
	shr.u32 	%r989, %r989, 1;
	// begin inline asm
	ld.relaxed.gpu.v2.u32 {%r996, %r988}, [%rd46];
	// end inline asm
	bra.uni 	$L__BB5_15;
$L__BB5_17:
	setp.eq.s32 	%p123, %r996, 101;
	mov.b32 	%r778, -1;
	vote.sync.ballot.b32 	%r780, %p123, %r778;
	// begin inline asm
	mov.u32 %r753, %lanemask_ge;
	// end inline asm
	and.b32  	%r781, %r780, %r753;
	or.b32  	%r782, %r781, -2147483648;
	add.s32 	%r783, %r782, -1;
	not.b32 	%r784, %r782;
	and.b32  	%r785, %r784, %r783;
	popc.b32 	%r757, %r785;
	mov.b32 	%r756, 1;
	// begin inline asm
	shfl.sync.down.b32 %r754, %r988, %r756, %r757, %r778;
	// end inline asm
	setp.lt.s32 	%p125, %r627, %r757;
	selp.b32 	%r786, %r754, 0, %p125;
	add.s32 	%r760, %r786, %r988;
	mov.b32 	%r761, 2;
	// begin inline asm
	shfl.sync.down.b32 %r759, %r760, %r761, %r757, %r778;
	// end inline asm
	add.s32 	%r57, %r627, 2;
	setp.gt.s32 	%p126, %r57, %r757;
	selp.b32 	%r787, 0, %r759, %p126;
	add.s32 	%r765, %r760, %r787;
	mov.b32 	%r766, 4;
	// begin inline asm
	shfl.sync.down.b32 %r764, %r765, %r766, %r757, %r778;
	// end inline asm
	add.s32 	%r58, %r627, 4;
	setp.gt.s32 	%p127, %r58, %r757;
	selp.b32 	%r788, 0, %r764, %p127;
	add.s32 	%r770, %r765, %r788;
	mov.b32 	%r771, 8;
	// begin inline asm
	shfl.sync.down.b32 %r769, %r770, %r771, %r757, %r778;
	// end inline asm
	add.s32 	%r59, %r627, 8;
	setp.gt.s32 	%p128, %r59, %r757;
	selp.b32 	%r789, 0, %r769, %p128;
	add.s32 	%r775, %r770, %r789;
	mov.b32 	%r776, 16;
	// begin inline asm
	shfl.sync.down.b32 %r774, %r775, %r776, %r757, %r778;
	// end inline asm
	add.s32 	%r60, %r627, 16;
	setp.gt.s32 	%p129, %r60, %r757;
	selp.b32 	%r790, 0, %r774, %p129;
	add.s32 	%r993, %r775, %r790;
	add.s64 	%rd7, %rd14, 256;
	mov.b32 	%r990, 952;
$L__BB5_18:
	setp.ne.s32 	%p130, %r996, 101;
	mov.b32 	%r791, -1;
	vote.sync.all.pred 	%p131, %p130, %r791;
	not.pred 	%p132, %p131;
	@%p132 bra 	$L__BB5_23;
	shr.u32 	%r990, %r990, 1;
	mul.wide.s32 	%rd51, %r994, 8;
	add.s64 	%rd52, %rd7, %rd51;
	add.s64 	%rd50, %rd52, -256;
	// begin inline asm
	ld.relaxed.gpu.v2.u32 {%r996, %r997}, [%rd50];
	// end inline asm
	mov.u32 	%r998, %r990;
$L__BB5_20:
	setp.eq.s32 	%p136, %r996, 99;
	mov.b32 	%r799, -1;
	vote.sync.any.pred 	%p137, %p136, %r799;
	not.pred 	%p138, %p137;
	@%p138 bra 	$L__BB5_22;
	mul.lo.s32 	%r841, %r986, 16807;
	and.b32  	%r986, %r841, 2147483647;
	add.s32 	%r842, %r998, 1;
	rem.u32 	%r838, %r986, %r842;
	// begin inline asm
	nanosleep.u32 %r838;
	// end inline asm
	shr.u32 	%r998, %r998, 1;
	// begin inline asm
	ld.relaxed.gpu.v2.u32 {%r996, %r997}, [%rd50];
	// end inline asm
	bra.uni 	$L__BB5_20;
$L__BB5_22:
	setp.eq.s32 	%p139, %r996, 101;
	mov.b32 	%r825, -1;
	vote.sync.ballot.b32 	%r826, %p139, %r825;
	and.b32  	%r827, %r826, %r753;
	or.b32  	%r828, %r827, -2147483648;
	add.s32 	%r829, %r828, -1;
	not.b32 	%r830, %r828;
	and.b32  	%r831, %r830, %r829;
	popc.b32 	%r804, %r831;
	mov.b32 	%r803, 1;
	// begin inline asm
	shfl.sync.down.b32 %r801, %r997, %r803, %r804, %r825;
	// end inline asm
	setp.lt.s32 	%p141, %r627, %r804;
	selp.b32 	%r832, %r801, 0, %p141;
	add.s32 	%r807, %r832, %r997;
	mov.b32 	%r808, 2;
	// begin inline asm
	shfl.sync.down.b32 %r806, %r807, %r808, %r804, %r825;
	// end inline asm
	setp.gt.s32 	%p142, %r57, %r804;
	selp.b32 	%r833, 0, %r806, %p142;
	add.s32 	%r812, %r807, %r833;
	mov.b32 	%r813, 4;
	// begin inline asm
	shfl.sync.down.b32 %r811, %r812, %r813, %r804, %r825;
	// end inline asm
	setp.gt.s32 	%p143, %r58, %r804;
	selp.b32 	%r834, 0, %r811, %p143;
	add.s32 	%r817, %r812, %r834;
	mov.b32 	%r818, 8;
	// begin inline asm
	shfl.sync.down.b32 %r816, %r817, %r818, %r804, %r825;
	// end inline asm
	setp.gt.s32 	%p144, %r59, %r804;
	selp.b32 	%r835, 0, %r816, %p144;
	add.s32 	%r822, %r817, %r835;
	mov.b32 	%r823, 16;
	// begin inline asm
	shfl.sync.down.b32 %r821, %r822, %r823, %r804, %r825;
	// end inline asm
	setp.gt.s32 	%p145, %r60, %r804;
	selp.b32 	%r836, 0, %r821, %p145;
	add.s32 	%r837, %r836, %r993;
	add.s32 	%r993, %r837, %r822;
	add.s32 	%r994, %r994, -32;
	bra.uni 	$L__BB5_18;
$L__BB5_23:
	@%p119 bra 	$L__BB5_25;
	add.s32 	%r794, %r993, %r40;
	add.s64 	%rd49, %rd5, 256;
	mov.b32 	%r793, 101;
	// begin inline asm
	st.relaxed.gpu.v2.u32 [%rd49], {%r793, %r794};
	// end inline asm
	st.shared.u32 	[_ZZN3cub18CUB_300001_SM_10006detail4scan16DeviceScanKernelINS2_10policy_hubIiiijN4cuda3std3__44plusIvEEE10Policy1000EPiSC_NS0_13ScanTileStateIiLb1EEES9_NS1_10InputValueIiSC_EEjiLb0EiEEvT0_T1_T2_iT3_T4_T5_E12temp_storage+4], %r993;
	st.shared.u32 	[_ZZN3cub18CUB_300001_SM_10006detail4scan16DeviceScanKernelINS2_10policy_hubIiiijN4cuda3std3__44plusIvEEE10Policy1000EPiSC_NS0_13ScanTileStateIiLb1EEES9_NS1_10InputValueIiSC_EEjiLb0EiEEvT0_T1_T2_iT3_T4_T5_E12temp_storage+8], %r794;
$L__BB5_25:
	setp.ne.s32 	%p134, %r627, 0;
	mov.u32 	%r999, %r42;
	@%p134 bra 	$L__BB5_27;
	st.shared.u32 	[_ZZN3cub18CUB_300001_SM_10006detail4scan16DeviceScanKernelINS2_10policy_hubIiiijN4cuda3std3__44plusIvEEE10Policy1000EPiSC_NS0_13ScanTileStateIiLb1EEES9_NS1_10InputValueIiSC_EEjiLb0EiEEvT0_T1_T2_iT3_T4_T5_E12temp_storage+76], %r993;
	mov.u32 	%r999, %r993;
$L__BB5_27:
	bar.sync 	0;
	setp.eq.s32 	%p135, %r7, 0;
	ld.shared.u32 	%r795, [_ZZN3cub18CUB_300001_SM_10006detail4scan16DeviceScanKernelINS2_10policy_hubIiiijN4cuda3std3__44plusIvEEE10Policy1000EPiSC_NS0_13ScanTileStateIiLb1EEES9_NS1_10InputValueIiSC_EEjiLb0EiEEvT0_T1_T2_iT3_T4_T5_E12temp_storage+76];
	selp.b32 	%r796, 0, %r795, %p135;
	add.s32 	%r1000, %r796, %r999;
$L__BB5_28:
	ld.param.u64 	%rd60, [_ZN3cub18CUB_300001_SM_10006detail4scan16DeviceScanKernelINS2_10policy_hubIiiijN4cuda3std3__44plusIvEEE10Policy1000EPiSC_NS0_13ScanTileStateIiLb1EEES9_NS1_10InputValueIiSC_EEjiLb0EiEEvT0_T1_T2_iT3_T4_T5__param_1];
	add.s32 	%r940, %r1000, %r12;
	add.s32 	%r941, %r13, %r940;
	add.s32 	%r942, %r14, %r941;
	add.s32 	%r943, %r15, %r942;
	add.s32 	%r944, %r16, %r943;
	add.s32 	%r945, %r17, %r944;
	add.s32 	%r946, %r18, %r945;
	add.s32 	%r947, %r19, %r946;
	add.s32 	%r948, %r20, %r947;
	add.s32 	%r949, %r21, %r948;
	add.s32 	%r950, %r22, %r949;
	add.s32 	%r951, %r23, %r950;
	add.s32 	%r952, %r24, %r951;
	add.s32 	%r953, %r25, %r952;
	add.s32 	%r954, %r26, %r953;
	add.s32 	%r955, %r27, %r954;
	add.s32 	%r956, %r28, %r955;
	add.s32 	%r957, %r29, %r956;
	add.s32 	%r958, %r30, %r957;
	add.s32 	%r959, %r31, %r958;
	add.s32 	%r960, %r32, %r959;
	bar.sync 	0;
	st.shared.v2.u32 	[%r11], {%r1000, %r940};
	st.shared.v2.u32 	[%r11+8], {%r941, %r942};
	st.shared.v2.u32 	[%r11+16], {%r943, %r944};
	st.shared.v2.u32 	[%r11+24], {%r945, %r946};
	st.shared.v2.u32 	[%r11+32], {%r947, %r948};
	st.shared.v2.u32 	[%r11+40], {%r949, %r950};
	st.shared.v2.u32 	[%r11+48], {%r951, %r952};
	st.shared.v2.u32 	[%r11+56], {%r953, %r954};
	st.shared.v2.u32 	[%r11+64], {%r955, %r956};
	st.shared.v2.u32 	[%r11+72], {%r957, %r958};
	st.shared.v2.u32 	[%r11+80], {%r959, %r960};
	bar.warp.sync 	-1;
	ld.shared.u32 	%r961, [%r10];
	ld.shared.u32 	%r962, [%r10+128];
	ld.shared.u32 	%r963, [%r10+256];
	ld.shared.u32 	%r964, [%r10+384];
	ld.shared.u32 	%r965, [%r10+512];
	ld.shared.u32 	%r966, [%r10+640];
	ld.shared.u32 	%r967, [%r10+768];
	ld.shared.u32 	%r968, [%r10+896];
	ld.shared.u32 	%r969, [%r10+1024];
	ld.shared.u32 	%r970, [%r10+1152];
	ld.shared.u32 	%r971, [%r10+1280];
	ld.shared.u32 	%r972, [%r10+1408];
	ld.shared.u32 	%r973, [%r10+1536];
	ld.shared.u32 	%r974, [%r10+1664];
	ld.shared.u32 	%r975, [%r10+1792];
	ld.shared.u32 	%r976, [%r10+1920];
	ld.shared.u32 	%r977, [%r10+2048];
	ld.shared.u32 	%r978, [%r10+2176];
	ld.shared.u32 	%r979, [%r10+2304];
	ld.shared.u32 	%r980, [%r10+2432];
	ld.shared.u32 	%r981, [%r10+2560];
	ld.shared.u32 	%r982, [%r10+2688];
	cvta.to.global.u64 	%rd56, %rd60;
	add.s64 	%rd58, %rd56, %rd42;
	st.global.u32 	[%rd58], %r961;
	st.global.u32 	[%rd58+128], %r962;
	st.global.u32 	[%rd58+256], %r963;
	st.global.u32 	[%rd58+384], %r964;
	st.global.u32 	[%rd58+512], %r965;
	st.global.u32 	[%rd58+640], %r966;
	st.global.u32 	[%rd58+768], %r967;
	st.global.u32 	[%rd58+896], %r968;
	st.global.u32 	[%rd58+1024], %r969;
	st.global.u32 	[%rd58+1152], %r970;
	st.global.u32 	[%rd58+1280], %r971;
	st.global.u32 	[%rd58+1408], %r972;
	st.global.u32 	[%rd58+1536], %r973;
	st.global.u32 	[%rd58+1664], %r974;
	st.global.u32 	[%rd58+1792], %r975;
	st.global.u32 	[%rd58+1920], %r976;
	st.global.u32 	[%rd58+2048], %r977;
	st.global.u32 	[%rd58+2176], %r978;
	st.global.u32 	[%rd58+2304], %r979;
	st.global.u32 	[%rd58+2432], %r980;
	st.global.u32 	[%rd58+2560], %r981;
	st.global.u32 	[%rd58+2688], %r982;
	bra.uni 	$L__BB5_143;
$L__BB5_29:
	setp.eq.s32 	%p3, %r6, 0;
	@%p3 bra 	$L__BB5_143;
	mul.wide.u32 	%rd17, %r5, 4;
	add.s64 	%rd18, %rd1, %rd17;
	mov.u32 	%r85, %tid.x;
	ld.global.u32 	%r1022, [%rd18];
	and.b32  	%r244, %r85, 31;
	and.b32  	%r245, %r85, 992;
	mul.lo.s32 	%r246, %r245, 22;
	or.b32  	%r87, %r246, %r244;
	setp.ge.u32 	%p4, %r87, %r6;
	shl.b32 	%r247, %r87, 2;
	cvt.u64.u32 	%rd19, %r247;
	add.s64 	%rd9, %rd18, %rd19;
	mov.u32 	%r1001, %r1022;
	@%p4 bra 	$L__BB5_32;
	ld.global.u32 	%r1001, [%rd9];
$L__BB5_32:
	add.s32 	%r90, %r87, 32;
	setp.ge.u32 	%p5, %r90, %r6;
	mov.u32 	%r1002, %r1022;
	@%p5 bra 	$L__BB5_34;
	ld.global.u32 	%r1002, [%rd9+128];
$L__BB5_34:
	add.s32 	%r93, %r87, 64;
	setp.ge.u32 	%p6, %r93, %r6;
	mov.u32 	%r1003, %r1022;
	@%p6 bra 	$L__BB5_36;
	ld.global.u32 	%r1003, [%rd9+256];
$L__BB5_36:
	add.s32 	%r96, %r87, 96;
	setp.ge.u32 	%p7, %r96, %r6;
	mov.u32 	%r1004, %r1022;
	@%p7 bra 	$L__BB5_38;
	ld.global.u32 	%r1004, [%rd9+384];
$L__BB5_38:
	add.s32 	%r248, %r87, 128;
	setp.ge.u32 	%p8, %r248, %r6;
	mov.u32 	%r1005, %r1022;
	@%p8 bra 	$L__BB5_40;
	ld.global.u32 	%r1005, [%rd9+512];
$L__BB5_40:
	add.s32 	%r249, %r87, 160;
	setp.ge.u32 	%p9, %r249, %r6;
	mov.u32 	%r1006, %r1022;
	@%p9 bra 	$L__BB5_42;
	ld.global.u32 	%r1006, [%rd9+640];
$L__BB5_42:
	add.s32 	%r103, %r87, 192;
	setp.ge.u32 	%p10, %r103, %r6;
	mov.u32 	%r1007, %r1022;
	@%p10 bra 	$L__BB5_44;
	ld.global.u32 	%r1007, [%rd9+768];
$L__BB5_44:
	add.s32 	%r250, %r87, 224;
	setp.ge.u32 	%p11, %r250, %r6;
	mov.u32 	%r1008, %r1022;
	@%p11 bra 	$L__BB5_46;
	ld.global.u32 	%r1008, [%rd9+896];
$L__BB5_46:
	add.s32 	%r108, %r87, 256;
	setp.ge.u32 	%p12, %r108, %r6;
	mov.u32 	%r1009, %r1022;
	@%p12 bra 	$L__BB5_48;
	ld.global.u32 	%r1009, [%rd9+1024];
$L__BB5_48:
	add.s32 	%r251, %r87, 288;
	setp.ge.u32 	%p13, %r251, %r6;
	mov.u32 	%r1010, %r1022;
	@%p13 bra 	$L__BB5_50;
	ld.global.u32 	%r1010, [%rd9+1152];
$L__BB5_50:
	add.s32 	%r113, %r87, 320;
	setp.ge.u32 	%p14, %r113, %r6;
	mov.u32 	%r1011, %r1022;
	@%p14 bra 	$L__BB5_52;
	ld.global.u32 	%r1011, [%rd9+1280];
$L__BB5_52:
	add.s32 	%r116, %r87, 352;
	setp.ge.u32 	%p15, %r116, %r6;
	mov.u32 	%r1012, %r1022;
	@%p15 bra 	$L__BB5_54;
	ld.global.u32 	%r1012, [%rd9+1408];
$L__BB5_54:
	add.s32 	%r119, %r87, 384;
	setp.ge.u32 	%p16, %r119, %r6;
	mov.u32 	%r1013, %r1022;
	@%p16 bra 	$L__BB5_56;
	ld.global.u32 	%r1013, [%rd9+1536];
$L__BB5_56:
	add.s32 	%r122, %r87, 416;
	setp.ge.u32 	%p17, %r122, %r6;
	mov.u32 	%r1014, %r1022;
	@%p17 bra 	$L__BB5_58;
	ld.global.u32 	%r1014, [%rd9+1664];
$L__BB5_58:
	add.s32 	%r252, %r87, 448;
	setp.ge.u32 	%p18, %r252, %r6;
	mov.u32 	%r1015, %r1022;
	@%p18 bra 	$L__BB5_60;
	ld.global.u32 	%r1015, [%rd9+1792];
$L__BB5_60:
	add.s32 	%r127, %r87, 480;
	setp.ge.u32 	%p19, %r127, %r6;
	mov.u32 	%r1016, %r1022;
	@%p19 bra 	$L__BB5_62;
	ld.global.u32 	%r1016, [%rd9+1920];
$L__BB5_62:
	add.s32 	%r253, %r87, 512;
	setp.ge.u32 	%p20, %r253, %r6;
	mov.u32 	%r1017, %r1022;
	@%p20 bra 	$L__BB5_64;
	ld.global.u32 	%r1017, [%rd9+2048];
$L__BB5_64:
	add.s32 	%r254, %r87, 544;
	setp.ge.u32 	%p21, %r254, %r6;
	mov.u32 	%r1018, %r1022;
	@%p21 bra 	$L__BB5_66;
	ld.global.u32 	%r1018, [%rd9+2176];
$L__BB5_66:
	add.s32 	%r134, %r87, 576;
	setp.ge.u32 	%p22, %r134, %r6;
	mov.u32 	%r1019, %r1022;
	@%p22 bra 	$L__BB5_68;
	ld.global.u32 	%r1019, [%rd9+2304];
$L__BB5_68:
	add.s32 	%r255, %r87, 608;
	setp.ge.u32 	%p23, %r255, %r6;
	mov.u32 	%r1020, %r1022;
	@%p23 bra 	$L__BB5_70;
	ld.global.u32 	%r1020, [%rd9+2432];
$L__BB5_70:
	add.s32 	%r256, %r87, 640;
	setp.ge.u32 	%p24, %r256, %r6;
	mov.u32 	%r1021, %r1022;
	@%p24 bra 	$L__BB5_72;
	ld.global.u32 	%r1021, [%rd9+2560];
$L__BB5_72:
	add.s32 	%r141, %r87, 672;
	setp.ge.u32 	%p25, %r141, %r6;
	@%p25 bra 	$L__BB5_74;
	ld.global.u32 	%r1022, [%rd9+2688];
$L__BB5_74:
	// begin inline asm
	mov.u32 %r257, %laneid;
	// end inline asm
	shr.u32 	%r145, %r85, 5;
	mad.lo.s32 	%r258, %r145, 704, %r257;
	shl.b32 	%r259, %r258, 2;
	mov.u32 	%r260, _ZZN3cub18CUB_300001_SM_10006detail4scan16DeviceScanKernelINS2_10policy_hubIiiijN4cuda3std3__44plusIvEEE10Policy1000EPiSC_NS0_13ScanTileStateIiLb1EEES9_NS1_10InputValueIiSC_EEjiLb0EiEEvT0_T1_T2_iT3_T4_T5_E12temp_storage;
	add.s32 	%r146, %r260, %r259;
	st.shared.u32 	[%r146], %r1001;
	st.shared.u32 	[%r146+128], %r1002;
	st.shared.u32 	[%r146+256], %r1003;
	st.shared.u32 	[%r146+384], %r1004;
	st.shared.u32 	[%r146+512], %r1005;
	st.shared.u32 	[%r146+640], %r1006;
	st.shared.u32 	[%r146+768], %r1007;
	st.shared.u32 	[%r146+896], %r1008;
	st.shared.u32 	[%r146+1024], %r1009;
	st.shared.u32 	[%r146+1152], %r1010;
	st.shared.u32 	[%r146+1280], %r1011;
	st.shared.u32 	[%r146+1408], %r1012;
	st.shared.u32 	[%r146+1536], %r1013;
	st.shared.u32 	[%r146+1664], %r1014;
	st.shared.u32 	[%r146+1792], %r1015;
	st.shared.u32 	[%r146+1920], %r1016;
	st.shared.u32 	[%r146+2048], %r1017;
	st.shared.u32 	[%r146+2176], %r1018;
	st.shared.u32 	[%r146+2304], %r1019;
	st.shared.u32 	[%r146+2432], %r1020;
	st.shared.u32 	[%r146+2560], %r1021;
	st.shared.u32 	[%r146+2688], %r1022;
	bar.warp.sync 	-1;
	mad.lo.s32 	%r147, %r257, 84, %r146;
	ld.shared.v2.u32 	{%r148, %r149}, [%r147];
	ld.shared.v2.u32 	{%r150, %r151}, [%r147+8];
	ld.shared.v2.u32 	{%r152, %r153}, [%r147+16];
	ld.shared.v2.u32 	{%r154, %r155}, [%r147+24];
	ld.shared.v2.u32 	{%r156, %r157}, [%r147+32];
	ld.shared.v2.u32 	{%r158, %r159}, [%r147+40];
	ld.shared.v2.u32 	{%r160, %r161}, [%r147+48];
	ld.shared.v2.u32 	{%r162, %r163}, [%r147+56];
	ld.shared.v2.u32 	{%r164, %r165}, [%r147+64];
	ld.shared.v2.u32 	{%r166, %r167}, [%r147+72];
	ld.shared.v2.u32 	{%r168, %r169}, [%r147+80];
	bar.sync 	0;
	setp.ne.s32 	%p26, %r986, 0;
	@%p26 bra 	$L__BB5_78;
	add.s32 	%r490, %r149, %r148;
	add.s32 	%r491, %r150, %r490;
	add.s32 	%r492, %r151, %r491;
	add.s32 	%r493, %r152, %r492;
	add.s32 	%r494, %r153, %r493;
	add.s32 	%r495, %r154, %r494;
	add.s32 	%r496, %r155, %r495;
	add.s32 	%r497, %r156, %r496;
	add.s32 	%r498, %r157, %r497;
	add.s32 	%r499, %r158, %r498;
	add.s32 	%r500, %r159, %r499;
	add.s32 	%r501, %r160, %r500;
	add.s32 	%r502, %r161, %r501;
	add.s32 	%r503, %r162, %r502;
	add.s32 	%r504, %r163, %r503;
	add.s32 	%r505, %r164, %r504;
	add.s32 	%r506, %r165, %r505;
	add.s32 	%r507, %r166, %r506;
	add.s32 	%r508, %r167, %r507;
	add.s32 	%r509, %r168, %r508;
	add.s32 	%r464, %r169, %r509;
	mov.b32 	%r462, 1;
	mov.b32 	%r487, 0;
	mov.b32 	%r489, -1;
	// begin inline asm
	{  .reg .s32 r0;  .reg .pred p;  shfl.sync.up.b32 r0|p, %r464, %r462, %r487, %r489;  @p add.s32 r0, r0, %r464;  mov.s32 %r460, r0;}
	// end inline asm
	mov.b32 	%r468, 2;
	// begin inline asm
	{  .reg .s32 r0;  .reg .pred p;  shfl.sync.up.b32 r0|p, %r460, %r468, %r487, %r489;  @p add.s32 r0, r0, %r460;  mov.s32 %r466, r0;}
	// end inline asm
	mov.b32 	%r474, 4;
	// begin inline asm
	{  .reg .s32 r0;  .reg .pred p;  shfl.sync.up.b32 r0|p, %r466, %r474, %r487, %r489;  @p add.s32 r0, r0, %r466;  mov.s32 %r472, r0;}
	// end inline asm
	mov.b32 	%r480, 8;
	// begin inline asm
	{  .reg .s32 r0;  .reg .pred p;  shfl.sync.up.b32 r0|p, %r472, %r480, %r487, %r489;  @p add.s32 r0, r0, %r472;  mov.s32 %r478, r0;}
	// end inline asm
	mov.b32 	%r486, 16;
	// begin inline asm
	{  .reg .s32 r0;  .reg .pred p;  shfl.sync.up.b32 r0|p, %r478, %r486, %r487, %r489;  @p add.s32 r0, r0, %r478;  mov.s32 %r484, r0;}
	// end inline asm
	setp.ne.s32 	%p68, %r257, 31;
	@%p68 bra 	$L__BB5_77;
	shl.b32 	%r510, %r145, 2;
	mov.u32 	%r511, _ZZN3cub18CUB_300001_SM_10006detail4scan16DeviceScanKernelINS2_10policy_hubIiiijN4cuda3std3__44plusIvEEE10Policy1000EPiSC_NS0_13ScanTileStateIiLb1EEES9_NS1_10InputValueIiSC_EEjiLb0EiEEvT0_T1_T2_iT3_T4_T5_E12temp_storage;
	add.s32 	%r512, %r511, %r510;
	st.shared.u32 	[%r512+16], %r484;
$L__BB5_77:
	bar.sync 	0;
	ld.shared.v4.u32 	{%r513, %r514, %r515, %r516}, [_ZZN3cub18CUB_300001_SM_10006detail4scan16DeviceScanKernelINS2_10policy_hubIiiijN4cuda3std3__44plusIvEEE10Policy1000EPiSC_NS0_13ScanTileStateIiLb1EEES9_NS1_10InputValueIiSC_EEjiLb0EiEEvT0_T1_T2_iT3_T4_T5_E12temp_storage+16];
	add.s32 	%r517, %r514, %r513;
	setp.eq.s32 	%p69, %r145, 2;
	selp.b32 	%r518, %r517, %r513, %p69;
	add.s32 	%r519, %r517, %r515;
	setp.eq.s32 	%p70, %r145, 3;
	selp.b32 	%r520, %r519, %r518, %p70;
	add.s32 	%r521, %r519, %r516;
	setp.eq.s32 	%p71, %r145, 4;
	selp.b32 	%r522, %r521, %r520, %p71;
	ld.shared.v4.u32 	{%r523, %r524, %r525, %r526}, [_ZZN3cub18CUB_300001_SM_10006detail4scan16DeviceScanKernelINS2_10policy_hubIiiijN4cuda3std3__44plusIvEEE10Policy1000EPiSC_NS0_13ScanTileStateIiLb1EEES9_NS1_10InputValueIiSC_EEjiLb0EiEEvT0_T1_T2_iT3_T4_T5_E12temp_storage+32];
	add.s32 	%r527, %r521, %r523;
	setp.eq.s32 	%p72, %r145, 5;
	selp.b32 	%r528, %r527, %r522, %p72;
	add.s32 	%r529, %r527, %r524;
	setp.eq.s32 	%p73, %r145, 6;
	selp.b32 	%r530, %r529, %r528, %p73;
	add.s32 	%r531, %r529, %r525;
	setp.eq.s32 	%p74, %r145, 7;
	selp.b32 	%r532, %r531, %r530, %p74;
	add.s32 	%r533, %r531, %r526;
	setp.eq.s32 	%p75, %r145, 8;
	selp.b32 	%r534, %r533, %r532, %p75;
	.pragma "used_bytes_mask 4095";
	ld.shared.v4.u32 	{%r535, %r536, %r537, %r538}, [_ZZN3cub18CUB_300001_SM_10006detail4scan16DeviceScanKernelINS2_10policy_hubIiiijN4cuda3std3__44plusIvEEE10Policy1000EPiSC_NS0_13ScanTileStateIiLb1EEES9_NS1_10InputValueIiSC_EEjiLb0EiEEvT0_T1_T2_iT3_T4_T5_E12temp_storage+48];
	add.s32 	%r539, %r533, %r535;
	setp.eq.s32 	%p76, %r145, 9;
	selp.b32 	%r540, %r539, %r534, %p76;
	add.s32 	%r541, %r539, %r536;
	setp.eq.s32 	%p77, %r145, 10;
	selp.b32 	%r542, %r541, %r540, %p77;
	add.s32 	%r543, %r541, %r537;
	setp.eq.s32 	%p78, %r145, 11;
	selp.b32 	%r544, %r543, %r542, %p78;
	setp.lt.u32 	%p79, %r85, 32;
	selp.b32 	%r545, 0, %r544, %p79;
	setp.eq.s32 	%p80, %r257, 0;
	sub.s32 	%r546, %r484, %r464;
	selp.b32 	%r547, 0, %r546, %p80;
	add.s32 	%r548, %r547, %r985;
	add.s32 	%r1037, %r548, %r545;
	bra.uni 	$L__BB5_97;
$L__BB5_78:
	add.s32 	%r291, %r149, %r148;
	add.s32 	%r292, %r150, %r291;
	add.s32 	%r293, %r151, %r292;
	add.s32 	%r294, %r152, %r293;
	add.s32 	%r295, %r153, %r294;
	add.s32 	%r296, %r154, %r295;
	add.s32 	%r297, %r155, %r296;
	add.s32 	%r298, %r156, %r297;
	add.s32 	%r299, %r157, %r298;
	add.s32 	%r300, %r158, %r299;
	add.s32 	%r301, %r159, %r300;
	add.s32 	%r302, %r160, %r301;
	add.s32 	%r303, %r161, %r302;
	add.s32 	%r304, %r162, %r303;
	add.s32 	%r305, %r163, %r304;
	add.s32 	%r306, %r164, %r305;
	add.s32 	%r307, %r165, %r306;
	add.s32 	%r308, %r166, %r307;
	add.s32 	%r309, %r167, %r308;
	add.s32 	%r310, %r168, %r309;
	add.s32 	%r265, %r169, %r310;
	mov.b32 	%r263, 1;
	mov.b32 	%r288, 0;
	mov.b32 	%r290, -1;
	// begin inline asm
	{  .reg .s32 r0;  .reg .pred p;  shfl.sync.up.b32 r0|p, %r265, %r263, %r288, %r290;  @p add.s32 r0, r0, %r265;  mov.s32 %r261, r0;}
	// end inline asm
	mov.b32 	%r269, 2;
	// begin inline asm
	{  .reg .s32 r0;  .reg .pred p;  shfl.sync.up.b32 r0|p, %r261, %r269, %r288, %r290;  @p add.s32 r0, r0, %r261;  mov.s32 %r267, r0;}
	// end inline asm
	mov.b32 	%r275, 4;
	// begin inline asm
	{  .reg .s32 r0;  .reg .pred p;  shfl.sync.up.b32 r0|p, %r267, %r275, %r288, %r290;  @p add.s32 r0, r0, %r267;  mov.s32 %r273, r0;}
	// end inline asm
	mov.b32 	%r281, 8;
	// begin inline asm
	{  .reg .s32 r0;  .reg .pred p;  shfl.sync.up.b32 r0|p, %r273, %r281, %r288, %r290;  @p add.s32 r0, r0, %r273;  mov.s32 %r279, r0;}
	// end inline asm
	mov.b32 	%r287, 16;
	// begin inline asm
	{  .reg .s32 r0;  .reg .pred p;  shfl.sync.up.b32 r0|p, %r279, %r287, %r288, %r290;  @p add.s32 r0, r0, %r279;  mov.s32 %r285, r0;}
	// end inline asm
	setp.ne.s32 	%p27, %r257, 31;
	@%p27 bra 	$L__BB5_80;
	shl.b32 	%r311, %r145, 2;
	mov.u32 	%r312, _ZZN3cub18CUB_300001_SM_10006detail4scan16DeviceScanKernelINS2_10policy_hubIiiijN4cuda3std3__44plusIvEEE10Policy1000EPiSC_NS0_13ScanTileStateIiLb1EEES9_NS1_10InputValueIiSC_EEjiLb0EiEEvT0_T1_T2_iT3_T4_T5_E12temp_storage;
	add.s32 	%r313, %r312, %r311;
	st.shared.u32 	[%r313+16], %r285;
$L__BB5_80:
	sub.s32 	%r314, %r285, %r265;
	bar.sync 	0;
	ld.shared.v4.u32 	{%r315, %r316, %r317, %r318}, [_ZZN3cub18CUB_300001_SM_10006detail4scan16DeviceScanKernelINS2_10policy_hubIiiijN4cuda3std3__44plusIvEEE10Policy1000EPiSC_NS0_13ScanTileStateIiLb1EEES9_NS1_10InputValueIiSC_EEjiLb0EiEEvT0_T1_T2_iT3_T4_T5_E12temp_storage+16];
	add.s32 	%r319, %r316, %r315;
	setp.eq.s32 	%p28, %r145, 2;
	selp.b32 	%r320, %r319, %r315, %p28;
	add.s32 	%r321, %r319, %r317;
	setp.eq.s32 	%p29, %r145, 3;
	selp.b32 	%r322, %r321, %r320, %p29;
	add.s32 	%r323, %r321, %r318;
	setp.eq.s32 	%p30, %r145, 4;
	selp.b32 	%r324, %r323, %r322, %p30;
	ld.shared.v4.u32 	{%r325, %r326, %r327, %r328}, [_ZZN3cub18CUB_300001_SM_10006detail4scan16DeviceScanKernelINS2_10policy_hubIiiijN4cuda3std3__44plusIvEEE10Policy1000EPiSC_NS0_13ScanTileStateIiLb1EEES9_NS1_10InputValueIiSC_EEjiLb0EiEEvT0_T1_T2_iT3_T4_T5_E12temp_storage+32];
	add.s32 	%r329, %r323, %r325;
	setp.eq.s32 	%p31, %r145, 5;
	selp.b32 	%r330, %r329, %r324, %p31;
	add.s32 	%r331, %r329, %r326;
	setp.eq.s32 	%p32, %r145, 6;
	selp.b32 	%r332, %r331, %r330, %p32;
	add.s32 	%r333, %r331, %r327;
	setp.eq.s32 	%p33, %r145, 7;
	selp.b32 	%r334, %r333, %r332, %p33;
	add.s32 	%r335, %r333, %r328;
	setp.eq.s32 	%p34, %r145, 8;
	selp.b32 	%r336, %r335, %r334, %p34;
	ld.shared.v4.u32 	{%r337, %r338, %r339, %r340}, [_ZZN3cub18CUB_300001_SM_10006detail4scan16DeviceScanKernelINS2_10policy_hubIiiijN4cuda3std3__44plusIvEEE10Policy1000EPiSC_NS0_13ScanTileStateIiLb1EEES9_NS1_10InputValueIiSC_EEjiLb0EiEEvT0_T1_T2_iT3_T4_T5_E12temp_storage+48];
	add.s32 	%r341, %r335, %r337;
	setp.eq.s32 	%p35, %r145, 9;
	selp.b32 	%r342, %r341, %r336, %p35;
	add.s32 	%r343, %r341, %r338;
	setp.eq.s32 	%p36, %r145, 10;
	selp.b32 	%r344, %r343, %r342, %p36;
	add.s32 	%r345, %r343, %r339;
	setp.eq.s32 	%p37, %r145, 11;
	selp.b32 	%r346, %r345, %r344, %p37;
	add.s32 	%r175, %r345, %r340;
	setp.gt.u32 	%p38, %r85, 31;
	setp.lt.u32 	%p39, %r85, 32;
	setp.eq.s32 	%p40, %r257, 0;
	selp.b32 	%r347, 0, %r314, %p40;
	add.s32 	%r1036, %r346, %r347;
	selp.b32 	%r177, %r314, %r1036, %p39;
	@%p38 bra 	$L__BB5_96;
	setp.ne.s32 	%p41, %r85, 0;
	mul.wide.s32 	%rd20, %r986, 8;
	add.s64 	%rd10, %rd14, %rd20;
	@%p41 bra 	$L__BB5_83;
	st.shared.u32 	[_ZZN3cub18CUB_300001_SM_10006detail4scan16DeviceScanKernelINS2_10policy_hubIiiijN4cuda3std3__44plusIvEEE10Policy1000EPiSC_NS0_13ScanTileStateIiLb1EEES9_NS1_10InputValueIiSC_EEjiLb0EiEEvT0_T1_T2_iT3_T4_T5_E12temp_storage+12], %r175;
	add.s64 	%rd21, %rd10, 256;
	mov.b32 	%r348, 100;
	// begin inline asm
	st.relaxed.gpu.v2.u32 [%rd21], {%r348, %r175};
	// end inline asm
$L__BB5_83:
	not.b32 	%r354, %r85;
	add.s32 	%r1031, %r986, %r354;
	mov.b32 	%r350, 830;
	// begin inline asm
	nanosleep.u32 %r350;
	// end inline asm
	mul.wide.s32 	%rd23, %r1031, 8;
	add.s64 	%rd24, %rd14, %rd23;
	add.s64 	%rd22, %rd24, 256;
	// begin inline asm
	ld.relaxed.gpu.v2.u32 {%r1033, %r1025}, [%rd22];
	// end inline asm
	mov.b32 	%r1026, 952;
$L__BB5_84:
	setp.eq.s32 	%p42, %r1033, 99;
	mov.b32 	%r355, -1;
	vote.sync.any.pred 	%p43, %p42, %r355;
	not.pred 	%p44, %p43;
	@%p44 bra 	$L__BB5_86;
	mul.lo.s32 	%r458, %r986, 16807;
	and.b32  	%r986, %r458, 2147483647;
	add.s32 	%r459, %r1026, 1;
	rem.u32 	%r455, %r986, %r459;
	// begin inline asm
	nanosleep.u32 %r455;
	// end inline asm
	shr.u32 	%r1026, %r1026, 1;
	// begin inline asm
	ld.relaxed.gpu.v2.u32 {%r1033, %r1025}, [%rd22];
	// end inline asm
	bra.uni 	$L__BB5_84;
$L__BB5_86:
	setp.eq.s32 	%p45, %r1033, 101;
	mov.b32 	%r382, -1;
	vote.sync.ballot.b32 	%r384, %p45, %r382;
	// begin inline asm
	mov.u32 %r357, %lanemask_ge;
	// end inline asm
	and.b32  	%r385, %r384, %r357;
	or.b32  	%r386, %r385, -2147483648;
	add.s32 	%r387, %r386, -1;
	not.b32 	%r388, %r386;
	and.b32  	%r389, %r388, %r387;
	popc.b32 	%r361, %r389;
	mov.b32 	%r360, 1;
	// begin inline asm
	shfl.sync.down.b32 %r358, %r1025, %r360, %r361, %r382;
	// end inline asm
	setp.lt.s32 	%p47, %r257, %r361;
	selp.b32 	%r390, %r358, 0, %p47;
	add.s32 	%r364, %r390, %r1025;
	mov.b32 	%r365, 2;
	// begin inline asm
	shfl.sync.down.b32 %r363, %r364, %r365, %r361, %r382;
	// end inline asm
	add.s32 	%r391, %r257, 2;
	setp.gt.s32 	%p48, %r391, %r361;
	selp.b32 	%r392, 0, %r363, %p48;
	add.s32 	%r369, %r364, %r392;
	mov.b32 	%r370, 4;
	// begin inline asm
	shfl.sync.down.b32 %r368, %r369, %r370, %r361, %r382;
	// end inline asm
	add.s32 	%r393, %r257, 4;
	setp.gt.s32 	%p49, %r393, %r361;
	selp.b32 	%r394, 0, %r368, %p49;
	add.s32 	%r374, %r369, %r394;
	mov.b32 	%r375, 8;
	// begin inline asm
	shfl.sync.down.b32 %r373, %r374, %r375, %r361, %r382;
	// end inline asm
	add.s32 	%r395, %r257, 8;
	setp.gt.s32 	%p50, %r395, %r361;
	selp.b32 	%r396, 0, %r373, %p50;
	add.s32 	%r379, %r374, %r396;
	mov.b32 	%r380, 16;
	// begin inline asm
	shfl.sync.down.b32 %r378, %r379, %r380, %r361, %r382;
	// end inline asm
	add.s32 	%r397, %r257, 16;
	setp.gt.s32 	%p51, %r397, %r361;
	selp.b32 	%r398, 0, %r378, %p51;
	add.s32 	%r1029, %r379, %r398;
	add.s64 	%rd11, %rd14, 256;
	mov.b32 	%r1027, 952;
$L__BB5_87:
	setp.ne.s32 	%p52, %r1033, 101;
	mov.b32 	%r399, -1;
	vote.sync.all.pred 	%p53, %p52, %r399;
	not.pred 	%p54, %p53;
	@%p54 bra 	$L__BB5_92;
	shr.u32 	%r1027, %r1027, 1;
	mul.wide.s32 	%rd27, %r1031, 8;
	add.s64 	%rd28, %rd11, %rd27;
	add.s64 	%rd26, %rd28, -256;
	// begin inline asm
	ld.relaxed.gpu.v2.u32 {%r1033, %r1034}, [%rd26];
	// end inline asm
	mov.u32 	%r1035, %r1027;
$L__BB5_89:
	setp.eq.s32 	%p58, %r1033, 99;
	mov.b32 	%r407, -1;
	vote.sync.any.pred 	%p59, %p58, %r407;
	not.pred 	%p60, %p59;
	@%p60 bra 	$L__BB5_91;
	mul.lo.s32 	%r453, %r986, 16807;
	and.b32  	%r986, %r453, 2147483647;
	add.s32 	%r454, %r1035, 1;
	rem.u32 	%r450, %r986, %r454;
	// begin inline asm
	nanosleep.u32 %r450;
	// end inline asm
	shr.u32 	%r1035, %r1035, 1;
	// begin inline asm
	ld.relaxed.gpu.v2.u32 {%r1033, %r1034}, [%rd26];
	// end inline asm
	bra.uni 	$L__BB5_89;
$L__BB5_91:
	setp.eq.s32 	%p61, %r1033, 101;
	mov.b32 	%r433, -1;
	vote.sync.ballot.b32 	%r434, %p61, %r433;
	and.b32  	%r435, %r434, %r357;
	or.b32  	%r436, %r435, -2147483648;
	add.s32 	%r437, %r436, -1;
	not.b32 	%r438, %r436;
	and.b32  	%r439, %r438, %r437;
	popc.b32 	%r412, %r439;
	mov.b32 	%r411, 1;
	// begin inline asm
	shfl.sync.down.b32 %r409, %r1034, %r411, %r412, %r433;
	// end inline asm
	setp.lt.s32 	%p63, %r257, %r412;
	selp.b32 	%r440, %r409, 0, %p63;
	add.s32 	%r415, %r440, %r1034;
	mov.b32 	%r416, 2;
	// begin inline asm
	shfl.sync.down.b32 %r414, %r415, %r416, %r412, %r433;
	// end inline asm
	add.s32 	%r441, %r257, 2;
	setp.gt.s32 	%p64, %r441, %r412;
	selp.b32 	%r442, 0, %r414, %p64;
	add.s32 	%r420, %r415, %r442;
	mov.b32 	%r421, 4;
	// begin inline asm
	shfl.sync.down.b32 %r419, %r420, %r421, %r412, %r433;
	// end inline asm
	add.s32 	%r443, %r257, 4;
	setp.gt.s32 	%p65, %r443, %r412;
	selp.b32 	%r444, 0, %r419, %p65;
	add.s32 	%r425, %r420, %r444;
	mov.b32 	%r426, 8;
	// begin inline asm
	shfl.sync.down.b32 %r424, %r425, %r426, %r412, %r433;
	// end inline asm
	add.s32 	%r445, %r257, 8;
	setp.gt.s32 	%p66, %r445, %r412;
	selp.b32 	%r446, 0, %r424, %p66;
	add.s32 	%r430, %r425, %r446;
	mov.b32 	%r431, 16;
	// begin inline asm
	shfl.sync.down.b32 %r429, %r430, %r431, %r412, %r433;
	// end inline asm
	add.s32 	%r447, %r257, 16;
	setp.gt.s32 	%p67, %r447, %r412;
	selp.b32 	%r448, 0, %r429, %p67;
	add.s32 	%r449, %r448, %r1029;
	add.s32 	%r1029, %r449, %r430;
	add.s32 	%r1031, %r1031, -32;
	bra.uni 	$L__BB5_87;
$L__BB5_92:
	@%p41 bra 	$L__BB5_94;
	add.s32 	%r402, %r1029, %r175;
	add.s64 	%rd25, %rd10, 256;
	mov.b32 	%r401, 101;
	// begin inline asm
	st.relaxed.gpu.v2.u32 [%rd25], {%r401, %r402};
	// end inline asm
	st.shared.u32 	[_ZZN3cub18CUB_300001_SM_10006detail4scan16DeviceScanKernelINS2_10policy_hubIiiijN4cuda3std3__44plusIvEEE10Policy1000EPiSC_NS0_13ScanTileStateIiLb1EEES9_NS1_10InputValueIiSC_EEjiLb0EiEEvT0_T1_T2_iT3_T4_T5_E12temp_storage+4], %r1029;
	st.shared.u32 	[_ZZN3cub18CUB_300001_SM_10006detail4scan16DeviceScanKernelINS2_10policy_hubIiiijN4cuda3std3__44plusIvEEE10Policy1000EPiSC_NS0_13ScanTileStateIiLb1EEES9_NS1_10InputValueIiSC_EEjiLb0EiEEvT0_T1_T2_iT3_T4_T5_E12temp_storage+8], %r402;
$L__BB5_94:
	setp.ne.s32 	%p56, %r257, 0;
	mov.u32 	%r1036, %r177;
	@%p56 bra 	$L__BB5_96;
	st.shared.u32 	[_ZZN3cub18CUB_300001_SM_10006detail4scan16DeviceScanKernelINS2_10policy_hubIiiijN4cuda3std3__44plusIvEEE10Policy1000EPiSC_NS0_13ScanTileStateIiLb1EEES9_NS1_10InputValueIiSC_EEjiLb0EiEEvT0_T1_T2_iT3_T4_T5_E12temp_storage+76], %r1029;
	mov.u32 	%r1036, %r1029;
$L__BB5_96:
	bar.sync 	0;
	setp.eq.s32 	%p57, %r85, 0;
	ld.shared.u32 	%r403, [_ZZN3cub18CUB_300001_SM_10006detail4scan16DeviceScanKernelINS2_10policy_hubIiiijN4cuda3std3__44plusIvEEE10Policy1000EPiSC_NS0_13ScanTileStateIiLb1EEES9_NS1_10InputValueIiSC_EEjiLb0EiEEvT0_T1_T2_iT3_T4_T5_E12temp_storage+76];
	selp.b32 	%r404, 0, %r403, %p57;
	add.s32 	%r1037, %r404, %r1036;
$L__BB5_97:
	add.s32 	%r549, %r1037, %r148;
	add.s32 	%r550, %r149, %r549;
	add.s32 	%r551, %r150, %r550;
	add.s32 	%r552, %r151, %r551;
	add.s32 	%r553, %r152, %r552;
	add.s32 	%r554, %r153, %r553;
	add.s32 	%r555, %r154, %r554;
	add.s32 	%r556, %r155, %r555;
	add.s32 	%r557, %r156, %r556;
	add.s32 	%r558, %r157, %r557;
	add.s32 	%r559, %r158, %r558;
	add.s32 	%r560, %r159, %r559;
	add.s32 	%r561, %r160, %r560;
	add.s32 	%r562, %r161, %r561;
	add.s32 	%r563, %r162, %r562;
	add.s32 	%r564, %r163, %r563;
	add.s32 	%r565, %r164, %r564;
	add.s32 	%r566, %r165, %r565;
	add.s32 	%r567, %r166, %r566;
	add.s32 	%r568, %r167, %r567;
	add.s32 	%r569, %r168, %r568;
	bar.sync 	0;
	st.shared.v2.u32 	[%r147], {%r1037, %r549};
	st.shared.v2.u32 	[%r147+8], {%r550, %r551};
	st.shared.v2.u32 	[%r147+16], {%r552, %r553};
	st.shared.v2.u32 	[%r147+24], {%r554, %r555};
	st.shared.v2.u32 	[%r147+32], {%r556, %r557};
	st.shared.v2.u32 	[%r147+40], {%r558, %r559};
	st.shared.v2.u32 	[%r147+48], {%r560, %r561};
	st.shared.v2.u32 	[%r147+56], {%r562, %r563};
	st.shared.v2.u32 	[%r147+64], {%r564, %r565};
	st.shared.v2.u32 	[%r147+72], {%r566, %r567};
	st.shared.v2.u32 	[%r147+80], {%r568, %r569};
	bar.warp.sync 	-1;
	ld.shared.u32 	%r216, [%r146];
	ld.shared.u32 	%r217, [%r146+128];
	ld.shared.u32 	%r218, [%r146+256];
	ld.shared.u32 	%r219, [%r146+384];
	ld.shared.u32 	%r220, [%r146+512];
	ld.shared.u32 	%r221, [%r146+640];
	ld.shared.u32 	%r222, [%r146+768];
	ld.shared.u32 	%r223, [%r146+896];
	ld.shared.u32 	%r224, [%r146+1024];
	ld.shared.u32 	%r225, [%r146+1152];
	ld.shared.u32 	%r226, [%r146+1280];
	ld.shared.u32 	%r227, [%r146+1408];
	ld.shared.u32 	%r228, [%r146+1536];
	ld.shared.u32 	%r229, [%r146+1664];
	ld.shared.u32 	%r230, [%r146+1792];
	ld.shared.u32 	%r231, [%r146+1920];
	ld.shared.u32 	%r232, [%r146+2048];
	ld.shared.u32 	%r233, [%r146+2176];
	ld.shared.u32 	%r234, [%r146+2304];
	ld.shared.u32 	%r235, [%r146+2432];
	ld.shared.u32 	%r236, [%r146+2560];
	ld.shared.u32 	%r237, [%r146+2688];
	setp.ne.s32 	%p81, %r85, 0;
	@%p81 bra 	$L__BB5_99;
	st.volatile.shared.u32 	[_ZZN3cub18CUB_300001_SM_10006detail4scan16DeviceScanKernelINS2_10policy_hubIiiijN4cuda3std3__44plusIvEEE10Policy1000EPiSC_NS0_13ScanTileStateIiLb1EEES9_NS1_10InputValueIiSC_EEjiLb0EiEEvT0_T1_T2_iT3_T4_T5_E12temp_storage+33792], %r6;
$L__BB5_99:
	ld.param.u32 	%r984, [_ZN3cub18CUB_300001_SM_10006detail4scan16DeviceScanKernelINS2_10policy_hubIiiijN4cuda3std3__44plusIvEEE10Policy1000EPiSC_NS0_13ScanTileStateIiLb1EEES9_NS1_10InputValueIiSC_EEjiLb0EiEEvT0_T1_T2_iT3_T4_T5__param_3];
	ld.param.u64 	%rd59, [_ZN3cub18CUB_300001_SM_10006detail4scan16DeviceScanKernelINS2_10policy_hubIiiijN4cuda3std3__44plusIvEEE10Policy1000EPiSC_NS0_13ScanTileStateIiLb1EEES9_NS1_10InputValueIiSC_EEjiLb0EiEEvT0_T1_T2_iT3_T4_T5__param_1];
	bar.sync 	0;
	ld.volatile.shared.u32 	%r238, [_ZZN3cub18CUB_300001_SM_10006detail4scan16DeviceScanKernelINS2_10policy_hubIiiijN4cuda3std3__44plusIvEEE10Policy1000EPiSC_NS0_13ScanTileStateIiLb1EEES9_NS1_10InputValueIiSC_EEjiLb0EiEEvT0_T1_T2_iT3_T4_T5_E12temp_storage+33792];
	setp.ge.s32 	%p82, %r87, %r238;
	cvt.u64.u32 	%rd35, %r87;
	mov.u32 	%r570, %ctaid.x;
	add.s32 	%r571, %r984, %r570;
	mul.lo.s32 	%r572, %r571, 8448;
	cvt.u64.u32 	%rd36, %r572;
	add.s64 	%rd37, %rd35, %rd36;
	cvta.to.global.u64 	%rd38, %rd59;
	shl.b64 	%rd39, %rd37, 2;
	add.s64 	%rd12, %rd38, %rd39;
	@%p82 bra 	$L__BB5_101;
	st.global.u32 	[%rd12], %r216;
$L__BB5_101:
	setp.ge.s32 	%p83, %r90, %r238;
	@%p83 bra 	$L__BB5_103;
	st.global.u32 	[%rd12+128], %r217;
$L__BB5_103:
	setp.ge.s32 	%p84, %r93, %r238;
	@%p84 bra 	$L__BB5_105;
	st.global.u32 	[%rd12+256], %r218;
$L__BB5_105:
	setp.ge.s32 	%p85, %r96, %r238;
	@%p85 bra 	$L__BB5_107;
	st.global.u32 	[%rd12+384], %r219;
$L__BB5_107:
	mov.u32 	%r573, %tid.x;
	and.b32  	%r574, %r573, 992;
	mul.lo.s32 	%r575, %r574, 22;
	and.b32  	%r576, %r573, 31;
	or.b32  	%r577, %r575, %r576;
	add.s32 	%r578, %r577, 128;
	setp.ge.s32 	%p86, %r578, %r238;
	@%p86 bra 	$L__BB5_109;
	st.global.u32 	[%rd12+512], %r220;
$L__BB5_109:
	add.s32 	%r584, %r577, 160;
	setp.ge.s32 	%p87, %r584, %r238;
	@%p87 bra 	$L__BB5_111;
	st.global.u32 	[%rd12+640], %r221;
$L__BB5_111:
	setp.ge.s32 	%p88, %r103, %r238;
	@%p88 bra 	$L__BB5_113;
	st.global.u32 	[%rd12+768], %r222;
$L__BB5_113:
	add.s32 	%r590, %r577, 224;
	setp.ge.s32 	%p89, %r590, %r238;
	@%p89 bra 	$L__BB5_115;
	st.global.u32 	[%rd12+896], %r223;
$L__BB5_115:
	setp.ge.s32 	%p90, %r108, %r238;
	@%p90 bra 	$L__BB5_117;
	st.global.u32 	[%rd12+1024], %r224;
$L__BB5_117:
	add.s32 	%r596, %r577, 288;
	setp.ge.s32 	%p91, %r596, %r238;
	@%p91 bra 	$L__BB5_119;
	st.global.u32 	[%rd12+1152], %r225;
$L__BB5_119:
	setp.ge.s32 	%p92, %r113, %r238;
	@%p92 bra 	$L__BB5_121;
	st.global.u32 	[%rd12+1280], %r226;
$L__BB5_121:
	setp.ge.s32 	%p93, %r116, %r238;
	@%p93 bra 	$L__BB5_123;
	st.global.u32 	[%rd12+1408], %r227;
$L__BB5_123:
	setp.ge.s32 	%p94, %r119, %r238;
	@%p94 bra 	$L__BB5_125;
	st.global.u32 	[%rd12+1536], %r228;
$L__BB5_125:
	setp.ge.s32 	%p95, %r122, %r238;
	@%p95 bra 	$L__BB5_127;
	st.global.u32 	[%rd12+1664], %r229;
$L__BB5_127:
	add.s32 	%r602, %r577, 448;
	setp.ge.s32 	%p96, %r602, %r238;
	@%p96 bra 	$L__BB5_129;
	st.global.u32 	[%rd12+1792], %r230;
$L__BB5_129:
	setp.ge.s32 	%p97, %r127, %r238;
	@%p97 bra 	$L__BB5_131;
	st.global.u32 	[%rd12+1920], %r231;
$L__BB5_131:
	add.s32 	%r608, %r577, 512;
	setp.ge.s32 	%p98, %r608, %r238;
	@%p98 bra 	$L__BB5_133;
	st.global.u32 	[%rd12+2048], %r232;
$L__BB5_133:
	add.s32 	%r614, %r577, 544;
	setp.ge.s32 	%p99, %r614, %r238;
	@%p99 bra 	$L__BB5_135;
	st.global.u32 	[%rd12+2176], %r233;
$L__BB5_135:
	setp.ge.s32 	%p100, %r134, %r238;
	@%p100 bra 	$L__BB5_137;
	st.global.u32 	[%rd12+2304], %r234;
$L__BB5_137:
	add.s32 	%r620, %r577, 608;
	setp.ge.s32 	%p101, %r620, %r238;
	@%p101 bra 	$L__BB5_139;
	st.global.u32 	[%rd12+2432], %r235;
$L__BB5_139:
	add.s32 	%r626, %r577, 640;
	setp.ge.s32 	%p102, %r626, %r238;
	@%p102 bra 	$L__BB5_141;
	st.global.u32 	[%rd12+2560], %r236;
$L__BB5_141:
	setp.ge.s32 	%p103, %r141, %r238;
	@%p103 bra 	$L__BB5_143;
	st.global.u32 	[%rd12+2688], %r237;
$L__BB5_143:
	ret;

}
	// .globl	_ZN3cub18CUB_300001_SM_10006detail4scan16DeviceScanKernelINS2_10policy_hubIiiimN4cuda3std3__44plusIvEEE10Policy1000EPiSC_NS0_13ScanTileStateIiLb1EEES9_NS1_10InputValueIiSC_EEmiLb0EiEEvT0_T1_T2_iT3_T4_T5_
.visible .entry _ZN3cub18CUB_300001_SM_10006detail4scan16DeviceScanKernelINS2_10policy_hubIiiimN4cuda3std3__44plusIvEEE10Policy1000EPiSC_NS0_13ScanTileStateIiLb1EEES9_NS1_10InputValueIiSC_EEmiLb0EiEEvT0_T1_T2_iT3_T4_T5_(
	.param .u64 .ptr .align 1 _ZN3cub18CUB_300001_SM_10006detail4scan16DeviceScanKernelINS2_10policy_hubIiiimN4cuda3std3__44plusIvEEE10Policy1000EPiSC_NS0_13ScanTileStateIiLb1EEES9_NS1_10InputValueIiSC_EEmiLb0EiEEvT0_T1_T2_iT3_T4_T5__param_0,
	.param .u64 .ptr .align 1 _ZN3cub18CUB_300001_SM_10006detail4scan16DeviceScanKernelINS2_10policy_hubIiiimN4cuda3std3__44plusIvEEE10Policy1000EPiSC_NS0_13ScanTileStateIiLb1EEES9_NS1_10InputValueIiSC_EEmiLb0EiEEvT0_T1_T2_iT3_T4_T5__param_1,
	.param .align 8 .b8 _ZN3cub18CUB_300001_SM_10006detail4scan16DeviceScanKernelINS2_10policy_hubIiiimN4cuda3std3__44plusIvEEE10Policy1000EPiSC_NS0_13ScanTileStateIiLb1EEES9_NS1_10InputValueIiSC_EEmiLb0EiEEvT0_T1_T2_iT3_T4_T5__param_2[8],
	.param .u32 _ZN3cub18CUB_300001_SM_10006detail4scan16DeviceScanKernelINS2_10policy_hubIiiimN4cuda3std3__44plusIvEEE10Policy1000EPiSC_NS0_13ScanTileStateIiLb1EEES9_NS1_10InputValueIiSC_EEmiLb0EiEEvT0_T1_T2_iT3_T4_T5__param_3,
	.param .align 1 .b8 _ZN3cub18CUB_300001_SM_10006detail4scan16DeviceScanKernelINS2_10policy_hubIiiimN4cuda3std3__44plusIvEEE10Policy1000EPiSC_NS0_13ScanTileStateIiLb1EEES9_NS1_10InputValueIiSC_EEmiLb0EiEEvT0_T1_T2_iT3_T4_T5__param_4[1],
	.param .align 8 .b8 _ZN3cub18CUB_300001_SM_10006detail4scan16DeviceScanKernelINS2_10policy_hubIiiimN4cuda3std3__44plusIvEEE10Policy1000EPiSC_NS0_13ScanTileStateIiLb1EEES9_NS1_10InputValueIiSC_EEmiLb0EiEEvT0_T1_T2_iT3_T4_T5__param_5[16],
	.param .u64 _ZN3cub18CUB_300001_SM_10006detail4scan16DeviceScanKernelINS2_10policy_hubIiiimN4cuda3std3__44plusIvEEE10Policy1000EPiSC_NS0_13ScanTileStateIiLb1EEES9_NS1_10InputValueIiSC_EEmiLb0EiEEvT0_T1_T2_iT3_T4_T5__param_6
)
.maxntid 416
{
	.reg .pred 	%p<158>;
	.reg .b16 	%rs<3>;
	.reg .b32 	%r<1011>;
	.reg .b64 	%rd<98>;
	// demoted variable
	.shared .align 16 .b8 _ZZN3cub18CUB_300001_SM_10006detail4scan16DeviceScanKernelINS2_10policy_hubIiiimN4cuda3std3__44plusIvEEE10Policy1000EPiSC_NS0_13ScanTileStateIiLb1EEES9_NS1_10InputValueIiSC_EEmiLb0EiEEvT0_T1_T2_iT3_T4_T5_E12temp_storage[31632];
	ld.param.u32 	%r208, [_ZN3cub18CUB_300001_SM_10006detail4scan16DeviceScanKernelINS2_10policy_hubIiiimN4cuda3std3__44plusIvEEE10Policy1000EPiSC_NS0_13ScanTileStateIiLb1EEES9_NS1_10InputValueIiSC_EEmiLb0EiEEvT0_T1_T2_iT3_T4_T5__param_5];
	bfe.u32 	%r209, %r208, 0, 8;
	cvt.u16.u32 	%rs1, %r209;
	and.b16  	%rs2, %rs1, 255;
	ld.param.u64 	%rd16, [_ZN3cub18CUB_300001_SM_10006detail4scan16DeviceScanKernelINS2_10policy_hubIiiimN4cuda3std3__44plusIvEEE10Policy1000EPiSC_NS0_13ScanTileStateIiLb1EEES9_NS1_10InputValueIiSC_EEmiLb0EiEEvT0_T1_T2_iT3_T4_T5__param_2];
	ld.param.u64 	%rd14, [_ZN3cub18CUB_300001_SM_10006detail4scan16DeviceScanKernelINS2_10policy_hubIiiimN4cuda3std3__44plusIvEEE10Policy1000EPiSC_NS0_13ScanTileStateIiLb1EEES9_NS1_10InputValueIiSC_EEmiLb0EiEEvT0_T1_T2_iT3_T4_T5__param_0];
	ld.param.u64 	%rd1, [_ZN3cub18CUB_300001_SM_10006detail4scan16DeviceScanKernelINS2_10policy_hubIiiimN4cuda3std3__44plusIvEEE10Policy1000EPiSC_NS0_13ScanTileStateIiLb1EEES9_NS1_10InputValueIiSC_EEmiLb0EiEEvT0_T1_T2_iT3_T4_T5__param_5+8];
	ld.param.u32 	%r207, [_ZN3cub18CUB_300001_SM_10006detail4scan16DeviceScanKernelINS2_10policy_hubIiiimN4cuda3std3__44plusIvEEE10Policy1000EPiSC_NS0_13ScanTileStateIiLb1EEES9_NS1_10InputValueIiSC_EEmiLb0EiEEvT0_T1_T2_iT3_T4_T5__param_3];
	ld.param.u64 	%rd17, [_ZN3cub18CUB_300001_SM_10006detail4scan16DeviceScanKernelINS2_10policy_hubIiiimN4cuda3std3__44plusIvEEE10Policy1000EPiSC_NS0_13ScanTileStateIiLb1EEES9_NS1_10InputValueIiSC_EEmiLb0EiEEvT0_T1_T2_iT3_T4_T5__param_6];
	setp.eq.s16 	%p1, %rs2, 0;
	@%p1 bra 	$L__BB6_2;
	cvta.to.global.u64 	%rd18, %rd1;
	ld.global.u32 	%r967, [%rd18];
	bra.uni 	$L__BB6_3;
$L__BB6_2:
	cvt.u32.u64 	%r967, %rd1;
$L__BB6_3:
	mov.u32 	%r210, %ctaid.x;
	add.s32 	%r4, %r207, %r210;
	mul.wide.s32 	%rd3, %r4, 7904;
	sub.s64 	%rd4, %rd17, %rd3;
	setp.lt.u64 	%p2, %rd4, 7905;
	@%p2 bra 	$L__BB6_29;
	mov.u32 	%r5, %tid.x;
	and.b32  	%r644, %r5, 31;
	and.b32  	%r645, %r5, 992;
	mul.lo.s32 	%r646, %r645, 19;
	or.b32  	%r647, %r646, %r644;
	cvt.u64.u32 	%rd79, %r647;
	add.s64 	%rd5, %rd3, %rd79;
	shl.b64 	%rd80, %rd5, 2;
	add.s64 	%rd60, %rd14, %rd80;
	// begin inline asm
	ld.ca.u32 %r624, [%rd60];
	// end inline asm
	add.s64 	%rd61, %rd60, 128;
	// begin inline asm
	ld.ca.u32 %r625, [%rd61];
	// end inline asm
	add.s64 	%rd62, %rd60, 256;
	// begin inline asm
	ld.ca.u32 %r626, [%rd62];
	// end inline asm
	add.s64 	%rd63, %rd60, 384;
	// begin inline asm
	ld.ca.u32 %r627, [%rd63];
	// end inline asm
	add.s64 	%rd64, %rd60, 512;
	// begin inline asm
	ld.ca.u32 %r628, [%rd64];
	// end inline asm
	add.s64 	%rd65, %rd60, 640;
	// begin inline asm
	ld.ca.u32 %r629, [%rd65];
	// end inline asm
	add.s64 	%rd66, %rd60, 768;
	// begin inline asm
	ld.ca.u32 %r630, [%rd66];
	// end inline asm
	add.s64 	%rd67, %rd60, 896;
	// begin inline asm
	ld.ca.u32 %r631, [%rd67];
	// end inline asm
	add.s64 	%rd68, %rd60, 1024;
	// begin inline asm
	ld.ca.u32 %r632, [%rd68];
	// end inline asm
	add.s64 	%rd69, %rd60, 1152;
	// begin inline asm
	ld.ca.u32 %r633, [%rd69];
	// end inline asm
	add.s64 	%rd70, %rd60, 1280;
	// begin inline asm
	ld.ca.u32 %r634, [%rd70];
	// end inline asm
	add.s64 	%rd71, %rd60, 1408;
	// begin inline asm
	ld.ca.u32 %r635, [%rd71];
	// end inline asm
	add.s64 	%rd72, %rd60, 1536;
	// begin inline asm
	ld.ca.u32 %r636, [%rd72];
	// end inline asm
	add.s64 	%rd73, %rd60, 1664;
	// begin inline asm
	ld.ca.u32 %r637, [%rd73];
	// end inline asm
	add.s64 	%rd74, %rd60, 1792;
	// begin inline asm
	ld.ca.u32 %r638, [%rd74];
	// end inline asm
	add.s64 	%rd75, %rd60, 1920;
	// begin inline asm
	ld.ca.u32 %r639, [%rd75];
	// end inline asm
	add.s64 	%rd76, %rd60, 2048;
	// begin inline asm
	ld.ca.u32 %r640, [%rd76];
	// end inline asm
	add.s64 	%rd77, %rd60, 2176;
	// begin inline asm
	ld.ca.u32 %r641, [%rd77];
	// end inline asm
	add.s64 	%rd78, %rd60, 2304;
	// begin inline asm
	ld.ca.u32 %r642, [%rd78];
	// end inline asm
	// begin inline asm
	mov.u32 %r643, %laneid;
	// end inline asm
	shr.u32 	%r7, %r5, 5;
	mad.lo.s32 	%r648, %r7, 608, %r643;
	shl.b32 	%r649, %r648, 2;
	mov.u32 	%r650, _ZZN3cub18CUB_300001_SM_10006detail4scan16DeviceScanKernelINS2_10policy_hubIiiimN4cuda3std3__44plusIvEEE10Policy1000EPiSC_NS0_13ScanTileStateIiLb1EEES9_NS1_10InputValueIiSC_EEmiLb0EiEEvT0_T1_T2_iT3_T4_T5_E12temp_storage;
	add.s32 	%r8, %r650, %r649;
	st.shared.u32 	[%r8], %r624;
	st.shared.u32 	[%r8+128], %r625;
	st.shared.u32 	[%r8+256], %r626;
	st.shared.u32 	[%r8+384], %r627;
	st.shared.u32 	[%r8+512], %r628;
	st.shared.u32 	[%r8+640], %r629;
	st.shared.u32 	[%r8+768], %r630;
	st.shared.u32 	[%r8+896], %r631;
	st.shared.u32 	[%r8+1024], %r632;
	st.shared.u32 	[%r8+1152], %r633;
	st.shared.u32 	[%r8+1280], %r634;
	st.shared.u32 	[%r8+1408], %r635;
	st.shared.u32 	[%r8+1536], %r636;
	st.shared.u32 	[%r8+1664], %r637;
	st.shared.u32 	[%r8+1792], %r638;
	st.shared.u32 	[%r8+1920], %r639;
	st.shared.u32 	[%r8+2048], %r640;
	st.shared.u32 	[%r8+2176], %r641;
	st.shared.u32 	[%r8+2304], %r642;
	bar.warp.sync 	-1;
	mad.lo.s32 	%r9, %r643, 72, %r8;
	ld.shared.u32 	%r10, [%r9];
	ld.shared.u32 	%r11, [%r9+4];
	ld.shared.u32 	%r12, [%r9+8];
	ld.shared.u32 	%r13, [%r9+12];
	ld.shared.u32 	%r14, [%r9+16];
	ld.shared.u32 	%r15, [%r9+20];
	ld.shared.u32 	%r16, [%r9+24];
	ld.shared.u32 	%r17, [%r9+28];
	ld.shared.u32 	%r18, [%r9+32];
	ld.shared.u32 	%r19, [%r9+36];
	ld.shared.u32 	%r20, [%r9+40];
	ld.shared.u32 	%r21, [%r9+44];
	ld.shared.u32 	%r22, [%r9+48];
	ld.shared.u32 	%r23, [%r9+52];
	ld.shared.u32 	%r24, [%r9+56];
	ld.shared.u32 	%r25, [%r9+60];
	ld.shared.u32 	%r26, [%r9+64];
	ld.shared.u32 	%r27, [%r9+68];
	ld.shared.u32 	%r28, [%r9+72];
	bar.sync 	0;
	setp.ne.s32 	%p100, %r4, 0;
	@%p100 bra 	$L__BB6_9;
	add.s32 	%r868, %r11, %r10;
	add.s32 	%r869, %r12, %r868;
	add.s32 	%r870, %r13, %r869;
	add.s32 	%r871, %r14, %r870;
	add.s32 	%r872, %r15, %r871;
	add.s32 	%r873, %r16, %r872;
	add.s32 	%r874, %r17, %r873;
	add.s32 	%r875, %r18, %r874;
	add.s32 	%r876, %r19, %r875;
	add.s32 	%r877, %r20, %r876;
	add.s32 	%r878, %r21, %r877;
	add.s32 	%r879, %r22, %r878;
	add.s32 	%r880, %r23, %r879;
	add.s32 	%r881, %r24, %r880;
	add.s32 	%r882, %r25, %r881;
	add.s32 	%r883, %r26, %r882;
	add.s32 	%r884, %r27, %r883;
	add.s32 	%r842, %r28, %r884;
	mov.b32 	%r840, 1;
	mov.b32 	%r865, 0;
	mov.b32 	%r867, -1;
	// begin inline asm
	{  .reg .s32 r0;  .reg .pred p;  shfl.sync.up.b32 r0|p, %r842, %r840, %r865, %r867;  @p add.s32 r0, r0, %r842;  mov.s32 %r838, r0;}
	// end inline asm
	mov.b32 	%r846, 2;
	// begin inline asm
	{  .reg .s32 r0;  .reg .pred p;  shfl.sync.up.b32 r0|p, %r838, %r846, %r865, %r867;  @p add.s32 r0, r0, %r838;  mov.s32 %r844, r0;}
	// end inline asm
	mov.b32 	%r852, 4;
	// begin inline asm
	{  .reg .s32 r0;  .reg .pred p;  shfl.sync.up.b32 r0|p, %r844, %r852, %r865, %r867;  @p add.s32 r0, r0, %r844;  mov.s32 %r850, r0;}
	// end inline asm
	mov.b32 	%r858, 8;
	// begin inline asm
	{  .reg .s32 r0;  .reg .pred p;  shfl.sync.up.b32 r0|p, %r850, %r858, %r865, %r867;  @p add.s32 r0, r0, %r850;  mov.s32 %r856, r0;}
	// end inline asm
	mov.b32 	%r864, 16;
	// begin inline asm
	{  .reg .s32 r0;  .reg .pred p;  shfl.sync.up.b32 r0|p, %r856, %r864, %r865, %r867;  @p add.s32 r0, r0, %r856;  mov.s32 %r862, r0;}
	// end inline asm
	setp.ne.s32 	%p143, %r643, 31;
	@%p143 bra 	$L__BB6_7;
	shl.b32 	%r885, %r7, 2;
	mov.u32 	%r886, _ZZN3cub18CUB_300001_SM_10006detail4scan16DeviceScanKernelINS2_10policy_hubIiiimN4cuda3std3__44plusIvEEE10Policy1000EPiSC_NS0_13ScanTileStateIiLb1EEES9_NS1_10InputValueIiSC_EEmiLb0EiEEvT0_T1_T2_iT3_T4_T5_E12temp_storage;
	add.s32 	%r887, %r886, %r885;
	st.shared.u32 	[%r887+16], %r862;
$L__BB6_7:
	bar.sync 	0;
	ld.shared.v4.u32 	{%r888, %r889, %r890, %r891}, [_ZZN3cub18CUB_300001_SM_10006detail4scan16DeviceScanKernelINS2_10policy_hubIiiimN4cuda3std3__44plusIvEEE10Policy1000EPiSC_NS0_13ScanTileStateIiLb1EEES9_NS1_10InputValueIiSC_EEmiLb0EiEEvT0_T1_T2_iT3_T4_T5_E12temp_storage+16];
	add.s32 	%r892, %r889, %r888;
	setp.eq.s32 	%p144, %r7, 2;
	selp.b32 	%r893, %r892, %r888, %p144;
	add.s32 	%r894, %r892, %r890;
	setp.eq.s32 	%p145, %r7, 3;
	selp.b32 	%r895, %r894, %r893, %p145;
	add.s32 	%r896, %r894, %r891;
	setp.eq.s32 	%p146, %r7, 4;
	selp.b32 	%r897, %r896, %r895, %p146;
	ld.shared.v4.u32 	{%r898, %r899, %r900, %r901}, [_ZZN3cub18CUB_300001_SM_10006detail4scan16DeviceScanKernelINS2_10policy_hubIiiimN4cuda3std3__44plusIvEEE10Policy1000EPiSC_NS0_13ScanTileStateIiLb1EEES9_NS1_10InputValueIiSC_EEmiLb0EiEEvT0_T1_T2_iT3_T4_T5_E12temp_storage+32];
	add.s32 	%r902, %r896, %r898;
	setp.eq.s32 	%p147, %r7, 5;
	selp.b32 	%r903, %r902, %r897, %p147;
	add.s32 	%r904, %r902, %r899;
	setp.eq.s32 	%p148, %r7, 6;
	selp.b32 	%r905, %r904, %r903, %p148;
	add.s32 	%r906, %r904, %r900;
	setp.eq.s32 	%p149, %r7, 7;
	selp.b32 	%r907, %r906, %r905, %p149;
	add.s32 	%r908, %r906, %r901;
	setp.eq.s32 	%p150, %r7, 8;
	selp.b32 	%r909, %r908, %r907, %p150;
	ld.shared.v4.u32 	{%r910, %r911, %r912, %r913}, [_ZZN3cub18CUB_300001_SM_10006detail4scan16DeviceScanKernelINS2_10policy_hubIiiimN4cuda3std3__44plusIvEEE10Policy1000EPiSC_NS0_13ScanTileStateIiLb1EEES9_NS1_10InputValueIiSC_EEmiLb0EiEEvT0_T1_T2_iT3_T4_T5_E12temp_storage+48];
	add.s32 	%r914, %r908, %r910;
	setp.eq.s32 	%p151, %r7, 9;
	selp.b32 	%r915, %r914, %r909, %p151;
	add.s32 	%r916, %r914, %r911;
	setp.eq.s32 	%p152, %r7, 10;
	selp.b32 	%r917, %r916, %r915, %p152;
	add.s32 	%r918, %r916, %r912;
	setp.eq.s32 	%p153, %r7, 11;
	selp.b32 	%r919, %r918, %r917, %p153;
	add.s32 	%r920, %r918, %r913;
	setp.eq.s32 	%p154, %r7, 12;
	selp.b32 	%r921, %r920, %r919, %p154;
	ld.shared.u32 	%r922, [_ZZN3cub18CUB_300001_SM_10006detail4scan16DeviceScanKernelINS2_10policy_hubIiiimN4cuda3std3__44plusIvEEE10Policy1000EPiSC_NS0_13ScanTileStateIiLb1EEES9_NS1_10InputValueIiSC_EEmiLb0EiEEvT0_T1_T2_iT3_T4_T5_E12temp_storage+64];
	setp.lt.u32 	%p155, %r5, 32;
	selp.b32 	%r923, 0, %r921, %p155;
	setp.eq.s32 	%p156, %r643, 0;
	sub.s32 	%r924, %r862, %r842;
	selp.b32 	%r925, 0, %r924, %p156;
	add.s32 	%r926, %r925, %r967;
	add.s32 	%r979, %r926, %r923;
	add.s32 	%r927, %r922, %r967;
	add.s32 	%r32, %r927, %r920;
	setp.ne.s32 	%p157, %r5, 0;
	@%p157 bra 	$L__BB6_28;
	add.s64 	%rd92, %rd16, 256;
	mov.b32 	%r928, 101;
	// begin inline asm
	st.relaxed.gpu.v2.u32 [%rd92], {%r928, %r32};
	// end inline asm
	bra.uni 	$L__BB6_28;
$L__BB6_9:
	add.s32 	%r681, %r11, %r10;
	add.s32 	%r682, %r12, %r681;
	add.s32 	%r683, %r13, %r682;
	add.s32 	%r684, %r14, %r683;
	add.s32 	%r685, %r15, %r684;
	add.s32 	%r686, %r16, %r685;
	add.s32 	%r687, %r17, %r686;
	add.s32 	%r688, %r18, %r687;
	add.s32 	%r689, %r19, %r688;
	add.s32 	%r690, %r20, %r689;
	add.s32 	%r691, %r21, %r690;
	add.s32 	%r692, %r22, %r691;
	add.s32 	%r693, %r23, %r692;
	add.s32 	%r694, %r24, %r693;
	add.s32 	%r695, %r25, %r694;
	add.s32 	%r696, %r26, %r695;
	add.s32 	%r697, %r27, %r696;
	add.s32 	%r655, %r28, %r697;
	mov.b32 	%r653, 1;
	mov.b32 	%r678, 0;
	mov.b32 	%r680, -1;
	// begin inline asm
	{  .reg .s32 r0;  .reg .pred p;  shfl.sync.up.b32 r0|p, %r655, %r653, %r678, %r680;  @p add.s32 r0, r0, %r655;  mov.s32 %r651, r0;}
	// end inline asm
	mov.b32 	%r659, 2;
	// begin inline asm
	{  .reg .s32 r0;  .reg .pred p;  shfl.sync.up.b32 r0|p, %r651, %r659, %r678, %r680;  @p add.s32 r0, r0, %r651;  mov.s32 %r657, r0;}
	// end inline asm
	mov.b32 	%r665, 4;
	// begin inline asm
	{  .reg .s32 r0;  .reg .pred p;  shfl.sync.up.b32 r0|p, %r657, %r665, %r678, %r680;  @p add.s32 r0, r0, %r657;  mov.s32 %r663, r0;}
	// end inline asm
	mov.b32 	%r671, 8;
	// begin inline asm
	{  .reg .s32 r0;  .reg .pred p;  shfl.sync.up.b32 r0|p, %r663, %r671, %r678, %r680;  @p add.s32 r0, r0, %r663;  mov.s32 %r669, r0;}
	// end inline asm
	mov.b32 	%r677, 16;
	// begin inline asm
	{  .reg .s32 r0;  .reg .pred p;  shfl.sync.up.b32 r0|p, %r669, %r677, %r678, %r680;  @p add.s32 r0, r0, %r669;  mov.s32 %r675, r0;}
	// end inline asm
	setp.ne.s32 	%p101, %r643, 31;
	@%p101 bra 	$L__BB6_11;
	shl.b32 	%r698, %r7, 2;
	mov.u32 	%r699, _ZZN3cub18CUB_300001_SM_10006detail4scan16DeviceScanKernelINS2_10policy_hubIiiimN4cuda3std3__44plusIvEEE10Policy1000EPiSC_NS0_13ScanTileStateIiLb1EEES9_NS1_10InputValueIiSC_EEmiLb0EiEEvT0_T1_T2_iT3_T4_T5_E12temp_storage;
	add.s32 	%r700, %r699, %r698;
	st.shared.u32 	[%r700+16], %r675;
$L__BB6_11:
	sub.s32 	%r701, %r675, %r655;
	bar.sync 	0;
	ld.shared.v4.u32 	{%r702, %r703, %r704, %r705}, [_ZZN3cub18CUB_300001_SM_10006detail4scan16DeviceScanKernelINS2_10policy_hubIiiimN4cuda3std3__44plusIvEEE10Policy1000EPiSC_NS0_13ScanTileStateIiLb1EEES9_NS1_10InputValueIiSC_EEmiLb0EiEEvT0_T1_T2_iT3_T4_T5_E12temp_storage+16];
	add.s32 	%r706, %r703, %r702;
	setp.eq.s32 	%p102, %r7, 2;
	selp.b32 	%r707, %r706, %r702, %p102;
	add.s32 	%r708, %r706, %r704;
	setp.eq.s32 	%p103, %r7, 3;
	selp.b32 	%r709, %r708, %r707, %p103;
	add.s32 	%r710, %r708, %r705;
	setp.eq.s32 	%p104, %r7, 4;
	selp.b32 	%r711, %r710, %r709, %p104;
	ld.shared.v4.u32 	{%r712, %r713, %r714, %r715}, [_ZZN3cub18CUB_300001_SM_10006detail4scan16DeviceScanKernelINS2_10policy_hubIiiimN4cuda3std3__44plusIvEEE10Policy1000EPiSC_NS0_13ScanTileStateIiLb1EEES9_NS1_10InputValueIiSC_EEmiLb0EiEEvT0_T1_T2_iT3_T4_T5_E12temp_storage+32];
	add.s32 	%r716, %r710, %r712;
	setp.eq.s32 	%p105, %r7, 5;
	selp.b32 	%r717, %r716, %r711, %p105;
	add.s32 	%r718, %r716, %r713;
	setp.eq.s32 	%p106, %r7, 6;
	selp.b32 	%r719, %r718, %r717, %p106;
	add.s32 	%r720, %r718, %r714;
	setp.eq.s32 	%p107, %r7, 7;
	selp.b32 	%r721, %r720, %r719, %p107;
	add.s32 	%r722, %r720, %r715;
	setp.eq.s32 	%p108, %r7, 8;
	selp.b32 	%r723, %r722, %r721, %p108;
	ld.shared.v4.u32 	{%r724, %r725, %r726, %r727}, [_ZZN3cub18CUB_300001_SM_10006detail4scan16DeviceScanKernelINS2_10policy_hubIiiimN4cuda3std3__44plusIvEEE10Policy1000EPiSC_NS0_13ScanTileStateIiLb1EEES9_NS1_10InputValueIiSC_EEmiLb0EiEEvT0_T1_T2_iT3_T4_T5_E12temp_storage+48];
	add.s32 	%r728, %r722, %r724;
	setp.eq.s32 	%p109, %r7, 9;
	selp.b32 	%r729, %r728, %r723, %p109;
	add.s32 	%r730, %r728, %r725;
	setp.eq.s32 	%p110, %r7, 10;
	selp.b32 	%r731, %r730, %r729, %p110;
	add.s32 	%r732, %r730, %r726;
	setp.eq.s32 	%p111, %r7, 11;
	selp.b32 	%r733, %r732, %r731, %p111;
	add.s32 	%r734, %r732, %r727;
	setp.eq.s32 	%p112, %r7, 12;
	selp.b32 	%r735, %r734, %r733, %p112;
	ld.shared.u32 	%r736, [_ZZN3cub18CUB_300001_SM_10006detail4scan16DeviceScanKernelINS2_10policy_hubIiiimN4cuda3std3__44plusIvEEE10Policy1000EPiSC_NS0_13ScanTileStateIiLb1EEES9_NS1_10InputValueIiSC_EEmiLb0EiEEvT0_T1_T2_iT3_T4_T5_E12temp_storage+64];
	add.s32 	%r35, %r734, %r736;
	setp.gt.u32 	%p113, %r5, 31;
	setp.lt.u32 	%p114, %r5, 32;
	setp.eq.s32 	%p115, %r643, 0;
	selp.b32 	%r737, 0, %r701, %p115;
	add.s32 	%r978, %r735, %r737;
	selp.b32 	%r37, %r701, %r978, %p114;
	@%p113 bra 	$L__BB6_27;
	setp.ne.s32 	%p116, %r5, 0;
	mul.wide.s32 	%rd81, %r4, 8;
	add.s64 	%rd6, %rd16, %rd81;
	@%p116 bra 	$L__BB6_14;
	st.shared.u32 	[_ZZN3cub18CUB_300001_SM_10006detail4scan16DeviceScanKernelINS2_10policy_hubIiiimN4cuda3std3__44plusIvEEE10Policy1000EPiSC_NS0_13ScanTileStateIiLb1EEES9_NS1_10InputValueIiSC_EEmiLb0EiEEvT0_T1_T2_iT3_T4_T5_E12temp_storage+12], %r35;
	add.s64 	%rd82, %rd6, 256;
	mov.b32 	%r738, 100;
	// begin inline asm
	st.relaxed.gpu.v2.u32 [%rd82], {%r738, %r35};
	// end inline asm
$L__BB6_14:
	not.b32 	%r744, %r5;
	add.s32 	%r974, %r4, %r744;
	mov.b32 	%r740, 550;
	// begin inline asm
	nanosleep.u32 %r740;
	// end inline asm
	mul.wide.s32 	%rd84, %r974, 8;
	add.s64 	%rd85, %rd16, %rd84;
	add.s64 	%rd83, %rd85, 256;
	// begin inline asm
	ld.relaxed.gpu.v2.u32 {%r975, %r969}, [%rd83];
	// end inline asm
	mov.b32 	%r970, 478;
$L__BB6_15:
	setp.eq.s32 	%p117, %r975, 99;
	mov.b32 	%r745, -1;
	vote.sync.any.pred 	%p118, %p117, %r745;
	not.pred 	%p119, %p118;
	@%p119 bra 	$L__BB6_17;
	// begin inline asm
	nanosleep.u32 %r970;
	// end inline asm
	shr.u32 	%r970, %r970, 1;
	// begin inline asm
	ld.relaxed.gpu.v2.u32 {%r975, %r969}, [%rd83];
	// end inline asm
	bra.uni 	$L__BB6_15;
$L__BB6_17:
	setp.eq.s32 	%p120, %r975, 101;
	mov.b32 	%r772, -1;
	vote.sync.ballot.b32 	%r774, %p120, %r772;
	// begin inline asm
	mov.u32 %r747, %lanemask_ge;
	// end inline asm
	and.b32  	%r775, %r774, %r747;
	or.b32  	%r776, %r775, -2147483648;
	add.s32 	%r777, %r776, -1;
	not.b32 	%r778, %r776;
	and.b32  	%r779, %r778, %r777;
	popc.b32 	%r751, %r779;
	mov.b32 	%r750, 1;
	// begin inline asm
	shfl.sync.down.b32 %r748, %r969, %r750, %r751, %r772;
	// end inline asm
	setp.lt.s32 	%p122, %r643, %r751;
	selp.b32 	%r780, %r748, 0, %p122;
	add.s32 	%r754, %r780, %r969;
	mov.b32 	%r755, 2;
	// begin inline asm
	shfl.sync.down.b32 %r753, %r754, %r755, %r751, %r772;
	// end inline asm
	add.s32 	%r50, %r643, 2;
	setp.gt.s32 	%p123, %r50, %r751;
	selp.b32 	%r781, 0, %r753, %p123;
	add.s32 	%r759, %r754, %r781;
	mov.b32 	%r760, 4;
	// begin inline asm
	shfl.sync.down.b32 %r758, %r759, %r760, %r751, %r772;
	// end inline asm
	add.s32 	%r51, %r643, 4;
	setp.gt.s32 	%p124, %r51, %r751;
	selp.b32 	%r782, 0, %r758, %p124;
	add.s32 	%r764, %r759, %r782;
	mov.b32 	%r765, 8;
	// begin inline asm
	shfl.sync.down.b32 %r763, %r764, %r765, %r751, %r772;
	// end inline asm
	add.s32 	%r52, %r643, 8;
	setp.gt.s32 	%p125, %r52, %r751;
	selp.b32 	%r783, 0, %r763, %p125;
	add.s32 	%r769, %r764, %r783;
	mov.b32 	%r770, 16;
	// begin inline asm
	shfl.sync.down.b32 %r768, %r769, %r770, %r751, %r772;
	// end inline asm
	add.s32 	%r53, %r643, 16;
	setp.gt.s32 	%p126, %r53, %r751;
	selp.b32 	%r784, 0, %r768, %p126;
	add.s32 	%r973, %r769, %r784;
	add.s64 	%rd8, %rd16, 256;
	mov.b32 	%r971, 478;
$L__BB6_18:
	setp.ne.s32 	%p127, %r975, 101;
	mov.b32 	%r785, -1;
	vote.sync.all.pred 	%p128, %p127, %r785;
	not.pred 	%p129, %p128;
	@%p129 bra 	$L__BB6_23;
	shr.u32 	%r971, %r971, 1;
	mul.wide.s32 	%rd88, %r974, 8;
	add.s64 	%rd89, %rd8, %rd88;
	add.s64 	%rd87, %rd89, -256;
	// begin inline asm
	ld.relaxed.gpu.v2.u32 {%r975, %r976}, [%rd87];
	// end inline asm
	mov.u32 	%r977, %r971;
$L__BB6_20:
	setp.eq.s32 	%p133, %r975, 99;
	mov.b32 	%r793, -1;
	vote.sync.any.pred 	%p134, %p133, %r793;
	not.pred 	%p135, %p134;
	@%p135 bra 	$L__BB6_22;
	// begin inline asm
	nanosleep.u32 %r977;
	// end inline asm
	shr.u32 	%r977, %r977, 1;
	// begin inline asm
	ld.relaxed.gpu.v2.u32 {%r975, %r976}, [%rd87];
	// end inline asm
	bra.uni 	$L__BB6_20;
$L__BB6_22:
	setp.eq.s32 	%p136, %r975, 101;
	mov.b32 	%r819, -1;
	vote.sync.ballot.b32 	%r820, %p136, %r819;
	and.b32  	%r821, %r820, %r747;
	or.b32  	%r822, %r821, -2147483648;
	add.s32 	%r823, %r822, -1;
	not.b32 	%r824, %r822;
	and.b32  	%r825, %r824, %r823;
	popc.b32 	%r798, %r825;
	mov.b32 	%r797, 1;
	// begin inline asm
	shfl.sync.down.b32 %r795, %r976, %r797, %r798, %r819;
	// end inline asm
	setp.lt.s32 	%p138, %r643, %r798;
	selp.b32 	%r826, %r795, 0, %p138;
	add.s32 	%r801, %r826, %r976;
	mov.b32 	%r802, 2;
	// begin inline asm
	shfl.sync.down.b32 %r800, %r801, %r802, %r798, %r819;
	// end inline asm
	setp.gt.s32 	%p139, %r50, %r798;
	selp.b32 	%r827, 0, %r800, %p139;
	add.s32 	%r806, %r801, %r827;
	mov.b32 	%r807, 4;
	// begin inline asm
	shfl.sync.down.b32 %r805, %r806, %r807, %r798, %r819;
	// end inline asm
	setp.gt.s32 	%p140, %r51, %r798;
	selp.b32 	%r828, 0, %r805, %p140;
	add.s32 	%r811, %r806, %r828;
	mov.b32 	%r812, 8;
	// begin inline asm
	shfl.sync.down.b32 %r810, %r811, %r812, %r798, %r819;
	// end inline asm
	setp.gt.s32 	%p141, %r52, %r798;
	selp.b32 	%r829, 0, %r810, %p141;
	add.s32 	%r816, %r811, %r829;
	mov.b32 	%r817, 16;
	// begin inline asm
	shfl.sync.down.b32 %r815, %r816, %r817, %r798, %r819;
	// end inline asm
	setp.gt.s32 	%p142, %r53, %r798;
	selp.b32 	%r830, 0, %r815, %p142;
	add.s32 	%r831, %r830, %r973;
	add.s32 	%r973, %r831, %r816;
	add.s32 	%r974, %r974, -32;
	bra.uni 	$L__BB6_18;
$L__BB6_23:
	@%p116 bra 	$L__BB6_25;
	add.s32 	%r788, %r973, %r35;
	add.s64 	%rd86, %rd6, 256;
	mov.b32 	%r787, 101;
	// begin inline asm
	st.relaxed.gpu.v2.u32 [%rd86], {%r787, %r788};
	// end inline asm
	st.shared.u32 	[_ZZN3cub18CUB_300001_SM_10006detail4scan16DeviceScanKernelINS2_10policy_hubIiiimN4cuda3std3__44plusIvEEE10Policy1000EPiSC_NS0_13ScanTileStateIiLb1EEES9_NS1_10InputValueIiSC_EEmiLb0EiEEvT0_T1_T2_iT3_T4_T5_E12temp_storage+4], %r973;
	st.shared.u32 	[_ZZN3cub18CUB_300001_SM_10006detail4scan16DeviceScanKernelINS2_10policy_hubIiiimN4cuda3std3__44plusIvEEE10Policy1000EPiSC_NS0_13ScanTileStateIiLb1EEES9_NS1_10InputValueIiSC_EEmiLb0EiEEvT0_T1_T2_iT3_T4_T5_E12temp_storage+8], %r788;
$L__BB6_25:
	setp.ne.s32 	%p131, %r643, 0;
	mov.u32 	%r978, %r37;
	@%p131 bra 	$L__BB6_27;
	st.shared.u32 	[_ZZN3cub18CUB_300001_SM_10006detail4scan16DeviceScanKernelINS2_10policy_hubIiiimN4cuda3std3__44plusIvEEE10Policy1000EPiSC_NS0_13ScanTileStateIiLb1EEES9_NS1_10InputValueIiSC_EEmiLb0EiEEvT0_T1_T2_iT3_T4_T5_E12temp_storage+84], %r973;
	mov.u32 	%r978, %r973;
$L__BB6_27:
	bar.sync 	0;
	setp.eq.s32 	%p132, %r5, 0;
	ld.shared.u32 	%r789, [_ZZN3cub18CUB_300001_SM_10006detail4scan16DeviceScanKernelINS2_10policy_hubIiiimN4cuda3std3__44plusIvEEE10Policy1000EPiSC_NS0_13ScanTileStateIiLb1EEES9_NS1_10InputValueIiSC_EEmiLb0EiEEvT0_T1_T2_iT3_T4_T5_E12temp_storage+84];
	selp.b32 	%r790, 0, %r789, %p132;
	add.s32 	%r979, %r790, %r978;
$L__BB6_28:
	ld.param.u64 	%rd97, [_ZN3cub18CUB_300001_SM_10006detail4scan16DeviceScanKernelINS2_10policy_hubIiiimN4cuda3std3__44plusIvEEE10Policy1000EPiSC_NS0_13ScanTileStateIiLb1EEES9_NS1_10InputValueIiSC_EEmiLb0EiEEvT0_T1_T2_iT3_T4_T5__param_1];
	add.s32 	%r930, %r979, %r10;
	add.s32 	%r931, %r11, %r930;
	add.s32 	%r932, %r12, %r931;
	add.s32 	%r933, %r13, %r932;
	add.s32 	%r934, %r14, %r933;
	add.s32 	%r935, %r15, %r934;
	add.s32 	%r936, %r16, %r935;
	add.s32 	%r937, %r17, %r936;
	add.s32 	%r938, %r18, %r937;
	add.s32 	%r939, %r19, %r938;
	add.s32 	%r940, %r20, %r939;
	add.s32 	%r941, %r21, %r940;
	add.s32 	%r942, %r22, %r941;
	add.s32 	%r943, %r23, %r942;
	add.s32 	%r944, %r24, %r943;
	add.s32 	%r945, %r25, %r944;
	add.s32 	%r946, %r26, %r945;
	add.s32 	%r947, %r27, %r946;
	bar.sync 	0;
	st.shared.u32 	[%r9], %r979;
	st.shared.u32 	[%r9+4], %r930;
	st.shared.u32 	[%r9+8], %r931;
	st.shared.u32 	[%r9+12], %r932;
	st.shared.u32 	[%r9+16], %r933;
	st.shared.u32 	[%r9+20], %r934;
	st.shared.u32 	[%r9+24], %r935;
	st.shared.u32 	[%r9+28], %r936;
	st.shared.u32 	[%r9+32], %r937;
	st.shared.u32 	[%r9+36], %r938;
	st.shared.u32 	[%r9+40], %r939;
	st.shared.u32 	[%r9+44], %r940;
	st.shared.u32 	[%r9+48], %r941;
	st.shared.u32 	[%r9+52], %r942;
	st.shared.u32 	[%r9+56], %r943;
	st.shared.u32 	[%r9+60], %r944;
	st.shared.u32 	[%r9+64], %r945;
	st.shared.u32 	[%r9+68], %r946;
	st.shared.u32 	[%r9+72], %r947;
	bar.warp.sync 	-1;
	ld.shared.u32 	%r948, [%r8];
	ld.shared.u32 	%r949, [%r8+128];
	ld.shared.u32 	%r950, [%r8+256];
	ld.shared.u32 	%r951, [%r8+384];
	ld.shared.u32 	%r952, [%r8+512];
	ld.shared.u32 	%r953, [%r8+640];
	ld.shared.u32 	%r954, [%r8+768];
	ld.shared.u32 	%r955, [%r8+896];
	ld.shared.u32 	%r956, [%r8+1024];
	ld.shared.u32 	%r957, [%r8+1152];
	ld.shared.u32 	%r958, [%r8+1280];
	ld.shared.u32 	%r959, [%r8+1408];
	ld.shared.u32 	%r960, [%r8+1536];
	ld.shared.u32 	%r961, [%r8+1664];
	ld.shared.u32 	%r962, [%r8+1792];
	ld.shared.u32 	%r963, [%r8+1920];
	ld.shared.u32 	%r964, [%r8+2048];
	ld.shared.u32 	%r965, [%r8+2176];
	ld.shared.u32 	%r966, [%r8+2304];
	cvta.to.global.u64 	%rd93, %rd97;
	add.s64 	%rd95, %rd93, %rd80;
	st.global.u32 	[%rd95], %r948;
	st.global.u32 	[%rd95+128], %r949;
	st.global.u32 	[%rd95+256], %r950;
	st.global.u32 	[%rd95+384], %r951;
	st.global.u32 	[%rd95+512], %r952;
	st.global.u32 	[%rd95+640], %r953;
	st.global.u32 	[%rd95+768], %r954;
	st.global.u32 	[%rd95+896], %r955;
	st.global.u32 	[%rd95+1024], %r956;
	st.global.u32 	[%rd95+1152], %r957;
	st.global.u32 	[%rd95+1280], %r958;
	st.global.u32 	[%rd95+1408], %r959;
	st.global.u32 	[%rd95+1536], %r960;
	st.global.u32 	[%rd95+1664], %r961;
	st.global.u32 	[%rd95+1792], %r962;
	st.global.u32 	[%rd95+1920], %r963;
	st.global.u32 	[%rd95+2048], %r964;
	st.global.u32 	[%rd95+2176], %r965;
	st.global.u32 	[%rd95+2304], %r966;
	bra.uni 	$L__BB6_131;
$L__BB6_29:
	setp.eq.s64 	%p3, %rd4, 0;
	@%p3 bra 	$L__BB6_131;
	cvt.u32.u64 	%r75, %rd4;
	shl.b64 	%rd20, %rd3, 2;
	add.s64 	%rd19, %rd14, %rd20;
	// begin inline asm
	ld.ca.u32 %r998, [%rd19];
	// end inline asm
	mov.u32 	%r77, %tid.x;
	and.b32  	%r212, %r77, 31;
	and.b32  	%r213, %r77, 992;
	mul.lo.s32 	%r214, %r213, 19;
	or.b32  	%r78, %r214, %r212;
	setp.ge.u32 	%p4, %r78, %r75;
	shl.b32 	%r215, %r78, 2;
	cvt.u64.u32 	%rd21, %r215;
	add.s64 	%rd10, %rd19, %rd21;
	mov.u32 	%r980, %r998;
	@%p4 bra 	$L__BB6_32;
	// begin inline asm
	ld.ca.u32 %r980, [%rd10];
	// end inline asm
$L__BB6_32:
	add.s32 	%r81, %r78, 32;
	setp.ge.u32 	%p5, %r81, %r75;
	mov.u32 	%r981, %r998;
	@%p5 bra 	$L__BB6_34;
	add.s64 	%rd23, %rd10, 128;
	// begin inline asm
	ld.ca.u32 %r981, [%rd23];
	// end inline asm
$L__BB6_34:
	add.s32 	%r218, %r78, 64;
	setp.ge.u32 	%p6, %r218, %r75;
	mov.u32 	%r982, %r998;
	@%p6 bra 	$L__BB6_36;
	add.s64 	%rd24, %rd10, 256;
	// begin inline asm
	ld.ca.u32 %r982, [%rd24];
	// end inline asm
$L__BB6_36:
	add.s32 	%r220, %r78, 96;
	setp.ge.u32 	%p7, %r220, %r75;
	mov.u32 	%r983, %r998;
	@%p7 bra 	$L__BB6_38;
	add.s64 	%rd25, %rd10, 384;
	// begin inline asm
	ld.ca.u32 %r983, [%rd25];
	// end inline asm
$L__BB6_38:
	add.s32 	%r222, %r78, 128;
	setp.ge.u32 	%p8, %r222, %r75;
	mov.u32 	%r984, %r998;
	@%p8 bra 	$L__BB6_40;
	add.s64 	%rd26, %rd10, 512;
	// begin inline asm
	ld.ca.u32 %r984, [%rd26];
	// end inline asm
$L__BB6_40:
	add.s32 	%r224, %r78, 160;
	setp.ge.u32 	%p9, %r224, %r75;
	mov.u32 	%r985, %r998;
	@%p9 bra 	$L__BB6_42;
	add.s64 	%rd27, %rd10, 640;
	// begin inline asm
	ld.ca.u32 %r985, [%rd27];
	// end inline asm
$L__BB6_42:
	add.s32 	%r226, %r78, 192;
	setp.ge.u32 	%p10, %r226, %r75;
	mov.u32 	%r986, %r998;
	@%p10 bra 	$L__BB6_44;
	add.s64 	%rd28, %rd10, 768;
	// begin inline asm
	ld.ca.u32 %r986, [%rd28];
	// end inline asm
$L__BB6_44:
	add.s32 	%r228, %r78, 224;
	setp.ge.u32 	%p11, %r228, %r75;
	mov.u32 	%r987, %r998;
	@%p11 bra 	$L__BB6_46;
	add.s64 	%rd29, %rd10, 896;
	// begin inline asm
	ld.ca.u32 %r987, [%rd29];
	// end inline asm
$L__BB6_46:
	add.s32 	%r96, %r78, 256;
	setp.ge.u32 	%p12, %r96, %r75;
	mov.u32 	%r988, %r998;
	@%p12 bra 	$L__BB6_48;
	add.s64 	%rd30, %rd10, 1024;
	// begin inline asm
	ld.ca.u32 %r988, [%rd30];
	// end inline asm
$L__BB6_48:
	add.s32 	%r99, %r78, 288;
	setp.ge.u32 	%p13, %r99, %r75;
	mov.u32 	%r989, %r998;
	@%p13 bra 	$L__BB6_50;
	add.s64 	%rd31, %rd10, 1152;
	// begin inline asm
	ld.ca.u32 %r989, [%rd31];
	// end inline asm
$L__BB6_50:
	add.s32 	%r232, %r78, 320;
	setp.ge.u32 	%p14, %r232, %r75;
	mov.u32 	%r990, %r998;
	@%p14 bra 	$L__BB6_52;
	add.s64 	%rd32, %rd10, 1280;
	// begin inline asm
	ld.ca.u32 %r990, [%rd32];
	// end inline asm
$L__BB6_52:
	add.s32 	%r234, %r78, 352;
	setp.ge.u32 	%p15, %r234, %r75;
	mov.u32 	%r991, %r998;
	@%p15 bra 	$L__BB6_54;
	add.s64 	%rd33, %rd10, 1408;
	// begin inline asm
	ld.ca.u32 %r991, [%rd33];
	// end inline asm
$L__BB6_54:
	add.s32 	%r236, %r78, 384;
	setp.ge.u32 	%p16, %r236, %r75;
	mov.u32 	%r992, %r998;
	@%p16 bra 	$L__BB6_56;
	add.s64 	%rd34, %rd10, 1536;
	// begin inline asm
	ld.ca.u32 %r992, [%rd34];
	// end inline asm
$L__BB6_56:
	add.s32 	%r238, %r78, 416;
	setp.ge.u32 	%p17, %r238, %r75;
	mov.u32 	%r993, %r998;
	@%p17 bra 	$L__BB6_58;
	add.s64 	%rd35, %rd10, 1664;
	// begin inline asm
	ld.ca.u32 %r993, [%rd35];
	// end inline asm
$L__BB6_58:
	add.s32 	%r110, %r78, 448;
	setp.ge.u32 	%p18, %r110, %r75;
	mov.u32 	%r994, %r998;
	@%p18 bra 	$L__BB6_60;
	add.s64 	%rd36, %rd10, 1792;
	// begin inline asm
	ld.ca.u32 %r994, [%rd36];
	// end inline asm
$L__BB6_60:
	add.s32 	%r241, %r78, 480;
	setp.ge.u32 	%p19, %r241, %r75;
	mov.u32 	%r995, %r998;
	@%p19 bra 	$L__BB6_62;
	add.s64 	%rd37, %rd10, 1920;
	// begin inline asm
	ld.ca.u32 %r995, [%rd37];
	// end inline asm
$L__BB6_62:
	add.s32 	%r243, %r78, 512;
	setp.ge.u32 	%p20, %r243, %r75;
	mov.u32 	%r996, %r998;
	@%p20 bra 	$L__BB6_64;
	add.s64 	%rd38, %rd10, 2048;
	// begin inline asm
	ld.ca.u32 %r996, [%rd38];
	// end inline asm
$L__BB6_64:
	add.s32 	%r117, %r78, 544;
	setp.ge.u32 	%p21, %r117, %r75;
	mov.u32 	%r997, %r998;
	@%p21 bra 	$L__BB6_66;
	add.s64 	%rd39, %rd10, 2176;
	// begin inline asm
	ld.ca.u32 %r997, [%rd39];
	// end inline asm
$L__BB6_66:
	add.s32 	%r120, %r78, 576;
	setp.ge.u32 	%p22, %r120, %r75;
	@%p22 bra 	$L__BB6_68;
	add.s64 	%rd40, %rd10, 2304;
	// begin inline asm
	ld.ca.u32 %r998, [%rd40];
	// end inline asm
$L__BB6_68:
	// begin inline asm
	mov.u32 %r247, %laneid;
	// end inline asm
	shr.u32 	%r124, %r77, 5;
	mad.lo.s32 	%r248, %r124, 608, %r247;
	shl.b32 	%r249, %r248, 2;
	mov.u32 	%r250, _ZZN3cub18CUB_300001_SM_10006detail4scan16DeviceScanKernelINS2_10policy_hubIiiimN4cuda3std3__44plusIvEEE10Policy1000EPiSC_NS0_13ScanTileStateIiLb1EEES9_NS1_10InputValueIiSC_EEmiLb0EiEEvT0_T1_T2_iT3_T4_T5_E12temp_storage;
	add.s32 	%r125, %r250, %r249;
	st.shared.u32 	[%r125], %r980;
	st.shared.u32 	[%r125+128], %r981;
	st.shared.u32 	[%r125+256], %r982;
	st.shared.u32 	[%r125+384], %r983;
	st.shared.u32 	[%r125+512], %r984;
	st.shared.u32 	[%r125+640], %r985;
	st.shared.u32 	[%r125+768], %r986;
	st.shared.u32 	[%r125+896], %r987;
	st.shared.u32 	[%r125+1024], %r988;
	st.shared.u32 	[%r125+1152], %r989;
	st.shared.u32 	[%r125+1280], %r990;
	st.shared.u32 	[%r125+1408], %r991;
	st.shared.u32 	[%r125+1536], %r992;
	st.shared.u32 	[%r125+1664], %r993;
	st.shared.u32 	[%r125+1792], %r994;
	st.shared.u32 	[%r125+1920], %r995;
	st.shared.u32 	[%r125+2048], %r996;
	st.shared.u32 	[%r125+2176], %r997;
	st.shared.u32 	[%r125+2304], %r998;
	bar.warp.sync 	-1;
	mad.lo.s32 	%r126, %r247, 72, %r125;
	ld.shared.u32 	%r127, [%r126];
	ld.shared.u32 	%r128, [%r126+4];
	ld.shared.u32 	%r129, [%r126+8];
	ld.shared.u32 	%r130, [%r126+12];
	ld.shared.u32 	%r131, [%r126+16];
	ld.shared.u32 	%r132, [%r126+20];
	ld.shared.u32 	%r133, [%r126+24];
	ld.shared.u32 	%r134, [%r126+28];
	ld.shared.u32 	%r135, [%r126+32];
	ld.shared.u32 	%r136, [%r126+36];
	ld.shared.u32 	%r137, [%r126+40];
	ld.shared.u32 	%r138, [%r126+44];
	ld.shared.u32 	%r139, [%r126+48];
	ld.shared.u32 	%r140, [%r126+52];
	ld.shared.u32 	%r141, [%r126+56];
	ld.shared.u32 	%r142, [%r126+60];
	ld.shared.u32 	%r143, [%r126+64];
	ld.shared.u32 	%r144, [%r126+68];
	ld.shared.u32 	%r145, [%r126+72];
	bar.sync 	0;
	setp.ne.s32 	%p23, %r4, 0;
	@%p23 bra 	$L__BB6_72;
	add.s32 	%r476, %r128, %r127;
	add.s32 	%r477, %r129, %r476;
	add.s32 	%r478, %r130, %r477;
	add.s32 	%r479, %r131, %r478;
	add.s32 	%r480, %r132, %r479;
	add.s32 	%r481, %r133, %r480;
	add.s32 	%r482, %r134, %r481;
	add.s32 	%r483, %r135, %r482;
	add.s32 	%r484, %r136, %r483;
	add.s32 	%r485, %r137, %r484;
	add.s32 	%r486, %r138, %r485;
	add.s32 	%r487, %r139, %r486;
	add.s32 	%r488, %r140, %r487;
	add.s32 	%r489, %r141, %r488;
	add.s32 	%r490, %r142, %r489;
	add.s32 	%r491, %r143, %r490;
	add.s32 	%r492, %r144, %r491;
	add.s32 	%r450, %r145, %r492;
	mov.b32 	%r448, 1;
	mov.b32 	%r473, 0;
	mov.b32 	%r475, -1;
	// begin inline asm
	{  .reg .s32 r0;  .reg .pred p;  shfl.sync.up.b32 r0|p, %r450, %r448, %r473, %r475;  @p add.s32 r0, r0, %r450;  mov.s32 %r446, r0;}
	// end inline asm
	mov.b32 	%r454, 2;
	// begin inline asm
	{  .reg .s32 r0;  .reg .pred p;  shfl.sync.up.b32 r0|p, %r446, %r454, %r473, %r475;  @p add.s32 r0, r0, %r446;  mov.s32 %r452, r0;}
	// end inline asm
	mov.b32 	%r460, 4;
	// begin inline asm
	{  .reg .s32 r0;  .reg .pred p;  shfl.sync.up.b32 r0|p, %r452, %r460, %r473, %r475;  @p add.s32 r0, r0, %r452;  mov.s32 %r458, r0;}
	// end inline asm
	mov.b32 	%r466, 8;
	// begin inline asm
	{  .reg .s32 r0;  .reg .pred p;  shfl.sync.up.b32 r0|p, %r458, %r466, %r473, %r475;  @p add.s32 r0, r0, %r458;  mov.s32 %r464, r0;}
	// end inline asm
	mov.b32 	%r472, 16;
	// begin inline asm
	{  .reg .s32 r0;  .reg .pred p;  shfl.sync.up.b32 r0|p, %r464, %r472, %r473, %r475;  @p add.s32 r0, r0, %r464;  mov.s32 %r470, r0;}
	// end inline asm
	setp.ne.s32 	%p66, %r247, 31;
	@%p66 bra 	$L__BB6_71;
	shl.b32 	%r493, %r124, 2;
	mov.u32 	%r494, _ZZN3cub18CUB_300001_SM_10006detail4scan16DeviceScanKernelINS2_10policy_hubIiiimN4cuda3std3__44plusIvEEE10Policy1000EPiSC_NS0_13ScanTileStateIiLb1EEES9_NS1_10InputValueIiSC_EEmiLb0EiEEvT0_T1_T2_iT3_T4_T5_E12temp_storage;
	add.s32 	%r495, %r494, %r493;
	st.shared.u32 	[%r495+16], %r470;
$L__BB6_71:
	bar.sync 	0;
	ld.shared.v4.u32 	{%r496, %r497, %r498, %r499}, [_ZZN3cub18CUB_300001_SM_10006detail4scan16DeviceScanKernelINS2_10policy_hubIiiimN4cuda3std3__44plusIvEEE10Policy1000EPiSC_NS0_13ScanTileStateIiLb1EEES9_NS1_10InputValueIiSC_EEmiLb0EiEEvT0_T1_T2_iT3_T4_T5_E12temp_storage+16];
	add.s32 	%r500, %r497, %r496;
	setp.eq.s32 	%p67, %r124, 2;
	selp.b32 	%r501, %r500, %r496, %p67;
	add.s32 	%r502, %r500, %r498;
	setp.eq.s32 	%p68, %r124, 3;
	selp.b32 	%r503, %r502, %r501, %p68;
	add.s32 	%r504, %r502, %r499;
	setp.eq.s32 	%p69, %r124, 4;
	selp.b32 	%r505, %r504, %r503, %p69;
	ld.shared.v4.u32 	{%r506, %r507, %r508, %r509}, [_ZZN3cub18CUB_300001_SM_10006detail4scan16DeviceScanKernelINS2_10policy_hubIiiimN4cuda3std3__44plusIvEEE10Policy1000EPiSC_NS0_13ScanTileStateIiLb1EEES9_NS1_10InputValueIiSC_EEmiLb0EiEEvT0_T1_T2_iT3_T4_T5_E12temp_storage+32];
	add.s32 	%r510, %r504, %r506;
	setp.eq.s32 	%p70, %r124, 5;
	selp.b32 	%r511, %r510, %r505, %p70;
	add.s32 	%r512, %r510, %r507;
	setp.eq.s32 	%p71, %r124, 6;
	selp.b32 	%r513, %r512, %r511, %p71;
	add.s32 	%r514, %r512, %r508;
	setp.eq.s32 	%p72, %r124, 7;
	selp.b32 	%r515, %r514, %r513, %p72;
	add.s32 	%r516, %r514, %r509;
	setp.eq.s32 	%p73, %r124, 8;
	selp.b32 	%r517, %r516, %r515, %p73;
	ld.shared.v4.u32 	{%r518, %r519, %r520, %r521}, [_ZZN3cub18CUB_300001_SM_10006detail4scan16DeviceScanKernelINS2_10policy_hubIiiimN4cuda3std3__44plusIvEEE10Policy1000EPiSC_NS0_13ScanTileStateIiLb1EEES9_NS1_10InputValueIiSC_EEmiLb0EiEEvT0_T1_T2_iT3_T4_T5_E12temp_storage+48];
	add.s32 	%r522, %r516, %r518;
	setp.eq.s32 	%p74, %r124, 9;
	selp.b32 	%r523, %r522, %r517, %p74;
	add.s32 	%r524, %r522, %r519;
	setp.eq.s32 	%p75, %r124, 10;
	selp.b32 	%r525, %r524, %r523, %p75;
	add.s32 	%r526, %r524, %r520;
	setp.eq.s32 	%p76, %r124, 11;
	selp.b32 	%r527, %r526, %r525, %p76;
	add.s32 	%r528, %r526, %r521;
	setp.eq.s32 	%p77, %r124, 12;
	selp.b32 	%r529, %r528, %r527, %p77;
	setp.lt.u32 	%p78, %r77, 32;
	selp.b32 	%r530, 0, %r529, %p78;
	setp.eq.s32 	%p79, %r247, 0;
	sub.s32 	%r531, %r470, %r450;
	selp.b32 	%r532, 0, %r531, %p79;
	add.s32 	%r533, %r532, %r967;
	add.s32 	%r1010, %r533, %r530;
	bra.uni 	$L__BB6_91;
$L__BB6_72:
	add.s32 	%r281, %r128, %r127;
	add.s32 	%r282, %r129, %r281;
	add.s32 	%r283, %r130, %r282;
	add.s32 	%r284, %r131, %r283;
	add.s32 	%r285, %r132, %r284;
	add.s32 	%r286, %r133, %r285;
	add.s32 	%r287, %r134, %r286;
	add.s32 	%r288, %r135, %r287;
	add.s32 	%r289, %r136, %r288;
	add.s32 	%r290, %r137, %r289;
	add.s32 	%r291, %r138, %r290;
	add.s32 	%r292, %r139, %r291;
	add.s32 	%r293, %r140, %r292;
	add.s32 	%r294, %r141, %r293;
	add.s32 	%r295, %r142, %r294;
	add.s32 	%r296, %r143, %r295;
	add.s32 	%r297, %r144, %r296;
	add.s32 	%r255, %r145, %r297;
	mov.b32 	%r253, 1;
	mov.b32 	%r278, 0;
	mov.b32 	%r280, -1;
	// begin inline asm
	{  .reg .s32 r0;  .reg .pred p;  shfl.sync.up.b32 r0|p, %r255, %r253, %r278, %r280;  @p add.s32 r0, r0, %r255;  mov.s32 %r251, r0;}
	// end inline asm
	mov.b32 	%r259, 2;
	// begin inline asm
	{  .reg .s32 r0;  .reg .pred p;  shfl.sync.up.b32 r0|p, %r251, %r259, %r278, %r280;  @p add.s32 r0, r0, %r251;  mov.s32 %r257, r0;}
	// end inline asm
	mov.b32 	%r265, 4;
	// begin inline asm
	{  .reg .s32 r0;  .reg .pred p;  shfl.sync.up.b32 r0|p, %r257, %r265, %r278, %r280;  @p add.s32 r0, r0, %r257;  mov.s32 %r263, r0;}
	// end inline asm
	mov.b32 	%r271, 8;
	// begin inline asm
	{  .reg .s32 r0;  .reg .pred p;  shfl.sync.up.b32 r0|p, %r263, %r271, %r278, %r280;  @p add.s32 r0, r0, %r263;  mov.s32 %r269, r0;}
	// end inline asm
	mov.b32 	%r277, 16;
	// begin inline asm
	{  .reg .s32 r0;  .reg .pred p;  shfl.sync.up.b32 r0|p, %r269, %r277, %r278, %r280;  @p add.s32 r0, r0, %r269;  mov.s32 %r275, r0;}
	// end inline asm
	setp.ne.s32 	%p24, %r247, 31;
	@%p24 bra 	$L__BB6_74;
	shl.b32 	%r298, %r124, 2;
	mov.u32 	%r299, _ZZN3cub18CUB_300001_SM_10006detail4scan16DeviceScanKernelINS2_10policy_hubIiiimN4cuda3std3__44plusIvEEE10Policy1000EPiSC_NS0_13ScanTileStateIiLb1EEES9_NS1_10InputValueIiSC_EEmiLb0EiEEvT0_T1_T2_iT3_T4_T5_E12temp_storage;
	add.s32 	%r300, %r299, %r298;
	st.shared.u32 	[%r300+16], %r275;
$L__BB6_74:
	sub.s32 	%r301, %r275, %r255;
	bar.sync 	0;
	ld.shared.v4.u32 	{%r302, %r303, %r304, %r305}, [_ZZN3cub18CUB_300001_SM_10006detail4scan16DeviceScanKernelINS2_10policy_hubIiiimN4cuda3std3__44plusIvEEE10Policy1000EPiSC_NS0_13ScanTileStateIiLb1EEES9_NS1_10InputValueIiSC_EEmiLb0EiEEvT0_T1_T2_iT3_T4_T5_E12temp_storage+16];
	add.s32 	%r306, %r303, %r302;
	setp.eq.s32 	%p25, %r124, 2;
	selp.b32 	%r307, %r306, %r302, %p25;
	add.s32 	%r308, %r306, %r304;
	setp.eq.s32 	%p26, %r124, 3;
	selp.b32 	%r309, %r308, %r307, %p26;
	add.s32 	%r310, %r308, %r305;
	setp.eq.s32 	%p27, %r124, 4;
	selp.b32 	%r311, %r310, %r309, %p27;
	ld.shared.v4.u32 	{%r312, %r313, %r314, %r315}, [_ZZN3cub18CUB_300001_SM_10006detail4scan16DeviceScanKernelINS2_10policy_hubIiiimN4cuda3std3__44plusIvEEE10Policy1000EPiSC_NS0_13ScanTileStateIiLb1EEES9_NS1_10InputValueIiSC_EEmiLb0EiEEvT0_T1_T2_iT3_T4_T5_E12temp_storage+32];
	add.s32 	%r316, %r310, %r312;
	setp.eq.s32 	%p28, %r124, 5;
	selp.b32 	%r317, %r316, %r311, %p28;
	add.s32 	%r318, %r316, %r313;
	setp.eq.s32 	%p29, %r124, 6;
	selp.b32 	%r319, %r318, %r317, %p29;
	add.s32 	%r320, %r318, %r314;
	setp.eq.s32 	%p30, %r124, 7;
	selp.b32 	%r321, %r320, %r319, %p30;
	add.s32 	%r322, %r320, %r315;
	setp.eq.s32 	%p31, %r124, 8;
	selp.b32 	%r323, %r322, %r321, %p31;
	ld.shared.v4.u32 	{%r324, %r325, %r326, %r327}, [_ZZN3cub18CUB_300001_SM_10006detail4scan16DeviceScanKernelINS2_10policy_hubIiiimN4cuda3std3__44plusIvEEE10Policy1000EPiSC_NS0_13ScanTileStateIiLb1EEES9_NS1_10InputValueIiSC_EEmiLb0EiEEvT0_T1_T2_iT3_T4_T5_E12temp_storage+48];
	add.s32 	%r328, %r322, %r324;
	setp.eq.s32 	%p32, %r124, 9;
	selp.b32 	%r329, %r328, %r323, %p32;
	add.s32 	%r330, %r328, %r325;
	setp.eq.s32 	%p33, %r124, 10;
	selp.b32 	%r331, %r330, %r329, %p33;
	add.s32 	%r332, %r330, %r326;
	setp.eq.s32 	%p34, %r124, 11;
	selp.b32 	%r333, %r332, %r331, %p34;
	add.s32 	%r334, %r332, %r327;
	setp.eq.s32 	%p35, %r124, 12;
	selp.b32 	%r335, %r334, %r333, %p35;
	ld.shared.u32 	%r336, [_ZZN3cub18CUB_300001_SM_10006detail4scan16DeviceScanKernelINS2_10policy_hubIiiimN4cuda3std3__44plusIvEEE10Policy1000EPiSC_NS0_13ScanTileStateIiLb1EEES9_NS1_10InputValueIiSC_EEmiLb0EiEEvT0_T1_T2_iT3_T4_T5_E12temp_storage+64];
	add.s32 	%r151, %r334, %r336;
	setp.gt.u32 	%p36, %r77, 31;
	setp.lt.u32 	%p37, %r77, 32;
	setp.eq.s32 	%p38, %r247, 0;
	selp.b32 	%r337, 0, %r301, %p38;
	add.s32 	%r1009, %r335, %r337;
	selp.b32 	%r153, %r301, %r1009, %p37;
	@%p36 bra 	$L__BB6_90;
	setp.ne.s32 	%p39, %r77, 0;
	mul.wide.s32 	%rd41, %r4, 8;
	add.s64 	%rd11, %rd16, %rd41;
	@%p39 bra 	$L__BB6_77;
	st.shared.u32 	[_ZZN3cub18CUB_300001_SM_10006detail4scan16DeviceScanKernelINS2_10policy_hubIiiimN4cuda3std3__44plusIvEEE10Policy1000EPiSC_NS0_13ScanTileStateIiLb1EEES9_NS1_10InputValueIiSC_EEmiLb0EiEEvT0_T1_T2_iT3_T4_T5_E12temp_storage+12], %r151;
	add.s64 	%rd42, %rd11, 256;
	mov.b32 	%r338, 100;
	// begin inline asm
	st.relaxed.gpu.v2.u32 [%rd42], {%r338, %r151};
	// end inline asm
$L__BB6_77:
	not.b32 	%r344, %r77;
	add.s32 	%r1005, %r4, %r344;
	mov.b32 	%r340, 550;
	// begin inline asm
	nanosleep.u32 %r340;
	// end inline asm
	mul.wide.s32 	%rd44, %r1005, 8;
	add.s64 	%rd45, %rd16, %rd44;
	add.s64 	%rd43, %rd45, 256;
	// begin inline asm
	ld.relaxed.gpu.v2.u32 {%r1006, %r1000}, [%rd43];
	// end inline asm
	mov.b32 	%r1001, 478;
$L__BB6_78:
	setp.eq.s32 	%p40, %r1006, 99;
	mov.b32 	%r345, -1;
	vote.sync.any.pred 	%p41, %p40, %r345;
	not.pred 	%p42, %p41;
	@%p42 bra 	$L__BB6_80;
	// begin inline asm
	nanosleep.u32 %r1001;
	// end inline asm
	shr.u32 	%r1001, %r1001, 1;
	// begin inline asm
	ld.relaxed.gpu.v2.u32 {%r1006, %r1000}, [%rd43];
	// end inline asm
	bra.uni 	$L__BB6_78;
$L__BB6_80:
	setp.eq.s32 	%p43, %r1006, 101;
	mov.b32 	%r372, -1;
	vote.sync.ballot.b32 	%r374, %p43, %r372;
	// begin inline asm
	mov.u32 %r347, %lanemask_ge;
	// end inline asm
	and.b32  	%r375, %r374, %r347;
	or.b32  	%r376, %r375, -2147483648;
	add.s32 	%r377, %r376, -1;
	not.b32 	%r378, %r376;
	and.b32  	%r379, %r378, %r377;
	popc.b32 	%r351, %r379;
	mov.b32 	%r350, 1;
	// begin inline asm
	shfl.sync.down.b32 %r348, %r1000, %r350, %r351, %r372;
	// end inline asm
	setp.lt.s32 	%p45, %r247, %r351;
	selp.b32 	%r380, %r348, 0, %p45;
	add.s32 	%r354, %r380, %r1000;
	mov.b32 	%r355, 2;
	// begin inline asm
	shfl.sync.down.b32 %r353, %r354, %r355, %r351, %r372;
	// end inline asm
	add.s32 	%r381, %r247, 2;
	setp.gt.s32 	%p46, %r381, %r351;
	selp.b32 	%r382, 0, %r353, %p46;
	add.s32 	%r359, %r354, %r382;
	mov.b32 	%r360, 4;
	// begin inline asm
	shfl.sync.down.b32 %r358, %r359, %r360, %r351, %r372;
	// end inline asm
	add.s32 	%r383, %r247, 4;
	setp.gt.s32 	%p47, %r383, %r351;
	selp.b32 	%r384, 0, %r358, %p47;
	add.s32 	%r364, %r359, %r384;
	mov.b32 	%r365, 8;
	// begin inline asm
	shfl.sync.down.b32 %r363, %r364, %r365, %r351, %r372;
	// end inline asm
	add.s32 	%r385, %r247, 8;
	setp.gt.s32 	%p48, %r385, %r351;
	selp.b32 	%r386, 0, %r363, %p48;
	add.s32 	%r369, %r364, %r386;
	mov.b32 	%r370, 16;
	// begin inline asm
	shfl.sync.down.b32 %r368, %r369, %r370, %r351, %r372;
	// end inline asm
	add.s32 	%r387, %r247, 16;
	setp.gt.s32 	%p49, %r387, %r351;
	selp.b32 	%r388, 0, %r368, %p49;
	add.s32 	%r1002, %r369, %r388;
	add.s64 	%rd12, %rd16, 256;
	mov.b32 	%r1003, 478;
$L__BB6_81:
	setp.ne.s32 	%p50, %r1006, 101;
	mov.b32 	%r389, -1;
	vote.sync.all.pred 	%p51, %p50, %r389;
	not.pred 	%p52, %p51;
	@%p52 bra 	$L__BB6_86;
	shr.u32 	%r1003, %r1003, 1;
	mul.wide.s32 	%rd48, %r1005, 8;
	add.s64 	%rd49, %rd12, %rd48;
	add.s64 	%rd47, %rd49, -256;
	// begin inline asm
	ld.relaxed.gpu.v2.u32 {%r1006, %r1007}, [%rd47];
	// end inline asm
	mov.u32 	%r1008, %r1003;
$L__BB6_83:
	setp.eq.s32 	%p56, %r1006, 99;
	mov.b32 	%r397, -1;
	vote.sync.any.pred 	%p57, %p56, %r397;
	not.pred 	%p58, %p57;
	@%p58 bra 	$L__BB6_85;
	// begin inline asm
	nanosleep.u32 %r1008;
	// end inline asm
	shr.u32 	%r1008, %r1008, 1;
	// begin inline asm
	ld.relaxed.gpu.v2.u32 {%r1006, %r1007}, [%rd47];
	// end inline asm
	bra.uni 	$L__BB6_83;
$L__BB6_85:
	setp.eq.s32 	%p59, %r1006, 101;
	mov.b32 	%r423, -1;
	vote.sync.ballot.b32 	%r424, %p59, %r423;
	and.b32  	%r425, %r424, %r347;
	or.b32  	%r426, %r425, -2147483648;
	add.s32 	%r427, %r426, -1;
	not.b32 	%r428, %r426;
	and.b32  	%r429, %r428, %r427;
	popc.b32 	%r402, %r429;
	mov.b32 	%r401, 1;
	// begin inline asm
	shfl.sync.down.b32 %r399, %r1007, %r401, %r402, %r423;
	// end inline asm
	setp.lt.s32 	%p61, %r247, %r402;
	selp.b32 	%r430, %r399, 0, %p61;
	add.s32 	%r405, %r430, %r1007;
	mov.b32 	%r406, 2;
	// begin inline asm
	shfl.sync.down.b32 %r404, %r405, %r406, %r402, %r423;
	// end inline asm
	add.s32 	%r431, %r247, 2;
	setp.gt.s32 	%p62, %r431, %r402;
	selp.b32 	%r432, 0, %r404, %p62;
	add.s32 	%r410, %r405, %r432;
	mov.b32 	%r411, 4;
	// begin inline asm
	shfl.sync.down.b32 %r409, %r410, %r411, %r402, %r423;
	// end inline asm
	add.s32 	%r433, %r247, 4;
	setp.gt.s32 	%p63, %r433, %r402;
	selp.b32 	%r434, 0, %r409, %p63;
	add.s32 	%r415, %r410, %r434;
	mov.b32 	%r416, 8;
	// begin inline asm
	shfl.sync.down.b32 %r414, %r415, %r416, %r402, %r423;
	// end inline asm
	add.s32 	%r435, %r247, 8;
	setp.gt.s32 	%p64, %r435, %r402;
	selp.b32 	%r436, 0, %r414, %p64;
	add.s32 	%r420, %r415, %r436;
	mov.b32 	%r421, 16;
	// begin inline asm
	shfl.sync.down.b32 %r419, %r420, %r421, %r402, %r423;
	// end inline asm
	add.s32 	%r437, %r247, 16;
	setp.gt.s32 	%p65, %r437, %r402;
	selp.b32 	%r438, 0, %r419, %p65;
	add.s32 	%r439, %r438, %r1002;
	add.s32 	%r1002, %r439, %r420;
	add.s32 	%r1005, %r1005, -32;
	bra.uni 	$L__BB6_81;
$L__BB6_86:
	@%p39 bra 	$L__BB6_88;
	add.s32 	%r392, %r1002, %r151;
	add.s64 	%rd46, %rd11, 256;
	mov.b32 	%r391, 101;
	// begin inline asm
	st.relaxed.gpu.v2.u32 [%rd46], {%r391, %r392};
	// end inline asm
	st.shared.u32 	[_ZZN3cub18CUB_300001_SM_10006detail4scan16DeviceScanKernelINS2_10policy_hubIiiimN4cuda3std3__44plusIvEEE10Policy1000EPiSC_NS0_13ScanTileStateIiLb1EEES9_NS1_10InputValueIiSC_EEmiLb0EiEEvT0_T1_T2_iT3_T4_T5_E12temp_storage+4], %r1002;
	st.shared.u32 	[_ZZN3cub18CUB_300001_SM_10006detail4scan16DeviceScanKernelINS2_10policy_hubIiiimN4cuda3std3__44plusIvEEE10Policy1000EPiSC_NS0_13ScanTileStateIiLb1EEES9_NS1_10InputValueIiSC_EEmiLb0EiEEvT0_T1_T2_iT3_T4_T5_E12temp_storage+8], %r392;
$L__BB6_88:
	setp.ne.s32 	%p54, %r247, 0;
	mov.u32 	%r1009, %r153;
	@%p54 bra 	$L__BB6_90;
	st.shared.u32 	[_ZZN3cub18CUB_300001_SM_10006detail4scan16DeviceScanKernelINS2_10policy_hubIiiimN4cuda3std3__44plusIvEEE10Policy1000EPiSC_NS0_13ScanTileStateIiLb1EEES9_NS1_10InputValueIiSC_EEmiLb0EiEEvT0_T1_T2_iT3_T4_T5_E12temp_storage+84], %r1002;
	mov.u32 	%r1009, %r1002;
$L__BB6_90:
	bar.sync 	0;
	setp.eq.s32 	%p55, %r77, 0;
	ld.shared.u32 	%r393, [_ZZN3cub18CUB_300001_SM_10006detail4scan16DeviceScanKernelINS2_10policy_hubIiiimN4cuda3std3__44plusIvEEE10Policy1000EPiSC_NS0_13ScanTileStateIiLb1EEES9_NS1_10InputValueIiSC_EEmiLb0EiEEvT0_T1_T2_iT3_T4_T5_E12temp_storage+84];
	selp.b32 	%r394, 0, %r393, %p55;
	add.s32 	%r1010, %r394, %r1009;
$L__BB6_91:
	add.s32 	%r534, %r1010, %r127;
	add.s32 	%r535, %r128, %r534;
	add.s32 	%r536, %r129, %r535;
	add.s32 	%r537, %r130, %r536;
	add.s32 	%r538, %r131, %r537;
	add.s32 	%r539, %r132, %r538;
	add.s32 	%r540, %r133, %r539;
	add.s32 	%r541, %r134, %r540;
	add.s32 	%r542, %r135, %r541;
	add.s32 	%r543, %r136, %r542;
	add.s32 	%r544, %r137, %r543;
	add.s32 	%r545, %r138, %r544;
	add.s32 	%r546, %r139, %r545;
	add.s32 	%r547, %r140, %r546;
	add.s32 	%r548, %r141, %r547;
	add.s32 	%r549, %r142, %r548;
	add.s32 	%r550, %r143, %r549;
	add.s32 	%r551, %r144, %r550;
	bar.sync 	0;
	st.shared.u32 	[%r126], %r1010;
	st.shared.u32 	[%r126+4], %r534;
	st.shared.u32 	[%r126+8], %r535;
	st.shared.u32 	[%r126+12], %r536;
	st.shared.u32 	[%r126+16], %r537;
	st.shared.u32 	[%r126+20], %r538;
	st.shared.u32 	[%r126+24], %r539;
	st.shared.u32 	[%r126+28], %r540;
	st.shared.u32 	[%r126+32], %r541;
	st.shared.u32 	[%r126+36], %r542;
	st.shared.u32 	[%r126+40], %r543;
	st.shared.u32 	[%r126+44], %r544;
	st.shared.u32 	[%r126+48], %r545;
	st.shared.u32 	[%r126+52], %r546;
	st.shared.u32 	[%r126+56], %r547;
	st.shared.u32 	[%r126+60], %r548;
	st.shared.u32 	[%r126+64], %r549;
	st.shared.u32 	[%r126+68], %r550;
	st.shared.u32 	[%r126+72], %r551;
	bar.warp.sync 	-1;
	ld.shared.u32 	%r187, [%r125];
	ld.shared.u32 	%r188, [%r125+128];
	ld.shared.u32 	%r189, [%r125+256];
	ld.shared.u32 	%r190, [%r125+384];
	ld.shared.u32 	%r191, [%r125+512];
	ld.shared.u32 	%r192, [%r125+640];
	ld.shared.u32 	%r193, [%r125+768];
	ld.shared.u32 	%r194, [%r125+896];
	ld.shared.u32 	%r195, [%r125+1024];
	ld.shared.u32 	%r196, [%r125+1152];
	ld.shared.u32 	%r197, [%r125+1280];
	ld.shared.u32 	%r198, [%r125+1408];
	ld.shared.u32 	%r199, [%r125+1536];
	ld.shared.u32 	%r200, [%r125+1664];
	ld.shared.u32 	%r201, [%r125+1792];
	ld.shared.u32 	%r202, [%r125+1920];
	ld.shared.u32 	%r203, [%r125+2048];
	ld.shared.u32 	%r204, [%r125+2176];
	ld.shared.u32 	%r205, [%r125+2304];
	setp.ne.s32 	%p80, %r77, 0;
	@%p80 bra 	$L__BB6_93;
	st.volatile.shared.u32 	[_ZZN3cub18CUB_300001_SM_10006detail4scan16DeviceScanKernelINS2_10policy_hubIiiimN4cuda3std3__44plusIvEEE10Policy1000EPiSC_NS0_13ScanTileStateIiLb1EEES9_NS1_10InputValueIiSC_EEmiLb0EiEEvT0_T1_T2_iT3_T4_T5_E12temp_storage+31616], %r75;
$L__BB6_93:
	ld.param.u64 	%rd96, [_ZN3cub18CUB_300001_SM_10006detail4scan16DeviceScanKernelINS2_10policy_hubIiiimN4cuda3std3__44plusIvEEE10Policy1000EPiSC_NS0_13ScanTileStateIiLb1EEES9_NS1_10InputValueIiSC_EEmiLb0EiEEvT0_T1_T2_iT3_T4_T5__param_1];
	bar.sync 	0;
	ld.volatile.shared.u32 	%r206, [_ZZN3cub18CUB_300001_SM_10006detail4scan16DeviceScanKernelINS2_10policy_hubIiiimN4cuda3std3__44plusIvEEE10Policy1000EPiSC_NS0_13ScanTileStateIiLb1EEES9_NS1_10InputValueIiSC_EEmiLb0EiEEvT0_T1_T2_iT3_T4_T5_E12temp_storage+31616];
	setp.ge.s32 	%p81, %r78, %r206;
	cvt.u64.u32 	%rd56, %r78;
	add.s64 	%rd57, %rd3, %rd56;
	cvta.to.global.u64 	%rd58, %rd96;
	shl.b64 	%rd59, %rd57, 2;
	add.s64 	%rd13, %rd58, %rd59;
	@%p81 bra 	$L__BB6_95;
	st.global.u32 	[%rd13], %r187;
$L__BB6_95:
	setp.ge.s32 	%p82, %r81, %r206;
	@%p82 bra 	$L__BB6_97;
	st.global.u32 	[%rd13+128], %r188;
$L__BB6_97:
	mov.u32 	%r552, %tid.x;
	and.b32  	%r553, %r552, 992;
	mul.lo.s32 	%r554, %r553, 19;
	and.b32  	%r555, %r552, 31;
	or.b32  	%r556, %r554, %r555;
	add.s32 	%r557, %r556, 64;
	setp.ge.s32 	%p83, %r557, %r206;
	@%p83 bra 	$L__BB6_99;
	st.global.u32 	[%rd13+256], %r189;
$L__BB6_99:
	add.s32 	%r563, %r556, 96;
	setp.ge.s32 	%p84, %r563, %r206;
	@%p84 bra 	$L__BB6_101;
	st.global.u32 	[%rd13+384], %r190;
$L__BB6_101:
	add.s32 	%r569, %r556, 128;
	setp.ge.s32 	%p85, %r569, %r206;
	@%p85 bra 	$L__BB6_103;
	st.global.u32 	[%rd13+512], %r191;
$L__BB6_103:
	add.s32 	%r575, %r556, 160;
	setp.ge.s32 	%p86, %r575, %r206;
	@%p86 bra 	$L__BB6_105;
	st.global.u32 	[%rd13+640], %r192;
$L__BB6_105:
	add.s32 	%r581, %r556, 192;
	setp.ge.s32 	%p87, %r581, %r206;
	@%p87 bra 	$L__BB6_107;
	st.global.u32 	[%rd13+768], %r193;
$L__BB6_107:
	add.s32 	%r587, %r556, 224;
	setp.ge.s32 	%p88, %r587, %r206;
	@%p88 bra 	$L__BB6_109;
	st.global.u32 	[%rd13+896], %r194;
$L__BB6_109:
	setp.ge.s32 	%p89, %r96, %r206;
	@%p89 bra 	$L__BB6_111;
	st.global.u32 	[%rd13+1024], %r195;
$L__BB6_111:
	setp.ge.s32 	%p90, %r99, %r206;
	@%p90 bra 	$L__BB6_113;
	st.global.u32 	[%rd13+1152], %r196;
$L__BB6_113:
	add.s32 	%r593, %r556, 320;
	setp.ge.s32 	%p91, %r593, %r206;
	@%p91 bra 	$L__BB6_115;
	st.global.u32 	[%rd13+1280], %r197;
$L__BB6_115:
	add.s32 	%r599, %r556, 352;
	setp.ge.s32 	%p92, %r599, %r206;
	@%p92 bra 	$L__BB6_117;
	st.global.u32 	[%rd13+1408], %r198;
$L__BB6_117:
	add.s32 	%r605, %r556, 384;
	setp.ge.s32 	%p93, %r605, %r206;
	@%p93 bra 	$L__BB6_119;
	st.global.u32 	[%rd13+1536], %r199;
$L__BB6_119:
	add.s32 	%r611, %r556, 416;
	setp.ge.s32 	%p94, %r611, %r206;
	@%p94 bra 	$L__BB6_121;
	st.global.u32 	[%rd13+1664], %r200;
$L__BB6_121:
	setp.ge.s32 	%p95, %r110, %r206;
	@%p95 bra 	$L__BB6_123;
	st.global.u32 	[%rd13+1792], %r201;
$L__BB6_123:
	add.s32 	%r617, %r556, 480;
	setp.ge.s32 	%p96, %r617, %r206;
	@%p96 bra 	$L__BB6_125;
	st.global.u32 	[%rd13+1920], %r202;
$L__BB6_125:
	add.s32 	%r623, %r556, 512;
	setp.ge.s32 	%p97, %r623, %r206;
	@%p97 bra 	$L__BB6_127;
	st.global.u32 	[%rd13+2048], %r203;
$L__BB6_127:
	setp.ge.s32 	%p98, %r117, %r206;
	@%p98 bra 	$L__BB6_129;
	st.global.u32 	[%rd13+2176], %r204;
$L__BB6_129:
	setp.ge.s32 	%p99, %r120, %r206;
	@%p99 bra 	$L__BB6_131;
	st.global.u32 	[%rd13+2304], %r205;
$L__BB6_131:
	ret;

}


// ===== COMPILED SASS (sm_100) =====

	.target	sm_100

	.elftype	@"ET_EXEC"


//--------------------- .note.nv.tkinfo           --------------------------
	.section	.note.nv.tkinfo,"",@"SHT_NOTE"
	.sectionflags	@"SHF_NOTE_NV_TKINFO"
	.tkinfo
        /*0018*/ 	.word	0x00000002
        /*0030*/ 	.string	""
        /*0030*/ 	.string	"ptxas"
        /*0030*/ 	.string	"Cuda compilation tools, release 13.0, V13.0.88"
        /*0030*/ 	.string	"Build cuda_13.0.r13.0/compiler.36424714_0"
        /*0030*/ 	.string	"-arch sm_100 -m 64 "



//--------------------- .note.nv.cuinfo           --------------------------
	.section	.note.nv.cuinfo,"",@"SHT_NOTE"
	.sectionflags	@"SHF_NOTE_NV_CUINFO"
        /*0018*/ 	.short	0x0002
        /*001a*/ 	.short	0x0064
        /*001c*/ 	.short	0x0082
	.zero		2


//--------------------- .nv.info                  --------------------------
	.section	.nv.info,"",@"SHT_CUDA_INFO"
	.align	4


	//----- nvinfo : EIATTR_REGCOUNT
	.align		4
        /*0000*/ 	.byte	0x04, 0x2f
        /*0002*/ 	.short	(.L_60 - .L_59)
	.align		4
.L_59:
        /*0004*/ 	.word	index@(_Z14ParallelThrustPiS_i)
        /*0008*/ 	.word	0x00000028


	//----- nvinfo : EIATTR_FRAME_SIZE
	.align		4
.L_60:
        /*000c*/ 	.byte	0x04, 0x11
        /*000e*/ 	.short	(.L_62 - .L_61)
	.align		4
.L_61:
        /*0010*/ 	.word	index@(_Z14ParallelThrustPiS_i)
        /*0014*/ 	.word	0x00000000


	//----- nvinfo : EIATTR_REGCOUNT
	.align		4
.L_62:
        /*0018*/ 	.byte	0x04, 0x2f
        /*001a*/ 	.short	(.L_64 - .L_63)
	.align		4
.L_63:
        /*001c*/ 	.word	index@(_Z20PermutationGeneratoriPiii)
        /*0020*/ 	.word	0x00000020


	//----- nvinfo : EIATTR_FRAME_SIZE
	.align		4
.L_64:
        /*0024*/ 	.byte	0x04, 0x11
        /*0026*/ 	.short	(.L_66 - .L_65)
	.align		4
.L_65:
        /*0028*/ 	.word	index@(_Z20PermutationGeneratoriPiii)
        /*002c*/ 	.word	0x00000030


	//----- nvinfo : EIATTR_REGCOUNT
	.align		4
.L_66:
        /*0030*/ 	.byte	0x04, 0x2f
        /*0032*/ 	.short	(.L_68 - .L_67)
	.align		4
.L_67:
        /*0034*/ 	.word	index@(_Z24RandomizedParallelGreedyPiS_S_S_iiS_)
        /*0038*/ 	.word	0x00000026


	//----- nvinfo : EIATTR_FRAME_SIZE
	.align		4
.L_68:
        /*003c*/ 	.byte	0x04, 0x11
        /*003e*/ 	.short	(.L_70 - .L_69)
	.align		4
.L_69:
        /*0040*/ 	.word	index@(_Z24RandomizedParallelGreedyPiS_S_S_iiS_)
        /*0044*/ 	.word	0x00000008


	//----- nvinfo : EIATTR_REGCOUNT
	.align		4
.L_70:
        /*0048*/ 	.byte	0x04, 0x2f
        /*004a*/ 	.short	(.L_72 - .L_71)
	.align		4
.L_71:
        /*004c*/ 	.word	index@(_ZN3cub18CUB_300001_SM_10006detail11EmptyKernelIvEEvv)
        /*0050*/ 	.word	0x00000004


	//----- nvinfo : EIATTR_FRAME_SIZE
	.align		4
.L_72:
        /*0054*/ 	.byte	0x04, 0x11
        /*0056*/ 	.short	(.L_74 - .L_73)
	.align		4
.L_73:
        /*0058*/ 	.word	index@(_ZN3cub18CUB_300001_SM_10006detail11EmptyKernelIvEEvv)
        /*005c*/ 	.word	0x00000000


	//----- nvinfo : EIATTR_REGCOUNT
	.align		4
.L_74:
        /*0060*/ 	.byte	0x04, 0x2f
        /*0062*/ 	.short	(.L_76 - .L_75)
	.align		4
.L_75:
        /*0064*/ 	.word	index@(_ZN3cub18CUB_300001_SM_10006detail4scan20DeviceScanInitKernelINS0_13ScanTileStateIiLb1EEEEEvT_i)
        /*0068*/ 	.word	0x00000008


	//----- nvinfo : EIATTR_FRAME_SIZE
	.align		4
.L_76:
        /*006c*/ 	.byte	0x04, 0x11
        /*006e*/ 	.short	(.L_78 - .L_77)
	.align		4
.L_77:
        /*0070*/ 	.word	index@(_ZN3cub18CUB_300001_SM_10006detail4scan20DeviceScanInitKernelINS0_13ScanTileStateIiLb1EEEEEvT_i)
        /*0074*/ 	.word	0x00000000


	//----- nvinfo : EIATTR_REGCOUNT
	.align		4
.L_78:
        /*0078*/ 	.byte	0x04, 0x2f
        /*007a*/ 	.short	(.L_80 - .L_79)
	.align		4
.L_79:
        /*007c*/ 	.word	index@(_ZN3cub18CUB_300001_SM_10006detail4scan16DeviceScanKernelINS2_10policy_hubIiiijN4cuda3std3__44plusIvEEE10Policy1000EPiSC_NS0_13ScanTileStateIiLb1EEES9_NS1_10InputValueIiSC_EEjiLb0EiEEvT0_T1_T2_iT3_T4_T5_)
        /*0080*/ 	.word	0x00000038


	//----- nvinfo : EIATTR_FRAME_SIZE
	.align		4
.L_80:
        /*0084*/ 	.byte	0x04, 0x11
        /*0086*/ 	.short	(.L_82 - .L_81)
	.align		4
.L_81:
        /*0088*/ 	.word	index@(_ZN3cub18CUB_300001_SM_10006detail4scan16DeviceScanKernelINS2_10policy_hubIiiijN4cuda3std3__44plusIvEEE10Policy1000EPiSC_NS0_13ScanTileStateIiLb1EEES9_NS1_10InputValueIiSC_EEjiLb0EiEEvT0_T1_T2_iT3_T4_T5_)
        /*008c*/ 	.word	0x00000000


	//----- nvinfo : EIATTR_REGCOUNT
	.align		4
.L_82:
        /*0090*/ 	.byte	0x04, 0x2f
        /*0092*/ 	.short	(.L_84 - .L_83)
	.align		4
.L_83:
        /*0094*/ 	.word	index@(_ZN3cub18CUB_300001_SM_10006detail4scan16DeviceScanKernelINS2_10policy_hubIiiimN4cuda3std3__44plusIvEEE10Policy1000EPiSC_NS0_13ScanTileStateIiLb1EEES9_NS1_10InputValueIiSC_EEmiLb0EiEEvT0_T1_T2_iT3_T4_T5_)
        /*0098*/ 	.word	0x00000030


	//----- nvinfo : EIATTR_FRAME_SIZE
	.align		4
.L_84:
        /*009c*/ 	.byte	0x04, 0x11
        /*009e*/ 	.short	(.L_86 - .L_85)
	.align		4
.L_85:
        /*00a0*/ 	.word	index@(_ZN3cub18CUB_300001_SM_10006detail4scan16DeviceScanKernelINS2_10policy_hubIiiimN4cuda3std3__44plusIvEEE10Policy1000EPiSC_NS0_13ScanTileStateIiLb1EEES9_NS1_10InputValueIiSC_EEmiLb0EiEEvT0_T1_T2_iT3_T4_T5_)
        /*00a4*/ 	.word	0x00000000


	//----- nvinfo : EIATTR_MIN_STACK_SIZE
	.align		4
.L_86:
        /*00a8*/ 	.byte	0x04, 0x12
        /*00aa*/ 	.short	(.L_88 - .L_87)
	.align		4
.L_87:
        /*00ac*/ 	.word	index@(_ZN3cub18CUB_300001_SM_10006detail4scan16DeviceScanKernelINS2_10policy_hubIiiimN4cuda3std3__44plusIvEEE10Policy1000EPiSC_NS0_13ScanTileStateIiLb1EEES9_NS1_10InputValueIiSC_EEmiLb0EiEEvT0_T1_T2_iT3_T4_T5_)
        /*00b0*/ 	.word	0x00000000


	//----- nvinfo : EIATTR_MIN_STACK_SIZE
	.align		4
.L_88:
        /*00b4*/ 	.byte	0x04, 0x12
        /*00b6*/ 	.short	(.L_90 - .L_89)
	.align		4
.L_89:
        /*00b8*/ 	.word	index@(_ZN3cub18CUB_300001_SM_10006detail4scan16DeviceScanKernelINS2_10policy_hubIiiijN4cuda3std3__44plusIvEEE10Policy1000EPiSC_NS0_13ScanTileStateIiLb1EEES9_NS1_10InputValueIiSC_EEjiLb0EiEEvT0_T1_T2_iT3_T4_T5_)
        /*00bc*/ 	.word	0x00000000


	//----- nvinfo : EIATTR_MIN_STACK_SIZE
	.align		4
.L_90:
        /*00c0*/ 	.byte	0x04, 0x12
        /*00c2*/ 	.short	(.L_92 - .L_91)
	.align		4
.L_91:
        /*00c4*/ 	.word	index@(_ZN3cub18CUB_300001_SM_10006detail4scan20DeviceScanInitKernelINS0_13ScanTileStateIiLb1EEEEEvT_i)
        /*00c8*/ 	.word	0x00000000


	//----- nvinfo : EIATTR_MIN_STACK_SIZE
	.align		4
.L_92:
        /*00cc*/ 	.byte	0x04, 0x12
        /*00ce*/ 	.short	(.L_94 - .L_93)
	.align		4
.L_93:
        /*00d0*/ 	.word	index@(_ZN3cub18CUB_300001_SM_10006detail11EmptyKernelIvEEvv)
        /*00d4*/ 	.word	0x00000000


	//----- nvinfo : EIATTR_MIN_STACK_SIZE
	.align		4
.L_94:
        /*00d8*/ 	.byte	0x04, 0x12
        /*00da*/ 	.short	(.L_96 - .L_95)
	.align		4
.L_95:
        /*00dc*/ 	.word	index@(_Z24RandomizedParallelGreedyPiS_S_S_iiS_)
        /*00e0*/ 	.word	0x00000008


	//----- nvinfo : EIATTR_MIN_STACK_SIZE
	.align		4
.L_96:
        /*00e4*/ 	.byte	0x04, 0x12
        /*00e6*/ 	.short	(.L_98 - .L_97)
	.align		4
.L_97:
        /*00e8*/ 	.word	index@(_Z20PermutationGeneratoriPiii)
        /*00ec*/ 	.word	0x00000030


	//----- nvinfo : EIATTR_MIN_STACK_SIZE
	.align		4
.L_98:
        /*00f0*/ 	.byte	0x04, 0x12
        /*00f2*/ 	.short	(.L_100 - .L_99)
	.align		4
.L_99:
        /*00f4*/ 	.word	index@(_Z14ParallelThrustPiS_i)
        /*00f8*/ 	.word	0x00000000
.L_100:


//--------------------- .nv.compat                --------------------------
	.section	.nv.compat,"",@"SHT_CUDA_COMPAT_INFO"
	.align	4
        /*0000*/ 	.byte	0x02, 0x09, 0x00, 0x00, 0x02, 0x02, 0x01, 0x00, 0x02, 0x05, 0x05, 0x00, 0x03, 0x07, 0x01, 0x01
        /*0010*/ 	.byte	0x02, 0x03, 0x00, 0x00, 0x02, 0x06, 0x01, 0x00, 0x04, 0x0b, 0x08, 0x00, 0x09, 0x00, 0x00, 0x00
        /*0020*/ 	.byte	0x00, 0x00, 0x00, 0x00


//--------------------- .nv.info._ZN3cub18CUB_300001_SM_10006detail4scan16DeviceScanKernelINS2_10policy_hubIiiimN4cuda3std3__44plusIvEEE10Policy1000EPiSC_NS0_13ScanTileStateIiLb1EEES9_NS1_10InputValueIiSC_EEmiLb0EiEEvT0_T1_T2_iT3_T4_T5_ --------------------------
	.section	.nv.info._ZN3cub18CUB_300001_SM_10006detail4scan16DeviceScanKernelINS2_10policy_hubIiiimN4cuda3std3__44plusIvEEE10Policy1000EPiSC_NS0_13ScanTileStateIiLb1EEES9_NS1_10InputValueIiSC_EEmiLb0EiEEvT0_T1_T2_iT3_T4_T5_,"",@"SHT_CUDA_INFO"
	.sectionflags	@""
	.align	4


	//----- nvinfo : EIATTR_CUDA_API_VERSION
	.align		4
        /*0000*/ 	.byte	0x04, 0x37
        /*0002*/ 	.short	(.L_102 - .L_101)
.L_101:
        /*0004*/ 	.word	0x00000082


	//----- nvinfo : EIATTR_KPARAM_INFO
	.align		4
.L_102:
        /*0008*/ 	.byte	0x04, 0x17
        /*000a*/ 	.short	(.L_104 - .L_103)
.L_103:
        /*000c*/ 	.word	0x00000000
        /*0010*/ 	.short	0x0006
        /*0012*/ 	.short	0x0030
        /*0014*/ 	.byte	0x00, 0xf0, 0x21, 0x00


	//----- nvinfo : EIATTR_KPARAM_INFO
	.align		4
.L_104:
        /*0018*/ 	.byte	0x04, 0x17
        /*001a*/ 	.short	(.L_106 - .L_105)
.L_105:
        /*001c*/ 	.word	0x00000000
        /*0020*/ 	.short	0x0005
        /*0022*/ 	.short	0x0020
        /*0024*/ 	.byte	0x00, 0xf0, 0x41, 0x00


	//----- nvinfo : EIATTR_KPARAM_INFO
	.align		4
.L_106:
        /*0028*/ 	.byte	0x04, 0x17
        /*002a*/ 	.short	(.L_108 - .L_107)
.L_107:
        /*002c*/ 	.word	0x00000000
        /*0030*/ 	.short	0x0004
        /*0032*/ 	.short	0x001c
        /*0034*/ 	.byte	0x00, 0xf0, 0x05, 0x00


	//----- nvinfo : EIATTR_KPARAM_INFO
	.align		4
.L_108:
        /*0038*/ 	.byte	0x04, 0x17
        /*003a*/ 	.short	(.L_110 - .L_109)
.L_109:
        /*003c*/ 	.word	0x00000000
        /*0040*/ 	.short	0x0003
        /*0042*/ 	.short	0x0018
        /*0044*/ 	.byte	0x00, 0xf0, 0x11, 0x00


	//----- nvinfo : EIATTR_KPARAM_INFO
	.align		4
.L_110:
        /*0048*/ 	.byte	0x04, 0x17
        /*004a*/ 	.short	(.L_112 - .L_111)
.L_111:
        /*004c*/ 	.word	0x00000000
        /*0050*/ 	.short	0x0002
        /*0052*/ 	.short	0x0010
        /*0054*/ 	.byte	0x00, 0xf0, 0x21, 0x00


	//----- nvinfo : EIATTR_KPARAM_INFO
	.align		4
.L_112:
        /*0058*/ 	.byte	0x04, 0x17
        /*005a*/ 	.short	(.L_114 - .L_113)
.L_113:
        /*005c*/ 	.word	0x00000000
        /*0060*/ 	.short	0x0001
        /*0062*/ 	.short	0x0008
        /*0064*/ 	.byte	0x00, 0xf5, 0x21, 0x00


	//----- nvinfo : EIATTR_KPARAM_INFO
	.align		4
.L_114:
        /*0068*/ 	.byte	0x04, 0x17
        /*006a*/ 	.short	(.L_116 - .L_115)
.L_115:
        /*006c*/ 	.word	0x00000000
        /*0070*/ 	.short	0x0000
        /*0072*/ 	.short	0x0000
        /*0074*/ 	.byte	0x00, 0xf5, 0x21, 0x00


	//----- nvinfo : EIATTR_SPARSE_MMA_MASK
	.align		4
.L_116:
        /*0078*/ 	.byte	0x03, 0x50
        /*007a*/ 	.short	0x0000


	//----- nvinfo : EIATTR_MAXREG_COUNT
	.align		4
        /*007c*/ 	.byte	0x03, 0x1b
        /*007e*/ 	.short	0x0080


	//----- nvinfo : EIATTR_NUM_BARRIERS
	.align		4
        /*0080*/ 	.byte	0x02, 0x4c
        /*0082*/ 	.byte	0x01
	.zero		1


	//----- nvinfo : EIATTR_MERCURY_ISA_VERSION
	.align		4
        /*0084*/ 	.byte	0x03, 0x5f
        /*0086*/ 	.short	0x0101


	//----- nvinfo : EIATTR_COOP_GROUP_MASK_REGIDS
	.align		4
        /*0088*/ 	.byte	0x04, 0x29
        /*008a*/ 	.short	(.L_118 - .L_117)


	//   ....[0]....
.L_117:
        /*008c*/ 	.word	0xffffffff


	//   ....[1]....
        /*0090*/ 	.word	0xffffffff


	//   ....[2]....
        /*0094*/ 	.word	0xffffffff


	//   ....[3]....
        /*0098*/ 	.word	0xffffffff


	//   ....[4]....
        /*009c*/ 	.word	0xffffffff


	//   ....[5]....
        /*00a0*/ 	.word	0xffffffff


	//   ....[6]....
        /*00a4*/ 	.word	0xffffffff


	//   ....[7]....
        /*00a8*/ 	.word	0xffffffff


	//   ....[8]....
        /*00ac*/ 	.word	0xffffffff


	//   ....[9]....
        /*00b0*/ 	.word	0xffffffff


	//   ....[10]....
        /*00b4*/ 	.word	0xffffffff


	//   ....[11]....
        /*00b8*/ 	.word	0xffffffff


	//   ....[12]....
        /*00bc*/ 	.word	0xffffffff


	//   ....[13]....
        /*00c0*/ 	.word	0xffffffff


	//   ....[14]....
        /*00c4*/ 	.word	0xffffffff


	//   ....[15]....
        /*00c8*/ 	.word	0xffffffff


	//   ....[16]....
        /*00cc*/ 	.word	0xffffffff


	//   ....[17]....
        /*00d0*/ 	.word	0xffffffff


	//   ....[18]....
        /*00d4*/ 	.word	0xffffffff


	//   ....[19]....
        /*00d8*/ 	.word	0xffffffff


	//   ....[20]....
        /*00dc*/ 	.word	0xffffffff


	//   ....[21]....
        /*00e0*/ 	.word	0xffffffff


	//   ....[22]....
        /*00e4*/ 	.word	0xffffffff


	//   ....[23]....
        /*00e8*/ 	.word	0xffffffff


	//   ....[24]....
        /*00ec*/ 	.word	0xffffffff


	//   ....[25]....
        /*00f0*/ 	.word	0xffffffff


	//   ....[26]....
        /*00f4*/ 	.word	0xffffffff


	//   ....[27]....
        /*00f8*/ 	.word	0xffffffff


	//   ....[28]....
        /*00fc*/ 	.word	0xffffffff


	//   ....[29]....
        /*0100*/ 	.word	0xffffffff


	//   ....[30]....
        /*0104*/ 	.word	0xffffffff


	//   ....[31]....
        /*0108*/ 	.word	0xffffffff


	//   ....[32]....
        /*010c*/ 	.word	0xffffffff


	//   ....[33]....
        /*0110*/ 	.word	0xffffffff


	//   ....[34]....
        /*0114*/ 	.word	0xffffffff


	//   ....[35]....
        /*0118*/ 	.word	0xffffffff


	//   ....[36]....
        /*011c*/ 	.word	0xffffffff


	//   ....[37]....
        /*0120*/ 	.word	0xffffffff


	//   ....[38]....
        /*0124*/ 	.word	0xffffffff


	//   ....[39]....
        /*0128*/ 	.word	0xffffffff


	//   ....[40]....
        /*012c*/ 	.word	0xffffffff


	//   ....[41]....
        /*0130*/ 	.word	0xffffffff


	//   ....[42]....
        /*0134*/ 	.word	0xffffffff


	//   ....[43]....
        /*0138*/ 	.word	0xffffffff


	//   ....[44]....
        /*013c*/ 	.word	0xffffffff


	//   ....[45]....
        /*0140*/ 	.word	0xffffffff


	//   ....[46]....
        /*0144*/ 	.word	0xffffffff


	//   ....[47]....
        /*0148*/ 	.word	0xffffffff


	//   ....[48]....
        /*014c*/ 	.word	0xffffffff


	//   ....[49]....
        /*0150*/ 	.word	0xffffffff


	//   ....[50]....
        /*0154*/ 	.word	0xffffffff


	//   ....[51]....
        /*0158*/ 	.word	0xffffffff


	//   ....[52]....
        /*015c*/ 	.word	0xffffffff


	//   ....[53]....
        /*0160*/ 	.word	0xffffffff


	//   ....[54]....
        /*0164*/ 	.word	0xffffffff


	//   ....[55]....
        /*0168*/ 	.word	0xffffffff


	//   ....[56]....
        /*016c*/ 	.word	0xffffffff


	//   ....[57]....
        /*0170*/ 	.word	0xffffffff


	//   ....[58]....
        /*0174*/ 	.word	0xffffffff


	//   ....[59]....
        /*0178*/ 	.word	0xffffffff


	//   ....[60]....
        /*017c*/ 	.word	0x0500000a


	//   ....[61]....
        /*0180*/ 	.word	0x0500000a


	//   ....[62]....
        /*0184*/ 	.word	0x0500000a


	//   ....[63]....
        /*0188*/ 	.word	0x0500000a


	//   ....[64]....
        /*018c*/ 	.word	0x0500000a


	//   ....[65]....
        /*0190*/ 	.word	0x0500000a


	//   ....[66]....
        /*0194*/ 	.word	0x0500000a


	//   ....[67]....
        /*0198*/ 	.word	0x0500000a


	//   ....[68]....
        /*019c*/ 	.word	0x0500000a


	//   ....[69]....
        /*01a0*/ 	.word	0x0500000a


	//   ....[70]....
        /*01a4*/ 	.word	0x0500000a


	//   ....[71]....
        /*01a8*/ 	.word	0x0500000a


	//   ....[72]....
        /*01ac*/ 	.word	0x0500000a


	//   ....[73]....
        /*01b0*/ 	.word	0x0500000a


	//   ....[74]....
        /*01b4*/ 	.word	0x0500000a


	//   ....[75]....
        /*01b8*/ 	.word	0x0500000a


	//   ....[76]....
        /*01bc*/ 	.word	0x0500000a


	//   ....[77]....
        /*01c0*/ 	.word	0x0500000a


	//   ....[78]....
        /*01c4*/ 	.word	0x0500000a


	//   ....[79]....
        /*01c8*/ 	.word	0x0500000a


	//   ....[80]....
        /*01cc*/ 	.word	0x0500000a


	//   ....[81]....
        /*01d0*/ 	.word	0x0500000a


	//   ....[82]....
        /*01d4*/ 	.word	0x0500000a


	//   ....[83]....
        /*01d8*/ 	.word	0x0500000a


	//   ....[84]....
        /*01dc*/ 	.word	0x0500000a


	//   ....[85]....
        /*01e0*/ 	.word	0x0500000a


	//   ....[86]....
        /*01e4*/ 	.word	0x0500000a


	//   ....[87]....
        /*01e8*/ 	.word	0x0500000a


	//   ....[88]....
        /*01ec*/ 	.word	0x0500000a


	//   ....[89]....
        /*01f0*/ 	.word	0x0500000a


	//   ....[90]....
        /*01f4*/ 	.word	0x0500000a


	//   ....[91]....
        /*01f8*/ 	.word	0x0500000a


	//   ....[92]....
        /*01fc*/ 	.word	0x0500000a


	//   ....[93]....
        /*0200*/ 	.word	0x0500000a


	//   ....[94]....
        /*0204*/ 	.word	0x0500000a


	//   ....[95]....
        /*0208*/ 	.word	0x0500000a


	//----- nvinfo : EIATTR_COOP_GROUP_INSTR_OFFSETS
	.align		4
.L_118:
        /*020c*/ 	.byte	0x04, 0x28
        /*020e*/ 	.short	(.L_120 - .L_119)


	//   ....[0]....
.L_119:
        /*0210*/ 	.word	0x000004d0


	//   ....[1]....
        /*0214*/ 	.word	0x000006f0


	//   ....[2]....
        /*0218*/ 	.word	0x00000710


	//   ....[3]....
        /*021c*/ 	.word	0x00000730


	//   ....[4]....
        /*0220*/ 	.word	0x00000750


	//   ....[5]....
        /*0224*/ 	.word	0x00000770


	//   ....[6]....
        /*0228*/ 	.word	0x00000b80


	//   ....[7]....
        /*022c*/ 	.word	0x00000ba0


	//   ....[8]....
        /*0230*/ 	.word	0x00000bc0


	//   ....[9]....
        /*0234*/ 	.word	0x00000be0


	//   ....[10]....
        /*0238*/ 	.word	0x00000c00


	//   ....[11]....
        /*023c*/ 	.word	0x00001000


	//   ....[12]....
        /*0240*/ 	.word	0x00001090


	//   ....[13]....
        /*0244*/ 	.word	0x000010f0


	//   ....[14]....
        /*0248*/ 	.word	0x00001160


	//   ....[15]....
        /*024c*/ 	.word	0x000011c0


	//   ....[16]....
        /*0250*/ 	.word	0x00001210


	//   ....[17]....
        /*0254*/ 	.word	0x00001270


	//   ....[18]....
        /*0258*/ 	.word	0x000012c0


	//   ....[19]....
        /*025c*/ 	.word	0x000012e0


	//   ....[20]....
        /*0260*/ 	.word	0x000013a0


	//   ....[21]....
        /*0264*/ 	.word	0x00001430


	//   ....[22]....
        /*0268*/ 	.word	0x00001480


	//   ....[23]....
        /*026c*/ 	.word	0x000014e0


	//   ....[24]....
        /*0270*/ 	.word	0x00001540


	//   ....[25]....
        /*0274*/ 	.word	0x00001580


	//   ....[26]....
        /*0278*/ 	.word	0x000015c0


	//   ....[27]....
        /*027c*/ 	.word	0x00001600


	//   ....[28]....
        /*0280*/ 	.word	0x00001610


	//   ....[29]....
        /*0284*/ 	.word	0x00001a50


	//   ....[30]....
        /*0288*/ 	.word	0x00002430


	//   ....[31]....
        /*028c*/ 	.word	0x00002650


	//   ....[32]....
        /*0290*/ 	.word	0x00002670


	//   ....[33]....
        /*0294*/ 	.word	0x00002690


	//   ....[34]....
        /*0298*/ 	.word	0x000026b0


	//   ....[35]....
        /*029c*/ 	.word	0x000026d0


	//   ....[36]....
        /*02a0*/ 	.word	0x00002a60


	//   ....[37]....
        /*02a4*/ 	.word	0x00002a80


	//   ....[38]....
        /*02a8*/ 	.word	0x00002aa0


	//   ....[39]....
        /*02ac*/ 	.word	0x00002ac0


	//   ....[40]....
        /*02b0*/ 	.word	0x00002ae0


	//   ....[41]....
        /*02b4*/ 	.word	0x00002ee0


	//   ....[42]....
        /*02b8*/ 	.word	0x00002f70


	//   ....[43]....
        /*02bc*/ 	.word	0x00002fd0


	//   ....[44]....
        /*02c0*/ 	.word	0x00003030


	//   ....[45]....
        /*02c4*/ 	.word	0x00003090


	//   ....[46]....
        /*02c8*/ 	.word	0x000030f0


	//   ....[47]....
        /*02cc*/ 	.word	0x00003140


	//   ....[48]....
        /*02d0*/ 	.word	0x000031b0


	//   ....[49]....
        /*02d4*/ 	.word	0x000031c0


	//   ....[50]....
        /*02d8*/ 	.word	0x000032a0


	//   ....[51]....
        /*02dc*/ 	.word	0x00003330


	//   ....[52]....
        /*02e0*/ 	.word	0x00003380


	//   ....[53]....
        /*02e4*/ 	.word	0x000033f0


	//   ....[54]....
        /*02e8*/ 	.word	0x00003450


	//   ....[55]....
        /*02ec*/ 	.word	0x000034a0


	//   ....[56]....
        /*02f0*/ 	.word	0x000034e0


	//   ....[57]....
        /*02f4*/ 	.word	0x00003540


	//   ....[58]....
        /*02f8*/ 	.word	0x00003550


	//   ....[59]....
        /*02fc*/ 	.word	0x000039d0


	//   ....[60]....
        /*0300*/ 	.word	0x00003f80


	//   ....[61]....
        /*0304*/ 	.word	0x00004000


	//   ....[62]....
        /*0308*/ 	.word	0x00004090


	//   ....[63]....
        /*030c*/ 	.word	0x00004170


	//   ....[64]....
        /*0310*/ 	.word	0x000041f0


	//   ....[65]....
        /*0314*/ 	.word	0x00004280


	//   ....[66]....
        /*0318*/ 	.word	0x00004300


	//   ....[67]....
        /*031c*/ 	.word	0x00004380


	//   ....[68]....
        /*0320*/ 	.word	0x000043b0


	//   ....[69]....
        /*0324*/ 	.word	0x00004480


	//   ....[70]....
        /*0328*/ 	.word	0x00004500


	//   ....[71]....
        /*032c*/ 	.word	0x00004580


	//   ....[72]....
        /*0330*/ 	.word	0x00004630


	//   ....[73]....
        /*0334*/ 	.word	0x000046c0


	//   ....[74]....
        /*0338*/ 	.word	0x00004740


	//   ....[75]....
        /*033c*/ 	.word	0x000047b0


	//   ....[76]....
        /*0340*/ 	.word	0x00004830


	//   ....[77]....
        /*0344*/ 	.word	0x00004890


	//   ....[78]....
        /*0348*/ 	.word	0x00004900


	//   ....[79]....
        /*034c*/ 	.word	0x00004980


	//   ....[80]....
        /*0350*/ 	.word	0x00004a20


	//   ....[81]....
        /*0354*/ 	.word	0x00004ae0


	//   ....[82]....
        /*0358*/ 	.word	0x00004b80


	//   ....[83]....
        /*035c*/ 	.word	0x00004c10


	//   ....[84]....
        /*0360*/ 	.word	0x00004ca0


	//   ....[85]....
        /*0364*/ 	.word	0x00004d10


	//   ....[86]....
        /*0368*/ 	.word	0x00004d40


	//   ....[87]....
        /*036c*/ 	.word	0x00004e10


	//   ....[88]....
        /*0370*/ 	.word	0x00004e90


	//   ....[89]....
        /*0374*/ 	.word	0x00004f10


	//   ....[90]....
        /*0378*/ 	.word	0x00004fd0


	//   ....[91]....
        /*037c*/ 	.word	0x00005070


	//   ....[92]....
        /*0380*/ 	.word	0x00005100


	//   ....[93]....
        /*0384*/ 	.word	0x00005190


	//   ....[94]....
        /*0388*/ 	.word	0x00005220


	//   ....[95]....
        /*038c*/ 	.word	0x00005280


	//----- nvinfo : EIATTR_VRC_CTA_INIT_COUNT
	.align		4
.L_120:
        /*0390*/ 	.byte	0x02, 0x4a
	.zero		1
	.zero		1


	//----- nvinfo : EIATTR_EXIT_INSTR_OFFSETS
	.align		4
        /*0394*/ 	.byte	0x04, 0x1c
        /*0396*/ 	.short	(.L_122 - .L_121)


	//   ....[0]....
.L_121:
        /*0398*/ 	.word	0x00001ce0


	//   ....[1]....
        /*039c*/ 	.word	0x00001d10


	//   ....[2]....
        /*03a0*/ 	.word	0x00003f10


	//   ....[3]....
        /*03a4*/ 	.word	0x00003f30


	//----- nvinfo : EIATTR_MAX_THREADS
	.align		4
.L_122:
        /*03a8*/ 	.byte	0x04, 0x05
        /*03aa*/ 	.short	(.L_124 - .L_123)
.L_123:
        /*03ac*/ 	.word	0x000001a0
        /*03b0*/ 	.word	0x00000001
        /*03b4*/ 	.word	0x00000001


	//----- nvinfo : EIATTR_CRS_STACK_SIZE
	.align		4
.L_124:
        /*03b8*/ 	.byte	0x04, 0x1e
        /*03ba*/ 	.short	(.L_126 - .L_125)
.L_125:
        /*03bc*/ 	.word	0x00000000


	//----- nvinfo : EIATTR_CBANK_PARAM_SIZE
	.align		4
.L_126:
        /*03c0*/ 	.byte	0x03, 0x19
        /*03c2*/ 	.short	0x0038


	//----- nvinfo : EIATTR_PARAM_CBANK
	.align		4
        /*03c4*/ 	.byte	0x04, 0x0a
        /*03c6*/ 	.short	(.L_128 - .L_127)
	.align		4
.L_127:
        /*03c8*/ 	.word	index@(.nv.constant0._ZN3cub18CUB_300001_SM_10006detail4scan16DeviceScanKernelINS2_10policy_hubIiiimN4cuda3std3__44plusIvEEE10Policy1000EPiSC_NS0_13ScanTileStateIiLb1EEES9_NS1_10InputValueIiSC_EEmiLb0EiEEvT0_T1_T2_iT3_T4_T5_)
        /*03cc*/ 	.short	0x0380
        /*03ce*/ 	.short	0x0038


	//----- nvinfo : EIATTR_SW_WAR
	.align		4
.L_128:
        /*03d0*/ 	.byte	0x04, 0x36
        /*03d2*/ 	.short	(.L_130 - .L_129)
.L_129:
        /*03d4*/ 	.word	0x00000008
.L_130:


//--------------------- .nv.info._ZN3cub18CUB_300001_SM_10006detail4scan16DeviceScanKernelINS2_10policy_hubIiiijN4cuda3std3__44plusIvEEE10Policy1000EPiSC_NS0_13ScanTileStateIiLb1EEES9_NS1_10InputValueIiSC_EEjiLb0EiEEvT0_T1_T2_iT3_T4_T5_ --------------------------
	.section	.nv.info._ZN3cub18CUB_300001_SM_10006detail4scan16DeviceScanKernelINS2_10policy_hubIiiijN4cuda3std3__44plusIvEEE10Policy1000EPiSC_NS0_13ScanTileStateIiLb1EEES9_NS1_10InputValueIiSC_EEjiLb0EiEEvT0_T1_T2_iT3_T4_T5_,"",@"SHT_CUDA_INFO"
	.sectionflags	@""
	.align	4


	//----- nvinfo : EIATTR_CUDA_API_VERSION
	.align		4
        /*0000*/ 	.byte	0x04, 0x37
        /*0002*/ 	.short	(.L_132 - .L_131)
.L_131:
        /*0004*/ 	.word	0x00000082


	//----- nvinfo : EIATTR_KPARAM_INFO
	.align		4
.L_132:
        /*0008*/ 	.byte	0x04, 0x17
        /*000a*/ 	.short	(.L_134 - .L_133)
.L_133:
        /*000c*/ 	.word	0x00000000
        /*0010*/ 	.short	0x0006
        /*0012*/ 	.short	0x0030
        /*0014*/ 	.byte	0x00, 0xf0, 0x11, 0x00


	//----- nvinfo : EIATTR_KPARAM_INFO
	.align		4
.L_134:
        /*0018*/ 	.byte	0x04, 0x17
        /*001a*/ 	.short	(.L_136 - .L_135)
.L_135:
        /*001c*/ 	.word	0x00000000
        /*0020*/ 	.short	0x0005
        /*0022*/ 	.short	0x0020
        /*0024*/ 	.byte	0x00, 0xf0, 0x41, 0x00


	//----- nvinfo : EIATTR_KPARAM_INFO
	.align		4
.L_136:
        /*0028*/ 	.byte	0x04, 0x17
        /*002a*/ 	.short	(.L_138 - .L_137)
.L_137:
        /*002c*/ 	.word	0x00000000
        /*0030*/ 	.short	0x0004
        /*0032*/ 	.short	0x001c
        /*0034*/ 	.byte	0x00, 0xf0, 0x05, 0x00


	//----- nvinfo : EIATTR_KPARAM_INFO
	.align		4
.L_138:
        /*0038*/ 	.byte	0x04, 0x17
        /*003a*/ 	.short	(.L_140 - .L_139)
.L_139:
        /*003c*/ 	.word	0x00000000
        /*0040*/ 	.short	0x0003
        /*0042*/ 	.short	0x0018
        /*0044*/ 	.byte	0x00, 0xf0, 0x11, 0x00


	//----- nvinfo : EIATTR_KPARAM_INFO
	.align		4
.L_140:
        /*0048*/ 	.byte	0x04, 0x17
        /*004a*/ 	.short	(.L_142 - .L_141)
.L_141:
        /*004c*/ 	.word	0x00000000
        /*0050*/ 	.short	0x0002
        /*0052*/ 	.short	0x0010
        /*0054*/ 	.byte	0x00, 0xf0, 0x21, 0x00


	//----- nvinfo : EIATTR_KPARAM_INFO
	.align		4
.L_142:
        /*0058*/ 	.byte	0x04, 0x17
        /*005a*/ 	.short	(.L_144 - .L_143)
.L_143:
        /*005c*/ 	.word	0x00000000
        /*0060*/ 	.short	0x0001
        /*0062*/ 	.short	0x0008
        /*0064*/ 	.byte	0x00, 0xf5, 0x21, 0x00


	//----- nvinfo : EIATTR_KPARAM_INFO
	.align		4
.L_144:
        /*0068*/ 	.byte	0x04, 0x17
        /*006a*/ 	.short	(.L_146 - .L_145)
.L_145:
        /*006c*/ 	.word	0x00000000
        /*0070*/ 	.short	0x0000
        /*0072*/ 	.short	0x0000
        /*0074*/ 	.byte	0x00, 0xf5, 0x21, 0x00


	//----- nvinfo : EIATTR_SPARSE_MMA_MASK
	.align		4
.L_146:
        /*0078*/ 	.byte	0x03, 0x50
        /*007a*/ 	.short	0x0000


	//----- nvinfo : EIATTR_MAXREG_COUNT
	.align		4
        /*007c*/ 	.byte	0x03, 0x1b
        /*007e*/ 	.short	0x00a8


	//----- nvinfo : EIATTR_NUM_BARRIERS
	.align		4
        /*0080*/ 	.byte	0x02, 0x4c
        /*0082*/ 	.byte	0x01
	.zero		1


	//----- nvinfo : EIATTR_MERCURY_ISA_VERSION
	.align		4
        /*0084*/ 	.byte	0x03, 0x5f
        /*0086*/ 	.short	0x0101


	//----- nvinfo : EIATTR_UNUSED_LOAD_BYTE_OFFSET
	.align		4
        /*0088*/ 	.byte	0x04, 0x44
        /*008a*/ 	.short	(.L_148 - .L_147)


	//   ....[0]....
.L_147:
        /*008c*/ 	.word	0x000029f0
        /*0090*/ 	.word	0x00000fff


	//----- nvinfo : EIATTR_COOP_GROUP_MASK_REGIDS
	.align		4
.L_148:
        /*0094*/ 	.byte	0x04, 0x29
        /*0096*/ 	.short	(.L_150 - .L_149)


	//   ....[0]....
.L_149:
        /*0098*/ 	.word	0xffffffff


	//   ....[1]....
        /*009c*/ 	.word	0xffffffff


	//   ....[2]....
        /*00a0*/ 	.word	0xffffffff


	//   ....[3]....
        /*00a4*/ 	.word	0xffffffff


	//   ....[4]....
        /*00a8*/ 	.word	0xffffffff


	//   ....[5]....
        /*00ac*/ 	.word	0xffffffff


	//   ....[6]....
        /*00b0*/ 	.word	0xffffffff


	//   ....[7]....
        /*00b4*/ 	.word	0xffffffff


	//   ....[8]....
        /*00b8*/ 	.word	0xffffffff


	//   ....[9]....
        /*00bc*/ 	.word	0xffffffff


	//   ....[10]....
        /*00c0*/ 	.word	0xffffffff


	//   ....[11]....
        /*00c4*/ 	.word	0xffffffff


	//   ....[12]....
        /*00c8*/ 	.word	0xffffffff


	//   ....[13]....
        /*00cc*/ 	.word	0xffffffff


	//   ....[14]....
        /*00d0*/ 	.word	0xffffffff


	//   ....[15]....
        /*00d4*/ 	.word	0xffffffff


	//   ....[16]....
        /*00d8*/ 	.word	0xffffffff


	//   ....[17]....
        /*00dc*/ 	.word	0xffffffff


	//   ....[18]....
        /*00e0*/ 	.word	0xffffffff


	//   ....[19]....
        /*00e4*/ 	.word	0xffffffff


	//   ....[20]....
        /*00e8*/ 	.word	0xffffffff


	//   ....[21]....
        /*00ec*/ 	.word	0xffffffff


	//   ....[22]....
        /*00f0*/ 	.word	0xffffffff


	//   ....[23]....
        /*00f4*/ 	.word	0xffffffff


	//   ....[24]....
        /*00f8*/ 	.word	0xffffffff


	//   ....[25]....
        /*00fc*/ 	.word	0xffffffff


	//   ....[26]....
        /*0100*/ 	.word	0xffffffff


	//   ....[27]....
        /*0104*/ 	.word	0xffffffff


	//   ....[28]....
        /*0108*/ 	.word	0xffffffff


	//   ....[29]....
        /*010c*/ 	.word	0xffffffff


	//   ....[30]....
        /*0110*/ 	.word	0xffffffff


	//   ....[31]....
        /*0114*/ 	.word	0xffffffff


	//   ....[32]....
        /*0118*/ 	.word	0xffffffff


	//   ....[33]....
        /*011c*/ 	.word	0xffffffff


	//   ....[34]....
        /*0120*/ 	.word	0xffffffff


	//   ....[35]....
        /*0124*/ 	.word	0xffffffff


	//   ....[36]....
        /*0128*/ 	.word	0xffffffff


	//   ....[37]....
        /*012c*/ 	.word	0xffffffff


	//   ....[38]....
        /*0130*/ 	.word	0xffffffff


	//   ....[39]....
        /*0134*/ 	.word	0xffffffff


	//   ....[40]....
        /*0138*/ 	.word	0xffffffff


	//   ....[41]....
        /*013c*/ 	.word	0xffffffff


	//   ....[42]....
        /*0140*/ 	.word	0xffffffff


	//   ....[43]....
        /*0144*/ 	.word	0xffffffff


	//   ....[44]....
        /*0148*/ 	.word	0xffffffff


	//   ....[45]....
        /*014c*/ 	.word	0xffffffff


	//   ....[46]....
        /*0150*/ 	.word	0xffffffff


	//   ....[47]....
        /*0154*/ 	.word	0xffffffff


	//   ....[48]....
        /*0158*/ 	.word	0xffffffff


	//   ....[49]....
        /*015c*/ 	.word	0xffffffff


	//   ....[50]....
        /*0160*/ 	.word	0xffffffff


	//   ....[51]....
        /*0164*/ 	.word	0xffffffff


	//   ....[52]....
        /*0168*/ 	.word	0xffffffff


	//   ....[53]....
        /*016c*/ 	.word	0xffffffff


	//   ....[54]....
        /*0170*/ 	.word	0xffffffff


	//   ....[55]....
        /*0174*/ 	.word	0xffffffff


	//   ....[56]....
        /*0178*/ 	.word	0xffffffff


	//   ....[57]....
        /*017c*/ 	.word	0xffffffff


	//   ....[58]....
        /*0180*/ 	.word	0xffffffff


	//   ....[59]....
        /*0184*/ 	.word	0xffffffff


	//   ....[60]....
        /*0188*/ 	.word	0x05000013


	//   ....[61]....
        /*018c*/ 	.word	0x05000013


	//   ....[62]....
        /*0190*/ 	.word	0x05000013


	//   ....[63]....
        /*0194*/ 	.word	0x05000013


	//   ....[64]....
        /*0198*/ 	.word	0x05000013


	//   ....[65]....
        /*019c*/ 	.word	0x05000013


	//   ....[66]....
        /*01a0*/ 	.word	0x05000013


	//   ....[67]....
        /*01a4*/ 	.word	0x05000013


	//   ....[68]....
        /*01a8*/ 	.word	0x05000013


	//   ....[69]....
        /*01ac*/ 	.word	0x05000013


	//   ....[70]....
        /*01b0*/ 	.word	0x05000013


	//   ....[71]....
        /*01b4*/ 	.word	0x05000013


	//   ....[72]....
        /*01b8*/ 	.word	0x05000013


	//   ....[73]....
        /*01bc*/ 	.word	0x05000013


	//   ....[74]....
        /*01c0*/ 	.word	0x05000013


	//   ....[75]....
        /*01c4*/ 	.word	0x05000013


	//   ....[76]....
        /*01c8*/ 	.word	0x05000013


	//   ....[77]....
        /*01cc*/ 	.word	0x05000013


	//   ....[78]....
        /*01d0*/ 	.word	0x05000013


	//   ....[79]....
        /*01d4*/ 	.word	0x05000013


	//   ....[80]....
        /*01d8*/ 	.word	0x05000013


	//   ....[81]....
        /*01dc*/ 	.word	0x05000013


	//   ....[82]....
        /*01e0*/ 	.word	0x05000013


	//   ....[83]....
        /*01e4*/ 	.word	0x05000013


	//   ....[84]....
        /*01e8*/ 	.word	0x05000013


	//   ....[85]....
        /*01ec*/ 	.word	0x05000013


	//   ....[86]....
        /*01f0*/ 	.word	0x05000013


	//   ....[87]....
        /*01f4*/ 	.word	0x05000013


	//   ....[88]....
        /*01f8*/ 	.word	0x05000013


	//   ....[89]....
        /*01fc*/ 	.word	0x05000013


	//   ....[90]....
        /*0200*/ 	.word	0x05000013


	//   ....[91]....
        /*0204*/ 	.word	0x05000013


	//   ....[92]....
        /*0208*/ 	.word	0x05000013


	//   ....[93]....
        /*020c*/ 	.word	0x05000013


	//   ....[94]....
        /*0210*/ 	.word	0x05000013


	//   ....[95]....
        /*0214*/ 	.word	0x05000013


	//----- nvinfo : EIATTR_COOP_GROUP_INSTR_OFFSETS
	.align		4
.L_150:
        /*0218*/ 	.byte	0x04, 0x28
        /*021a*/ 	.short	(.L_152 - .L_151)


	//   ....[0]....
.L_151:
        /*021c*/ 	.word	0x00000510


	//   ....[1]....
        /*0220*/ 	.word	0x000006d0


	//   ....[2]....
        /*0224*/ 	.word	0x000006f0


	//   ....[3]....
        /*0228*/ 	.word	0x00000710


	//   ....[4]....
        /*022c*/ 	.word	0x00000730


	//   ....[5]....
        /*0230*/ 	.word	0x00000750


	//   ....[6]....
        /*0234*/ 	.word	0x00000b40


	//   ....[7]....
        /*0238*/ 	.word	0x00000b60


	//   ....[8]....
        /*023c*/ 	.word	0x00000b80


	//   ....[9]....
        /*0240*/ 	.word	0x00000ba0


	//   ....[10]....
        /*0244*/ 	.word	0x00000bc0


	//   ....[11]....
        /*0248*/ 	.word	0x00000f70


	//   ....[12]....
        /*024c*/ 	.word	0x00001140


	//   ....[13]....
        /*0250*/ 	.word	0x000011a0


	//   ....[14]....
        /*0254*/ 	.word	0x00001250


	//   ....[15]....
        /*0258*/ 	.word	0x000012a0


	//   ....[16]....
        /*025c*/ 	.word	0x000012f0


	//   ....[17]....
        /*0260*/ 	.word	0x00001340


	//   ....[18]....
        /*0264*/ 	.word	0x00001380


	//   ....[19]....
        /*0268*/ 	.word	0x00001390


	//   ....[20]....
        /*026c*/ 	.word	0x00001470


	//   ....[21]....
        /*0270*/ 	.word	0x00001640


	//   ....[22]....
        /*0274*/ 	.word	0x00001690


	//   ....[23]....
        /*0278*/ 	.word	0x000016f0


	//   ....[24]....
        /*027c*/ 	.word	0x00001750


	//   ....[25]....
        /*0280*/ 	.word	0x00001790


	//   ....[26]....
        /*0284*/ 	.word	0x000017d0


	//   ....[27]....
        /*0288*/ 	.word	0x00001810


	//   ....[28]....
        /*028c*/ 	.word	0x00001820


	//   ....[29]....
        /*0290*/ 	.word	0x00001c30


	//   ....[30]....
        /*0294*/ 	.word	0x00002710


	//   ....[31]....
        /*0298*/ 	.word	0x000028d0


	//   ....[32]....
        /*029c*/ 	.word	0x000028f0


	//   ....[33]....
        /*02a0*/ 	.word	0x00002910


	//   ....[34]....
        /*02a4*/ 	.word	0x00002930


	//   ....[35]....
        /*02a8*/ 	.word	0x00002950


	//   ....[36]....
        /*02ac*/ 	.word	0x00002ce0


	//   ....[37]....
        /*02b0*/ 	.word	0x00002d00


	//   ....[38]....
        /*02b4*/ 	.word	0x00002d20


	//   ....[39]....
        /*02b8*/ 	.word	0x00002d40


	//   ....[40]....
        /*02bc*/ 	.word	0x00002d60


	//   ....[41]....
        /*02c0*/ 	.word	0x00003120


	//   ....[42]....
        /*02c4*/ 	.word	0x000032f0


	//   ....[43]....
        /*02c8*/ 	.word	0x00003350


	//   ....[44]....
        /*02cc*/ 	.word	0x000033c0


	//   ....[45]....
        /*02d0*/ 	.word	0x00003430


	//   ....[46]....
        /*02d4*/ 	.word	0x00003480


	//   ....[47]....
        /*02d8*/ 	.word	0x000034d0


	//   ....[48]....
        /*02dc*/ 	.word	0x00003530


	//   ....[49]....
        /*02e0*/ 	.word	0x00003540


	//   ....[50]....
        /*02e4*/ 	.word	0x00003620


	//   ....[51]....
        /*02e8*/ 	.word	0x000037f0


	//   ....[52]....
        /*02ec*/ 	.word	0x00003840


	//   ....[53]....
        /*02f0*/ 	.word	0x000038b0


	//   ....[54]....
        /*02f4*/ 	.word	0x00003910


	//   ....[55]....
        /*02f8*/ 	.word	0x00003960


	//   ....[56]....
        /*02fc*/ 	.word	0x000039c0


	//   ....[57]....
        /*0300*/ 	.word	0x00003a00


	//   ....[58]....
        /*0304*/ 	.word	0x00003a10


	//   ....[59]....
        /*0308*/ 	.word	0x00003e90


	//   ....[60]....
        /*030c*/ 	.word	0x000044a0


	//   ....[61]....
        /*0310*/ 	.word	0x00004520


	//   ....[62]....
        /*0314*/ 	.word	0x000045b0


	//   ....[63]....
        /*0318*/ 	.word	0x000046b0


	//   ....[64]....
        /*031c*/ 	.word	0x00004750


	//   ....[65]....
        /*0320*/ 	.word	0x000047e0


	//   ....[66]....
        /*0324*/ 	.word	0x00004860


	//   ....[67]....
        /*0328*/ 	.word	0x000048e0


	//   ....[68]....
        /*032c*/ 	.word	0x00004910


	//   ....[69]....
        /*0330*/ 	.word	0x000049b0


	//   ....[70]....
        /*0334*/ 	.word	0x00004a30


	//   ....[71]....
        /*0338*/ 	.word	0x00004ab0


	//   ....[72]....
        /*033c*/ 	.word	0x00004b70


	//   ....[73]....
        /*0340*/ 	.word	0x00004c00


	//   ....[74]....
        /*0344*/ 	.word	0x00004c80


	//   ....[75]....
        /*0348*/ 	.word	0x00004d00


	//   ....[76]....
        /*034c*/ 	.word	0x00004d80


	//   ....[77]....
        /*0350*/ 	.word	0x00004db0


	//   ....[78]....
        /*0354*/ 	.word	0x00004e50


	//   ....[79]....
        /*0358*/ 	.word	0x00004ed0


	//   ....[80]....
        /*035c*/ 	.word	0x00004f60


	//   ....[81]....
        /*0360*/ 	.word	0x00005030


	//   ....[82]....
        /*0364*/ 	.word	0x000050d0


	//   ....[83]....
        /*0368*/ 	.word	0x00005160


	//   ....[84]....
        /*036c*/ 	.word	0x000051e0


	//   ....[85]....
        /*0370*/ 	.word	0x00005280


	//   ....[86]....
        /*0374*/ 	.word	0x000052b0


	//   ....[87]....
        /*0378*/ 	.word	0x00005370


	//   ....[88]....
        /*037c*/ 	.word	0x000053f0


	//   ....[89]....
        /*0380*/ 	.word	0x00005470


	//   ....[90]....
        /*0384*/ 	.word	0x00005530


	//   ....[91]....
        /*0388*/ 	.word	0x000055d0


	//   ....[92]....
        /*038c*/ 	.word	0x00005660


	//   ....[93]....
        /*0390*/ 	.word	0x000056f0


	//   ....[94]....
        /*0394*/ 	.word	0x00005760


	//   ....[95]....
        /*0398*/ 	.word	0x000057e0


	//----- nvinfo : EIATTR_VRC_CTA_INIT_COUNT
	.align		4
.L_152:
        /*039c*/ 	.byte	0x02, 0x4a
	.zero		1
	.zero		1


	//----- nvinfo : EIATTR_EXIT_INSTR_OFFSETS
	.align		4
        /*03a0*/ 	.byte	0x04, 0x1c
        /*03a2*/ 	.short	(.L_154 - .L_153)


	//   ....[0]....
.L_153:
        /*03a4*/ 	.word	0x00001f00


	//   ....[1]....
        /*03a8*/ 	.word	0x00001f20


	//   ....[2]....
        /*03ac*/ 	.word	0x00004430


	//   ....[3]....
        /*03b0*/ 	.word	0x00004450


	//----- nvinfo : EIATTR_MAX_THREADS
	.align		4
.L_154:
        /*03b4*/ 	.byte	0x04, 0x05
        /*03b6*/ 	.short	(.L_156 - .L_155)
.L_155:
        /*03b8*/ 	.word	0x00000180
        /*03bc*/ 	.word	0x00000001
        /*03c0*/ 	.word	0x00000001


	//----- nvinfo : EIATTR_CRS_STACK_SIZE
	.align		4
.L_156:
        /*03c4*/ 	.byte	0x04, 0x1e
        /*03c6*/ 	.short	(.L_158 - .L_157)
.L_157:
        /*03c8*/ 	.word	0x00000000


	//----- nvinfo : EIATTR_CBANK_PARAM_SIZE
	.align		4
.L_158:
        /*03cc*/ 	.byte	0x03, 0x19
        /*03ce*/ 	.short	0x0034


	//----- nvinfo : EIATTR_PARAM_CBANK
	.align		4
        /*03d0*/ 	.byte	0x04, 0x0a
        /*03d2*/ 	.short	(.L_160 - .L_159)
	.align		4
.L_159:
        /*03d4*/ 	.word	index@(.nv.constant0._ZN3cub18CUB_300001_SM_10006detail4scan16DeviceScanKernelINS2_10policy_hubIiiijN4cuda3std3__44plusIvEEE10Policy1000EPiSC_NS0_13ScanTileStateIiLb1EEES9_NS1_10InputValueIiSC_EEjiLb0EiEEvT0_T1_T2_iT3_T4_T5_)
        /*03d8*/ 	.short	0x0380
        /*03da*/ 	.short	0x0034


	//----- nvinfo : EIATTR_SW_WAR
	.align		4
.L_160:
        /*03dc*/ 	.byte	0x04, 0x36
        /*03de*/ 	.short	(.L_162 - .L_161)
.L_161:
        /*03e0*/ 	.word	0x00000008
.L_162:


//--------------------- .nv.info._ZN3cub18CUB_300001_SM_10006detail4scan20DeviceScanInitKernelINS0_13ScanTileStateIiLb1EEEEEvT_i --------------------------
	.section	.nv.info._ZN3cub18CUB_300001_SM_10006detail4scan20DeviceScanInitKernelINS0_13ScanTileStateIiLb1EEEEEvT_i,"",@"SHT_CUDA_INFO"
	.sectionflags	@""
	.align	4


	//----- nvinfo : EIATTR_CUDA_API_VERSION
	.align		4
        /*0000*/ 	.byte	0x04, 0x37
        /*0002*/ 	.short	(.L_164 - .L_163)
.L_163:
        /*0004*/ 	.word	0x00000082


	//----- nvinfo : EIATTR_KPARAM_INFO
	.align		4
.L_164:
        /*0008*/ 	.byte	0x04, 0x17
        /*000a*/ 	.short	(.L_166 - .L_165)
.L_165:
        /*000c*/ 	.word	0x00000000
        /*0010*/ 	.short	0x0001
        /*0012*/ 	.short	0x0008
        /*0014*/ 	.byte	0x00, 0xf0, 0x11, 0x00


	//----- nvinfo : EIATTR_KPARAM_INFO
	.align		4
.L_166:
        /*0018*/ 	.byte	0x04, 0x17
        /*001a*/ 	.short	(.L_168 - .L_167)
.L_167:
        /*001c*/ 	.word	0x00000000
        /*0020*/ 	.short	0x0000
        /*0022*/ 	.short	0x0000
        /*0024*/ 	.byte	0x00, 0xf0, 0x21, 0x00


	//----- nvinfo : EIATTR_SPARSE_MMA_MASK
	.align		4
.L_168:
        /*0028*/ 	.byte	0x03, 0x50
        /*002a*/ 	.short	0x0000


	//----- nvinfo : EIATTR_MAXREG_COUNT
	.align		4
        /*002c*/ 	.byte	0x03, 0x1b
        /*002e*/ 	.short	0x00ff


	//----- nvinfo : EIATTR_MERCURY_ISA_VERSION
	.align		4
        /*0030*/ 	.byte	0x03, 0x5f
        /*0032*/ 	.short	0x0101


	//----- nvinfo : EIATTR_VRC_CTA_INIT_COUNT
	.align		4
        /*0034*/ 	.byte	0x02, 0x4a
	.zero		1
	.zero		1


	//----- nvinfo : EIATTR_EXIT_INSTR_OFFSETS
	.align		4
        /*0038*/ 	.byte	0x04, 0x1c
        /*003a*/ 	.short	(.L_170 - .L_169)


	//   ....[0]....
.L_169:
        /*003c*/ 	.word	0x000000f0


	//   ....[1]....
        /*0040*/ 	.word	0x00000130


	//----- nvinfo : EIATTR_CBANK_PARAM_SIZE
	.align		4
.L_170:
        /*0044*/ 	.byte	0x03, 0x19
        /*0046*/ 	.short	0x000c


	//----- nvinfo : EIATTR_PARAM_CBANK
	.align		4
        /*0048*/ 	.byte	0x04, 0x0a
        /*004a*/ 	.short	(.L_172 - .L_171)
	.align		4
.L_171:
        /*004c*/ 	.word	index@(.nv.constant0._ZN3cub18CUB_300001_SM_10006detail4scan20DeviceScanInitKernelINS0_13ScanTileStateIiLb1EEEEEvT_i)
        /*0050*/ 	.short	0x0380
        /*0052*/ 	.short	0x000c


	//----- nvinfo : EIATTR_SW_WAR
	.align		4
.L_172:
        /*0054*/ 	.byte	0x04, 0x36
        /*0056*/ 	.short	(.L_174 - .L_173)
.L_173:
        /*0058*/ 	.word	0x00000008
.L_174:


//--------------------- .nv.info._ZN3cub18CUB_300001_SM_10006detail11EmptyKernelIvEEvv --------------------------
	.section	.nv.info._ZN3cub18CUB_300001_SM_10006detail11EmptyKernelIvEEvv,"",@"SHT_CUDA_INFO"
	.sectionflags	@""
	.align	4


	//----- nvinfo : EIATTR_CUDA_API_VERSION
	.align		4
        /*0000*/ 	.byte	0x04, 0x37
        /*0002*/ 	.short	(.L_176 - .L_175)
.L_175:
        /*0004*/ 	.word	0x00000082


	//----- nvinfo : EIATTR_SPARSE_MMA_MASK
	.align		4
.L_176:
        /*0008*/ 	.byte	0x03, 0x50
        /*000a*/ 	.short	0x0000


	//----- nvinfo : EIATTR_MAXREG_COUNT
	.align		4
        /*000c*/ 	.byte	0x03, 0x1b
        /*000e*/ 	.short	0x00ff


	//----- nvinfo : EIATTR_MERCURY_ISA_VERSION
	.align		4
        /*0010*/ 	.byte	0x03, 0x5f
        /*0012*/ 	.short	0x0101


	//----- nvinfo : EIATTR_VRC_CTA_INIT_COUNT
	.align		4
        /*0014*/ 	.byte	0x02, 0x4a
	.zero		1
	.zero		1


	//----- nvinfo : EIATTR_EXIT_INSTR_OFFSETS
	.align		4
        /*0018*/ 	.byte	0x04, 0x1c
        /*001a*/ 	.short	(.L_178 - .L_177)


	//   ....[0]....
.L_177:
        /*001c*/ 	.word	0x00000010


	//----- nvinfo : EIATTR_SW_WAR
	.align		4
.L_178:
        /*0020*/ 	.byte	0x04, 0x36
        /*0022*/ 	.short	(.L_180 - .L_179)
.L_179:
        /*0024*/ 	.word	0x00000008
.L_180:


//--------------------- .nv.info._Z24RandomizedParallelGreedyPiS_S_S_iiS_ --------------------------
	.section	.nv.info._Z24RandomizedParallelGreedyPiS_S_S_iiS_,"",@"SHT_CUDA_INFO"
	.sectionflags	@""
	.align	4


	//----- nvinfo : EIATTR_CUDA_API_VERSION
	.align		4
        /*0000*/ 	.byte	0x04, 0x37
        /*0002*/ 	.short	(.L_182 - .L_181)
.L_181:
        /*0004*/ 	.word	0x00000082


	//----- nvinfo : EIATTR_KPARAM_INFO
	.align		4
.L_182:
        /*0008*/ 	.byte	0x04, 0x17
        /*000a*/ 	.short	(.L_184 - .L_183)
.L_183:
        /*000c*/ 	.word	0x00000000
        /*0010*/ 	.short	0x0006
        /*0012*/ 	.short	0x0028
        /*0014*/ 	.byte	0x00, 0xf5, 0x21, 0x00


	//----- nvinfo : EIATTR_KPARAM_INFO
	.align		4
.L_184:
        /*0018*/ 	.byte	0x04, 0x17
        /*001a*/ 	.short	(.L_186 - .L_185)
.L_185:
        /*001c*/ 	.word	0x00000000
        /*0020*/ 	.short	0x0005
        /*0022*/ 	.short	0x0024
        /*0024*/ 	.byte	0x00, 0xf0, 0x11, 0x00


	//----- nvinfo : EIATTR_KPARAM_INFO
	.align		4
.L_186:
        /*0028*/ 	.byte	0x04, 0x17
        /*002a*/ 	.short	(.L_188 - .L_187)
.L_187:
        /*002c*/ 	.word	0x00000000
        /*0030*/ 	.short	0x0004
        /*0032*/ 	.short	0x0020
        /*0034*/ 	.byte	0x00, 0xf0, 0x11, 0x00


	//----- nvinfo : EIATTR_KPARAM_INFO
	.align		4
.L_188:
        /*0038*/ 	.byte	0x04, 0x17
        /*003a*/ 	.short	(.L_190 - .L_189)
.L_189:
        /*003c*/ 	.word	0x00000000
        /*0040*/ 	.short	0x0003
        /*0042*/ 	.short	0x0018
        /*0044*/ 	.byte	0x00, 0xf5, 0x21, 0x00


	//----- nvinfo : EIATTR_KPARAM_INFO
	.align		4
.L_190:
        /*0048*/ 	.byte	0x04, 0x17
        /*004a*/ 	.short	(.L_192 - .L_191)
.L_191:
        /*004c*/ 	.word	0x00000000
        /*0050*/ 	.short	0x0002
        /*0052*/ 	.short	0x0010
        /*0054*/ 	.byte	0x00, 0xf5, 0x21, 0x00


	//----- nvinfo : EIATTR_KPARAM_INFO
	.align		4
.L_192:
        /*0058*/ 	.byte	0x04, 0x17
        /*005a*/ 	.short	(.L_194 - .L_193)
.L_193:
        /*005c*/ 	.word	0x00000000
        /*0060*/ 	.short	0x0001
        /*0062*/ 	.short	0x0008
        /*0064*/ 	.byte	0x00, 0xf5, 0x21, 0x00


	//----- nvinfo : EIATTR_KPARAM_INFO
	.align		4
.L_194:
        /*0068*/ 	.byte	0x04, 0x17
        /*006a*/ 	.short	(.L_196 - .L_195)
.L_195:
        /*006c*/ 	.word	0x00000000
        /*0070*/ 	.short	0x0000
        /*0072*/ 	.short	0x0000
        /*0074*/ 	.byte	0x00, 0xf5, 0x21, 0x00


	//----- nvinfo : EIATTR_SPARSE_MMA_MASK
	.align		4
.L_196:
        /*0078*/ 	.byte	0x03, 0x50
        /*007a*/ 	.short	0x0000


	//----- nvinfo : EIATTR_MAXREG_COUNT
	.align		4
        /*007c*/ 	.byte	0x03, 0x1b
        /*007e*/ 	.short	0x00ff


	//----- nvinfo : EIATTR_NUM_BARRIERS
	.align		4
        /*0080*/ 	.byte	0x02, 0x4c
        /*0082*/ 	.byte	0x01
	.zero		1


	//----- nvinfo : EIATTR_EXTERNS
	.align		4
        /*0084*/ 	.byte	0x04, 0x0f
        /*0086*/ 	.short	(.L_198 - .L_197)


	//   ....[0]....
	.align		4
.L_197:
        /*0088*/ 	.word	index@(vprintf)


	//----- nvinfo : EIATTR_MERCURY_ISA_VERSION
	.align		4
.L_198:
        /*008c*/ 	.byte	0x03, 0x5f
        /*008e*/ 	.short	0x0101


	//----- nvinfo : EIATTR_VRC_CTA_INIT_COUNT
	.align		4
        /*0090*/ 	.byte	0x02, 0x4a
	.zero		1
	.zero		1


	//----- nvinfo : EIATTR_SYSCALL_OFFSETS
	.align		4
        /*0094*/ 	.byte	0x04, 0x46
        /*0096*/ 	.short	(.L_200 - .L_199)


	//   ....[0]....
.L_199:
        /*0098*/ 	.word	0x00000840


	//   ....[1]....
        /*009c*/ 	.word	0x00000a00


	//   ....[2]....
        /*00a0*/ 	.word	0x00000ab0


	//   ....[3]....
        /*00a4*/ 	.word	0x00000b50


	//   ....[4]....
        /*00a8*/ 	.word	0x00000bf0


	//   ....[5]....
        /*00ac*/ 	.word	0x00000d30


	//   ....[6]....
        /*00b0*/ 	.word	0x00000e00


	//   ....[7]....
        /*00b4*/ 	.word	0x00000ed0


	//   ....[8]....
        /*00b8*/ 	.word	0x00000f60


	//   ....[9]....
        /*00bc*/ 	.word	0x00000ff0


	//   ....[10]....
        /*00c0*/ 	.word	0x00001080


	//----- nvinfo : EIATTR_EXIT_INSTR_OFFSETS
	.align		4
.L_200:
        /*00c4*/ 	.byte	0x04, 0x1c
        /*00c6*/ 	.short	(.L_202 - .L_201)


	//   ....[0]....
.L_201:
        /*00c8*/ 	.word	0x00000640


	//   ....[1]....
        /*00cc*/ 	.word	0x000012a0


	//----- nvinfo : EIATTR_CRS_STACK_SIZE
	.align		4
.L_202:
        /*00d0*/ 	.byte	0x04, 0x1e
        /*00d2*/ 	.short	(.L_204 - .L_203)
.L_203:
        /*00d4*/ 	.word	0x00000000


	//----- nvinfo : EIATTR_CBANK_PARAM_SIZE
	.align		4
.L_204:
        /*00d8*/ 	.byte	0x03, 0x19
        /*00da*/ 	.short	0x0030


	//----- nvinfo : EIATTR_PARAM_CBANK
	.align		4
        /*00dc*/ 	.byte	0x04, 0x0a
        /*00de*/ 	.short	(.L_206 - .L_205)
	.align		4
.L_205:
        /*00e0*/ 	.word	index@(.nv.constant0._Z24RandomizedParallelGreedyPiS_S_S_iiS_)
        /*00e4*/ 	.short	0x0380
        /*00e6*/ 	.short	0x0030


	//----- nvinfo : EIATTR_SW_WAR
	.align		4
.L_206:
        /*00e8*/ 	.byte	0x04, 0x36
        /*00ea*/ 	.short	(.L_208 - .L_207)
.L_207:
        /*00ec*/ 	.word	0x00000008
.L_208:


//--------------------- .nv.info._Z20PermutationGeneratoriPiii --------------------------
	.section	.nv.info._Z20PermutationGeneratoriPiii,"",@"SHT_CUDA_INFO"
	.sectionflags	@""
	.align	4


	//----- nvinfo : EIATTR_CUDA_API_VERSION
	.align		4
        /*0000*/ 	.byte	0x04, 0x37
        /*0002*/ 	.short	(.L_210 - .L_209)
.L_209:
        /*0004*/ 	.word	0x00000082


	//----- nvinfo : EIATTR_KPARAM_INFO
	.align		4
.L_210:
        /*0008*/ 	.byte	0x04, 0x17
        /*000a*/ 	.short	(.L_212 - .L_211)
.L_211:
        /*000c*/ 	.word	0x00000000
        /*0010*/ 	.short	0x0003
        /*0012*/ 	.short	0x0014
        /*0014*/ 	.byte	0x00, 0xf0, 0x11, 0x00


	//----- nvinfo : EIATTR_KPARAM_INFO
	.align		4
.L_212:
        /*0018*/ 	.byte	0x04, 0x17
        /*001a*/ 	.short	(.L_214 - .L_213)
.L_213:
        /*001c*/ 	.word	0x00000000
        /*0020*/ 	.short	0x0002
        /*0022*/ 	.short	0x0010
        /*0024*/ 	.byte	0x00, 0xf0, 0x11, 0x00


	//----- nvinfo : EIATTR_KPARAM_INFO
	.align		4
.L_214:
        /*0028*/ 	.byte	0x04, 0x17
        /*002a*/ 	.short	(.L_216 - .L_215)
.L_215:
        /*002c*/ 	.word	0x00000000
        /*0030*/ 	.short	0x0001
        /*0032*/ 	.short	0x0008
        /*0034*/ 	.byte	0x00, 0xf5, 0x21, 0x00


	//----- nvinfo : EIATTR_KPARAM_INFO
	.align		4
.L_216:
        /*0038*/ 	.byte	0x04, 0x17
        /*003a*/ 	.short	(.L_218 - .L_217)
.L_217:
        /*003c*/ 	.word	0x00000000
        /*0040*/ 	.short	0x0000
        /*0042*/ 	.short	0x0000
        /*0044*/ 	.byte	0x00, 0xf0, 0x11, 0x00


	//----- nvinfo : EIATTR_SPARSE_MMA_MASK
	.align		4
.L_218:
        /*0048*/ 	.byte	0x03, 0x50
        /*004a*/ 	.short	0x0000


	//----- nvinfo : EIATTR_MAXREG_COUNT
	.align		4
        /*004c*/ 	.byte	0x03, 0x1b
        /*004e*/ 	.short	0x00ff


	//----- nvinfo : EIATTR_NUM_BARRIERS
	.align		4
        /*0050*/ 	.byte	0x02, 0x4c
        /*0052*/ 	.byte	0x01
	.zero		1


	//----- nvinfo : EIATTR_MERCURY_ISA_VERSION
	.align		4
        /*0054*/ 	.byte	0x03, 0x5f
        /*0056*/ 	.short	0x0101


	//----- nvinfo : EIATTR_VRC_CTA_INIT_COUNT
	.align		4
        /*0058*/ 	.byte	0x02, 0x4a
	.zero		1
	.zero		1


	//----- nvinfo : EIATTR_EXIT_INSTR_OFFSETS
	.align		4
        /*005c*/ 	.byte	0x04, 0x1c
        /*005e*/ 	.short	(.L_220 - .L_219)


	//   ....[0]....
.L_219:
        /*0060*/ 	.word	0x00003160


	//   ....[1]....
        /*0064*/ 	.word	0x000046e0


	//----- nvinfo : EIATTR_CRS_STACK_SIZE
	.align		4
.L_220:
        /*0068*/ 	.byte	0x04, 0x1e
        /*006a*/ 	.short	(.L_222 - .L_221)
.L_221:
        /*006c*/ 	.word	0x00000000


	//----- nvinfo : EIATTR_CBANK_PARAM_SIZE
	.align		4
.L_222:
        /*0070*/ 	.byte	0x03, 0x19
        /*0072*/ 	.short	0x0018


	//----- nvinfo : EIATTR_PARAM_CBANK
	.align		4
        /*0074*/ 	.byte	0x04, 0x0a
        /*0076*/ 	.short	(.L_224 - .L_223)
	.align		4
.L_223:
        /*0078*/ 	.word	index@(.nv.constant0._Z20PermutationGeneratoriPiii)
        /*007c*/ 	.short	0x0380
        /*007e*/ 	.short	0x0018


	//----- nvinfo : EIATTR_SW_WAR
	.align		4
.L_224:
        /*0080*/ 	.byte	0x04, 0x36
        /*0082*/ 	.short	(.L_226 - .L_225)
.L_225:
        /*0084*/ 	.word	0x00000008
.L_226:


//--------------------- .nv.info._Z14ParallelThrustPiS_i --------------------------
	.section	.nv.info._Z14ParallelThrustPiS_i,"",@"SHT_CUDA_INFO"
	.sectionflags	@""
	.align	4


	//----- nvinfo : EIATTR_CUDA_API_VERSION
	.align		4
        /*0000*/ 	.byte	0x04, 0x37
        /*0002*/ 	.short	(.L_228 - .L_227)
.L_227:
        /*0004*/ 	.word	0x00000082


	//----- nvinfo : EIATTR_KPARAM_INFO
	.align		4
.L_228:
        /*0008*/ 	.byte	0x04, 0x17
        /*000a*/ 	.short	(.L_230 - .L_229)
.L_229:
        /*000c*/ 	.word	0x00000000
        /*0010*/ 	.short	0x0002
        /*0012*/ 	.short	0x0010
        /*0014*/ 	.byte	0x00, 0xf0, 0x11, 0x00


	//----- nvinfo : EIATTR_KPARAM_INFO
	.align		4
.L_230:
        /*0018*/ 	.byte	0x04, 0x17
        /*001a*/ 	.short	(.L_232 - .L_231)
.L_231:
        /*001c*/ 	.word	0x00000000
        /*0020*/ 	.short	0x0001
        /*0022*/ 	.short	0x0008
        /*0024*/ 	.byte	0x00, 0xf5, 0x21, 0x00


	//----- nvinfo : EIATTR_KPARAM_INFO
	.align		4
.L_232:
        /*0028*/ 	.byte	0x04, 0x17
        /*002a*/ 	.short	(.L_234 - .L_233)
.L_233:
        /*002c*/ 	.word	0x00000000
        /*0030*/ 	.short	0x0000
        /*0032*/ 	.short	0x0000
        /*0034*/ 	.byte	0x00, 0xf5, 0x21, 0x00


	//----- nvinfo : EIATTR_SPARSE_MMA_MASK
	.align		4
.L_234:
        /*0038*/ 	.byte	0x03, 0x50
        /*003a*/ 	.short	0x0000


	//----- nvinfo : EIATTR_MAXREG_COUNT
	.align		4
        /*003c*/ 	.byte	0x03, 0x1b
        /*003e*/ 	.short	0x00ff


	//----- nvinfo : EIATTR_MERCURY_ISA_VERSION
	.align		4
        /*0040*/ 	.byte	0x03, 0x5f
        /*0042*/ 	.short	0x0101


	//----- nvinfo : EIATTR_VRC_CTA_INIT_COUNT
	.align		4
        /*0044*/ 	.byte	0x02, 0x4a
	.zero		1
	.zero		1


	//----- nvinfo : EIATTR_EXIT_INSTR_OFFSETS
	.align		4
        /*0048*/ 	.byte	0x04, 0x1c
        /*004a*/ 	.short	(.L_236 - .L_235)


	//   ....[0]....
.L_235:
        /*004c*/ 	.word	0x000000a0


	//   ....[1]....
        /*0050*/ 	.word	0x000001c0


	//   ....[2]....
        /*0054*/ 	.word	0x00000e70


	//----- nvinfo : EIATTR_CRS_STACK_SIZE
	.align		4
.L_236:
        /*0058*/ 	.byte	0x04, 0x1e
        /*005a*/ 	.short	(.L_238 - .L_237)
.L_237:
        /*005c*/ 	.word	0x00000000


	//----- nvinfo : EIATTR_CBANK_PARAM_SIZE
	.align		4
.L_238:
        /*0060*/ 	.byte	0x03, 0x19
        /*0062*/ 	.short	0x0014


	//----- nvinfo : EIATTR_PARAM_CBANK
	.align		4
        /*0064*/ 	.byte	0x04, 0x0a
        /*0066*/ 	.short	(.L_240 - .L_239)
	.align		4
.L_239:
        /*0068*/ 	.word	index@(.nv.constant0._Z14ParallelThrustPiS_i)
        /*006c*/ 	.short	0x0380
        /*006e*/ 	.short	0x0014


	//----- nvinfo : EIATTR_SW_WAR
	.align		4
.L_240:
        /*0070*/ 	.byte	0x04, 0x36
        /*0072*/ 	.short	(.L_242 - .L_241)
.L_241:
        /*0074*/ 	.word	0x00000008
.L_242:


//--------------------- .nv.callgraph             --------------------------
	.section	.nv.callgraph,"",@"SHT_CUDA_CALLGRAPH"
	.align	4
	.sectionentsize	8
	.align		4
        /*0000*/ 	.word	0x00000000
	.align		4
        /*0004*/ 	.word	0xffffffff
	.align		4
        /*0008*/ 	.word	index@(_Z24RandomizedParallelGreedyPiS_S_S_iiS_)
	.align		4
        /*000c*/ 	.word	index@(vprintf)
	.align		4
        /*0010*/ 	.word	0x00000000
	.align		4
        /*0014*/ 	.word	0xfffffffe
	.align		4
        /*0018*/ 	.word	0x00000000
	.align		4
        /*001c*/ 	.word	0xfffffffd
	.align		4
        /*0020*/ 	.word	0x00000000
	.align		4
        /*0024*/ 	.word	0xfffffffc


//--------------------- .nv.constant4             --------------------------
	.section	.nv.constant4,"a",@progbits
	.align	8
	.align		8
.nv.constant4:
        /*0000*/ 	.dword	precalc_xorwow_matrix
	.align		8
        /*0008*/ 	.dword	precalc_xorwow_offset_matrix
	.align		8
        /*0010*/ 	.dword	mrg32k3aM1
	.align		8
        /*0018*/ 	.dword	mrg32k3aM2
	.align		8
        /*0020*/ 	.dword	mrg32k3aM1SubSeq
	.align		8
        /*0028*/ 	.dword	mrg32k3aM2SubSeq
	.align		8
        /*0030*/ 	.dword	mrg32k3aM1Seq
	.align		8
        /*0038*/ 	.dword	mrg32k3aM2Seq
	.align		8
        /*0040*/ 	.dword	_ZN34_INTERNAL_fe343f38_4_k_cu_e8d856ea4cuda3std3__45__cpo5beginE
	.align		8
        /*0048*/ 	.dword	_ZN34_INTERNAL_fe343f38_4_k_cu_e8d856ea4cuda3std3__45__cpo3endE
	.align		8
        /*0050*/ 	.dword	_ZN34_INTERNAL_fe343f38_4_k_cu_e8d856ea4cuda3std3__45__cpo6cbeginE
	.align		8
        /*0058*/ 	.dword	_ZN34_INTERNAL_fe343f38_4_k_cu_e8d856ea4cuda3std3__45__cpo4cendE
	.align		8
        /*0060*/ 	.dword	_ZN34_INTERNAL_fe343f38_4_k_cu_e8d856ea4cuda3std3__45__cpo6rbeginE
	.align		8
        /*0068*/ 	.dword	_ZN34_INTERNAL_fe343f38_4_k_cu_e8d856ea4cuda3std3__45__cpo4rendE
	.align		8
        /*0070*/ 	.dword	_ZN34_INTERNAL_fe343f38_4_k_cu_e8d856ea4cuda3std3__45__cpo7crbeginE
	.align		8
        /*0078*/ 	.dword	_ZN34_INTERNAL_fe343f38_4_k_cu_e8d856ea4cuda3std3__45__cpo5crendE
	.align		8
        /*0080*/ 	.dword	_ZN34_INTERNAL_fe343f38_4_k_cu_e8d856ea4cuda3std3__436_GLOBAL__N__fe343f38_4_k_cu_e8d856ea6ignoreE
	.align		8
        /*0088*/ 	.dword	_ZN34_INTERNAL_fe343f38_4_k_cu_e8d856ea4cuda3std3__419piecewise_constructE
	.align		8
        /*0090*/ 	.dword	_ZN34_INTERNAL_fe343f38_4_k_cu_e8d856ea4cuda3std3__48in_placeE
	.align		8
        /*0098*/ 	.dword	_ZN34_INTERNAL_fe343f38_4_k_cu_e8d856ea4cuda3std3__420unreachable_sentinelE
	.align		8
        /*00a0*/ 	.dword	_ZN34_INTERNAL_fe343f38_4_k_cu_e8d856ea4cuda3std3__47nulloptE
	.align		8
        /*00a8*/ 	.dword	_ZN34_INTERNAL_fe343f38_4_k_cu_e8d856ea4cuda3std3__48unexpectE
	.align		8
        /*00b0*/ 	.dword	_ZN34_INTERNAL_fe343f38_4_k_cu_e8d856ea4cuda3std6ranges3__45__cpo4swapE
	.align		8
        /*00b8*/ 	.dword	_ZN34_INTERNAL_fe343f38_4_k_cu_e8d856ea4cuda3std6ranges3__45__cpo9iter_moveE
	.align		8
        /*00c0*/ 	.dword	_ZN34_INTERNAL_fe343f38_4_k_cu_e8d856ea4cuda3std6ranges3__45__cpo5beginE
	.align		8
        /*00c8*/ 	.dword	_ZN34_INTERNAL_fe343f38_4_k_cu_e8d856ea4cuda3std6ranges3__45__cpo3endE
	.align		8
        /*00d0*/ 	.dword	_ZN34_INTERNAL_fe343f38_4_k_cu_e8d856ea4cuda3std6ranges3__45__cpo6cbeginE
	.align		8
        /*00d8*/ 	.dword	_ZN34_INTERNAL_fe343f38_4_k_cu_e8d856ea4cuda3std6ranges3__45__cpo4cendE
	.align		8
        /*00e0*/ 	.dword	_ZN34_INTERNAL_fe343f38_4_k_cu_e8d856ea4cuda3std6ranges3__45__cpo7advanceE
	.align		8
        /*00e8*/ 	.dword	_ZN34_INTERNAL_fe343f38_4_k_cu_e8d856ea4cuda3std6ranges3__45__cpo9iter_swapE
	.align		8
        /*00f0*/ 	.dword	_ZN34_INTERNAL_fe343f38_4_k_cu_e8d856ea4cuda3std6ranges3__45__cpo4nextE
	.align		8
        /*00f8*/ 	.dword	_ZN34_INTERNAL_fe343f38_4_k_cu_e8d856ea4cuda3std6ranges3__45__cpo4prevE
	.align		8
        /*0100*/ 	.dword	_ZN34_INTERNAL_fe343f38_4_k_cu_e8d856ea4cuda3std6ranges3__45__cpo4dataE
	.align		8
        /*0108*/ 	.dword	_ZN34_INTERNAL_fe343f38_4_k_cu_e8d856ea4cuda3std6ranges3__45__cpo5cdataE
	.align		8
        /*0110*/ 	.dword	_ZN34_INTERNAL_fe343f38_4_k_cu_e8d856ea4cuda3std6ranges3__45__cpo4sizeE
	.align		8
        /*0118*/ 	.dword	_ZN34_INTERNAL_fe343f38_4_k_cu_e8d856ea4cuda3std6ranges3__45__cpo5ssizeE
	.align		8
        /*0120*/ 	.dword	_ZN34_INTERNAL_fe343f38_4_k_cu_e8d856ea4cuda3std6ranges3__45__cpo8distanceE
	.align		8
        /*0128*/ 	.dword	_ZN34_INTERNAL_fe343f38_4_k_cu_e8d856ea6thrust24THRUST_300001_SM_1000_NS8cuda_cub3parE
	.align		8
        /*0130*/ 	.dword	_ZN34_INTERNAL_fe343f38_4_k_cu_e8d856ea6thrust24THRUST_300001_SM_1000_NS8cuda_cub10par_nosyncE
	.align		8
        /*0138*/ 	.dword	_ZN34_INTERNAL_fe343f38_4_k_cu_e8d856ea6thrust24THRUST_300001_SM_1000_NS6system6detail10sequential3seqE
	.align		8
        /*0140*/ 	.dword	_ZN34_INTERNAL_fe343f38_4_k_cu_e8d856ea6thrust24THRUST_300001_SM_1000_NS6system3cpp3parE
	.align		8
        /*0148*/ 	.dword	_ZN34_INTERNAL_fe343f38_4_k_cu_e8d856ea6thrust24THRUST_300001_SM_1000_NS12placeholders2_1E
	.align		8
        /*0150*/ 	.dword	_ZN34_INTERNAL_fe343f38_4_k_cu_e8d856ea6thrust24THRUST_300001_SM_1000_NS12placeholders2_2E
	.align		8
        /*0158*/ 	.dword	_ZN34_INTERNAL_fe343f38_4_k_cu_e8d856ea6thrust24THRUST_300001_SM_1000_NS12placeholders2_3E
	.align		8
        /*0160*/ 	.dword	_ZN34_INTERNAL_fe343f38_4_k_cu_e8d856ea6thrust24THRUST_300001_SM_1000_NS12placeholders2_4E
	.align		8
        /*0168*/ 	.dword	_ZN34_INTERNAL_fe343f38_4_k_cu_e8d856ea6thrust24THRUST_300001_SM_1000_NS12placeholders2_5E
	.align		8
        /*0170*/ 	.dword	_ZN34_INTERNAL_fe343f38_4_k_cu_e8d856ea6thrust24THRUST_300001_SM_1000_NS12placeholders2_6E
	.align		8
        /*0178*/ 	.dword	_ZN34_INTERNAL_fe343f38_4_k_cu_e8d856ea6thrust24THRUST_300001_SM_1000_NS12placeholders2_7E
	.align		8
        /*0180*/ 	.dword	_ZN34_INTERNAL_fe343f38_4_k_cu_e8d856ea6thrust24THRUST_300001_SM_1000_NS12placeholders2_8E
	.align		8
        /*0188*/ 	.dword	_ZN34_INTERNAL_fe343f38_4_k_cu_e8d856ea6thrust24THRUST_300001_SM_1000_NS12placeholders2_9E
	.align		8
        /*0190*/ 	.dword	_ZN34_INTERNAL_fe343f38_4_k_cu_e8d856ea6thrust24THRUST_300001_SM_1000_NS12placeholders3_10E
	.align		8
        /*0198*/ 	.dword	_ZN34_INTERNAL_fe343f38_4_k_cu_e8d856ea6thrust24THRUST_300001_SM_1000_NS3seqE
	.align		8
        /*01a0*/ 	.dword	_ZN34_INTERNAL_fe343f38_4_k_cu_e8d856ea6thrust24THRUST_300001_SM_1000_NS6deviceE
	.align		8
        /*01a8*/ 	.dword	$str
	.align		8
        /*01b0*/ 	.dword	$str$1
	.align		8
        /*01b8*/ 	.dword	$str$2
	.align		8
        /*01c0*/ 	.dword	$str$3
	.align		8
        /*01c8*/ 	.dword	$str$4
	.align		8
        /*01d0*/ 	.dword	vprintf


//--------------------- .nv.constant3             --------------------------
	.section	.nv.constant3,"a",@progbits
	.align	8
.nv.constant3:
	.type		__cr_lgamma_table,@object
	.size		__cr_lgamma_table,(.L_8 - __cr_lgamma_table)
__cr_lgamma_table:
        /*0000*/ 	.byte	0x00, 0x00, 0x00, 0x00, 0x00, 0x00, 0x00, 0x00, 0x00, 0x00, 0x00, 0x00, 0x00, 0x00, 0x00, 0x00
        /*0010*/ 	.byte	0xef, 0x39, 0xfa, 0xfe, 0x42, 0x2e, 0xe6, 0x3f, 0x02, 0x20, 0x2a, 0xfa, 0x0b, 0xab, 0xfc, 0x3f
        /*0020*/ 	.byte	0xf9, 0x2c, 0x92, 0x7c, 0xa7, 0x6c, 0x09, 0x40, 0xc9, 0x79, 0x44, 0x3c, 0x64, 0x26, 0x13, 0x40
        /*0030*/ 	.byte	0xca, 0x01, 0xcf, 0x3a, 0x27, 0x51, 0x1a, 0x40, 0x30, 0xcc, 0x2d, 0xf3, 0xe1, 0x0c, 0x21, 0x40
        /*0040*/ 	.byte	0x0d, 0xb7, 0xfc, 0x82, 0x8e, 0x35, 0x25, 0x40
.L_8:


//--------------------- .text._ZN3cub18CUB_300001_SM_10006detail4scan16DeviceScanKernelINS2_10policy_hubIiiimN4cuda3std3__44plusIvEEE10Policy1000EPiSC_NS0_13ScanTileStateIiLb1EEES9_NS1_10InputValueIiSC_EEmiLb0EiEEvT0_T1_T2_iT3_T4_T5_ --------------------------
	.section	.text._ZN3cub18CUB_300001_SM_10006detail4scan16DeviceScanKernelINS2_10policy_hubIiiimN4cuda3std3__44plusIvEEE10Policy1000EPiSC_NS0_13ScanTileStateIiLb1EEES9_NS1_10InputValueIiSC_EEmiLb0EiEEvT0_T1_T2_iT3_T4_T5_,"ax",@progbits
	.align	128
        .global         _ZN3cub18CUB_300001_SM_10006detail4scan16DeviceScanKernelINS2_10policy_hubIiiimN4cuda3std3__44plusIvEEE10Policy1000EPiSC_NS0_13ScanTileStateIiLb1EEES9_NS1_10InputValueIiSC_EEmiLb0EiEEvT0_T1_T2_iT3_T4_T5_
        .type           _ZN3cub18CUB_300001_SM_10006detail4scan16DeviceScanKernelINS2_10policy_hubIiiimN4cuda3std3__44plusIvEEE10Policy1000EPiSC_NS0_13ScanTileStateIiLb1EEES9_NS1_10InputValueIiSC_EEmiLb0EiEEvT0_T1_T2_iT3_T4_T5_,@function
        .size           _ZN3cub18CUB_300001_SM_10006detail4scan16DeviceScanKernelINS2_10policy_hubIiiimN4cuda3std3__44plusIvEEE10Policy1000EPiSC_NS0_13ScanTileStateIiLb1EEES9_NS1_10InputValueIiSC_EEmiLb0EiEEvT0_T1_T2_iT3_T4_T5_,(.L_x_253 - _ZN3cub18CUB_300001_SM_10006detail4scan16DeviceScanKernelINS2_10policy_hubIiiimN4cuda3std3__44plusIvEEE10Policy1000EPiSC_NS0_13ScanTileStateIiLb1EEES9_NS1_10InputValueIiSC_EEmiLb0EiEEvT0_T1_T2_iT3_T4_T5_)
        .other          _ZN3cub18CUB_300001_SM_10006detail4scan16DeviceScanKernelINS2_10policy_hubIiiimN4cuda3std3__44plusIvEEE10Policy1000EPiSC_NS0_13ScanTileStateIiLb1EEES9_NS1_10InputValueIiSC_EEmiLb0EiEEvT0_T1_T2_iT3_T4_T5_,@"STO_CUDA_ENTRY STV_DEFAULT"
_ZN3cub18CUB_300001_SM_10006detail4scan16DeviceScanKernelINS2_10policy_hubIiiimN4cuda3std3__44plusIvEEE10Policy1000EPiSC_NS0_13ScanTileStateIiLb1EEES9_NS1_10InputValueIiSC_EEmiLb0EiEEvT0_T1_T2_iT3_T4_T5_:
.text._ZN3cub18CUB_300001_SM_10006detail4scan16DeviceScanKernelINS2_10policy_hubIiiimN4cuda3std3__44plusIvEEE10Policy1000EPiSC_NS0_13ScanTileStateIiLb1EEES9_NS1_10InputValueIiSC_EEmiLb0EiEEvT0_T1_T2_iT3_T4_T5_:
[----:B------:R-:W-:Y:S01]  /*0000*/  LDC R1, c[0x0][0x37c] ;  /* 0x0000df00ff017b82 */ /* 0x000fe20000000800 */
[----:B------:R-:W0:Y:S01]  /*0010*/  LDCU UR4, c[0x0][0x3a0] ;  /* 0x00007400ff0477ac */ /* 0x000e220008000800 */
[----:B------:R-:W1:Y:S06]  /*0020*/  LDCU.64 UR12, c[0x0][0x358] ;  /* 0x00006b00ff0c77ac */ /* 0x000e6c0008000a00 */
[----:B------:R-:W2:Y:S01]  /*0030*/  S2UR UR6, SR_CTAID.X ;  /* 0x00000000000679c3 */ /* 0x000ea20000002500 */
[----:B------:R-:W3:Y:S01]  /*0040*/  LDCU.64 UR8, c[0x0][0x3b0] ;  /* 0x00007600ff0877ac */ /* 0x000ee20008000a00 */
[----:B0-----:R-:W-:-:S06]  /*0050*/  UPRMT UR4, UR4, 0x7770, URZ ;  /* 0x0000777004047896 */ /* 0x001fcc00080000ff */
[----:B------:R-:W-:-:S05]  /*0060*/  ISETP.NE.AND P0, PT, RZ, UR4, PT ;  /* 0x00000004ff007c0c */ /* 0x000fca000bf05270 */
[----:B------:R-:W2:Y:S08]  /*0070*/  LDCU UR4, c[0x0][0x398] ;  /* 0x00007300ff0477ac */ /* 0x000eb00008000800 */
[----:B------:R-:W1:Y:S02]  /*0080*/  @P0 LDC.64 R2, c[0x0][0x3a8] ;  /* 0x0000ea00ff020b82 */ /* 0x000e640000000a00 */
[----:B-1----:R0:W5:Y:S01]  /*0090*/  @P0 LDG.E R38, desc[UR12][R2.64] ;  /* 0x0000000c02260981 */ /* 0x002162000c1e1900 */
[----:B--2---:R-:W-:-:S04]  /*00a0*/  UIADD3 UR6, UPT, UPT, UR6, UR4, URZ ;  /* 0x0000000406067290 */ /* 0x004fc8000fffe0ff */
[----:B------:R-:W-:-:S04]  /*00b0*/  UIMAD.WIDE UR10, UR6, 0x1ee0, URZ ;  /* 0x00001ee0060a78a5 */ /* 0x000fc8000f8e02ff */
[----:B---3--:R-:W-:-:S04]  /*00c0*/  UIADD3 UR7, UP0, UPT, -UR10, UR8, URZ ;  /* 0x000000080a077290 */ /* 0x008fc8000ff1e1ff */
[----:B------:R-:W-:Y:S02]  /*00d0*/  UIADD3.X UR4, UPT, UPT, ~UR11, UR9, URZ, UP0, !UPT ;  /* 0x000000090b047290 */ /* 0x000fe400087fe5ff */
[----:B------:R-:W-:-:S04]  /*00e0*/  UISETP.GE.U32.AND UP0, UPT, UR7, 0x1ee1, UPT ;  /* 0x00001ee10700788c */ /* 0x000fc8000bf06070 */
[----:B------:R-:W-:Y:S01]  /*00f0*/  UISETP.GE.U32.AND.EX UP0, UPT, UR4, URZ, UPT, UP0 ;  /* 0x000000ff0400728c */ /* 0x000fe2000bf06100 */
[----:B------:R-:W1:Y:S08]  /*0100*/  @!P0 LDC R38, c[0x0][0x3a8] ;  /* 0x0000ea00ff268b82 */ /* 0x000e700000000800 */
[----:B0-----:R-:W-:Y:S05]  /*0110*/  BRA.U !UP0, `(.L_x_0) ;  /* 0x0000001908f47547 */ /* 0x001fea000b800000 */
[----:B------:R-:W0:Y:S01]  /*0120*/  S2R R35, SR_TID.X ;  /* 0x0000000000237919 */ /* 0x000e220000002100 */
[----:B------:R-:W2:Y:S01]  /*0130*/  LDCU.64 UR4, c[0x0][0x380] ;  /* 0x00007000ff0477ac */ /* 0x000ea20008000a00 */
[C---:B0-----:R-:W-:Y:S02]  /*0140*/  LOP3.LUT R0, R35.reuse, 0x1f, RZ, 0xc0, !PT ;  /* 0x0000001f23007812 */ /* 0x041fe400078ec0ff */
[----:B------:R-:W-:-:S05]  /*0150*/  LOP3.LUT R3, R35, 0x3e0, RZ, 0xc0, !PT ;  /* 0x000003e023037812 */ /* 0x000fca00078ec0ff */
[----:B------:R-:W-:-:S05]  /*0160*/  IMAD R0, R3, 0x13, R0 ;  /* 0x0000001303007824 */ /* 0x000fca00078e0200 */
[----:B------:R-:W-:-:S05]  /*0170*/  IADD3 R0, P0, PT, R0, UR10, RZ ;  /* 0x0000000a00007c10 */ /* 0x000fca000ff1e0ff */
[----:B------:R-:W-:Y:S02]  /*0180*/  IMAD.X R3, RZ, RZ, UR11, P0 ;  /* 0x0000000bff037e24 */ /* 0x000fe400080e06ff */
[----:B------:R-:W-:-:S03]  /*0190*/  IMAD.SHL.U32 R31, R0, 0x4, RZ ;  /* 0x00000004001f7824 */ /* 0x000fc600078e00ff */
[----:B------:R-:W-:Y:S02]  /*01a0*/  SHF.L.U64.HI R30, R0, 0x2, R3 ;  /* 0x00000002001e7819 */ /* 0x000fe40000010203 */
[----:B--2---:R-:W-:-:S04]  /*01b0*/  IADD3 R2, P0, PT, R31, UR4, RZ ;  /* 0x000000041f027c10 */ /* 0x004fc8000ff1e0ff */
[----:B------:R-:W-:-:S05]  /*01c0*/  IADD3.X R3, PT, PT, R30, UR5, RZ, P0, !PT ;  /* 0x000000051e037c10 */ /* 0x000fca00087fe4ff */
[----:B------:R-:W2:Y:S04]  /*01d0*/  LD.E.STRONG.SM R5, desc[UR12][R2.64] ;  /* 0x0000000c02057980 */ /* 0x000ea8000c10b900 */
[----:B------:R-:W3:Y:S04]  /*01e0*/  LD.E.STRONG.SM R7, desc[UR12][R2.64+0x80] ;  /* 0x0000800c02077980 */ /* 0x000ee8000c10b900 */
[----:B------:R-:W4:Y:S04]  /*01f0*/  LD.E.STRONG.SM R9, desc[UR12][R2.64+0x100] ;  /* 0x0001000c02097980 */ /* 0x000f28000c10b900 */
        /* <DEDUP_REMOVED lines=15> */
[----:B------:R-:W4:Y:S01]  /*02f0*/  LD.E.STRONG.SM R6, desc[UR12][R2.64+0x900] ;  /* 0x0009000c02067980 */ /* 0x000f22000c10b900 */
[----:B------:R-:W0:Y:S01]  /*0300*/  S2UR UR5, SR_CgaCtaId ;  /* 0x00000000000579c3 */ /* 0x000e220000008800 */
[----:B------:R-:W-:Y:S01]  /*0310*/  SHF.R.U32.HI R36, RZ, 0x5, R35 ;  /* 0x00000005ff247819 */ /* 0x000fe20000011623 */
[----:B------:R-:W-:Y:S01]  /*0320*/  UMOV UR4, 0x400 ;  /* 0x0000040000047882 */ /* 0x000fe20000000000 */
[----:B------:R-:W1:Y:S01]  /*0330*/  S2R R37, SR_LANEID ;  /* 0x0000000000257919 */ /* 0x000e620000000000 */
[----:B------:R-:W-:Y:S01]  /*0340*/  UISETP.NE.AND UP0, UPT, UR6, URZ, UPT ;  /* 0x000000ff0600728c */ /* 0x000fe2000bf05270 */
[----:B------:R-:W-:Y:S01]  /*0350*/  BSSY.RECONVERGENT B0, `(.L_x_1) ;  /* 0x0000148000007945 */ /* 0x000fe20003800200 */
[----:B0-----:R-:W-:Y:S01]  /*0360*/  ULEA UR4, UR5, UR4, 0x18 ;  /* 0x0000000405047291 */ /* 0x001fe2000f8ec0ff */
[----:B-1----:R-:W-:-:S05]  /*0370*/  IMAD R34, R36, 0x260, R37 ;  /* 0x0000026024227824 */ /* 0x002fca00078e0225 */
[----:B------:R-:W-:-:S05]  /*0380*/  LEA R34, R34, UR4, 0x2 ;  /* 0x0000000422227c11 */ /* 0x000fca000f8e10ff */
[----:B------:R-:W-:Y:S01]  /*0390*/  IMAD R33, R37, 0x48, R34 ;  /* 0x0000004825217824 */ /* 0x000fe200078e0222 */
[----:B--2---:R0:W-:Y:S04]  /*03a0*/  STS [R34], R5 ;  /* 0x0000000522007388 */ /* 0x0041e80000000800 */
[----:B---3--:R0:W-:Y:S04]  /*03b0*/  STS [R34+0x80], R7 ;  /* 0x0000800722007388 */ /* 0x0081e80000000800 */
[----:B----4-:R0:W-:Y:S04]  /*03c0*/  STS [R34+0x100], R9 ;  /* 0x0001000922007388 */ /* 0x0101e80000000800 */
[----:B------:R0:W-:Y:S04]  /*03d0*/  STS [R34+0x180], R11 ;  /* 0x0001800b22007388 */ /* 0x0001e80000000800 */
        /* <DEDUP_REMOVED lines=14> */
[----:B------:R0:W-:Y:S01]  /*04c0*/  STS [R34+0x900], R6 ;  /* 0x0009000622007388 */ /* 0x0001e20000000800 */
[----:B------:R-:W-:-:S03]  /*04d0*/  NOP ;  /* 0x0000000000007918 */ /* 0x000fc60000000000 */
[----:B------:R0:W1:Y:S04]  /*04e0*/  LDS R32, [R33] ;  /* 0x0000000021207984 */ /* 0x0000680000000800 */
[----:B------:R0:W2:Y:S04]  /*04f0*/  LDS R29, [R33+0x4] ;  /* 0x00000400211d7984 */ /* 0x0000a80000000800 */
[----:B------:R0:W3:Y:S04]  /*0500*/  LDS R28, [R33+0x8] ;  /* 0x00000800211c7984 */ /* 0x0000e80000000800 */
[----:B------:R0:W4:Y:S04]  /*0510*/  LDS R27, [R33+0xc] ;  /* 0x00000c00211b7984 */ /* 0x0001280000000800 */
[----:B------:R0:W0:Y:S04]  /*0520*/  LDS R26, [R33+0x10] ;  /* 0x00001000211a7984 */ /* 0x0000280000000800 */
        /* <DEDUP_REMOVED lines=13> */
[----:B------:R0:W0:Y:S01]  /*0600*/  LDS R39, [R33+0x48] ;  /* 0x0000480021277984 */ /* 0x0000220000000800 */
[----:B------:R-:W-:Y:S06]  /*0610*/  BAR.SYNC.DEFER_BLOCKING 0x0 ;  /* 0x0000000000007b1d */ /* 0x000fec0000010000 */
[----:B-1234-:R-:W-:Y:S05]  /*0620*/  BRA.U UP0, `(.L_x_2) ;  /* 0x0000000500247547 */ /* 0x01efea000b800000 */
[----:B------:R-:W-:Y:S02]  /*0630*/  IADD3 R8, PT, PT, R28, R29, R32 ;  /* 0x0000001d1c087210 */ /* 0x000fe40007ffe020 */
[C---:B------:R-:W-:Y:S02]  /*0640*/  ISETP.NE.AND P1, PT, R37.reuse, 0x1f, PT ;  /* 0x0000001f2500780c */ /* 0x040fe40003f25270 */
[----:B0-----:R-:W-:Y:S02]  /*0650*/  IADD3 R8, PT, PT, R26, R27, R8 ;  /* 0x0000001b1a087210 */ /* 0x001fe40007ffe008 */
[----:B------:R-:W-:Y:S02]  /*0660*/  ISETP.NE.AND P2, PT, R37, RZ, PT ;  /* 0x000000ff2500720c */ /* 0x000fe40003f45270 */
[----:B------:R-:W-:-:S04]  /*0670*/  IADD3 R8, PT, PT, R24, R25, R8 ;  /* 0x0000001918087210 */ /* 0x000fc80007ffe008 */
[----:B------:R-:W-:-:S03]  /*0680*/  IADD3 R8, PT, PT, R22, R23, R8 ;  /* 0x0000001716087210 */ /* 0x000fc60007ffe008 */
[----:B------:R-:W-:Y:S02]  /*0690*/  @!P1 LEA R43, R36, UR4, 0x2 ;  /* 0x00000004242b9c11 */ /* 0x000fe4000f8e10ff */
[----:B------:R-:W-:-:S04]  /*06a0*/  IADD3 R8, PT, PT, R20, R21, R8 ;  /* 0x0000001514087210 */ /* 0x000fc80007ffe008 */
[----:B------:R-:W-:-:S04]  /*06b0*/  IADD3 R8, PT, PT, R6, R7, R8 ;  /* 0x0000000706087210 */ /* 0x000fc80007ffe008 */
[----:B------:R-:W-:-:S04]  /*06c0*/  IADD3 R8, PT, PT, R4, R5, R8 ;  /* 0x0000000504087210 */ /* 0x000fc80007ffe008 */
[----:B------:R-:W-:-:S04]  /*06d0*/  IADD3 R8, PT, PT, R2, R3, R8 ;  /* 0x0000000302087210 */ /* 0x000fc80007ffe008 */
[----:B------:R-:W-:-:S05]  /*06e0*/  IADD3 R39, PT, PT, R39, R0, R8 ;  /* 0x0000000027277210 */ /* 0x000fca0007ffe008 */
[----:B------:R-:W0:Y:S02]  /*06f0*/  SHFL.UP P0, R8, R39, 0x1, RZ ;  /* 0x0420000027087989 */ /* 0x000e2400000000ff */
[----:B0-----:R-:W-:-:S05]  /*0700*/  @P0 IMAD.IADD R8, R39, 0x1, R8 ;  /* 0x0000000127080824 */ /* 0x001fca00078e0208 */
[----:B------:R-:W0:Y:S02]  /*0710*/  SHFL.UP P0, R13, R8, 0x2, RZ ;  /* 0x04400000080d7989 */ /* 0x000e2400000000ff */
[----:B0-----:R-:W-:-:S05]  /*0720*/  @P0 IMAD.IADD R13, R8, 0x1, R13 ;  /* 0x00000001080d0824 */ /* 0x001fca00078e020d */
[----:B------:R-:W0:Y:S02]  /*0730*/  SHFL.UP P0, R16, R13, 0x4, RZ ;  /* 0x048000000d107989 */ /* 0x000e2400000000ff */
[----:B0-----:R-:W-:-:S05]  /*0740*/  @P0 IMAD.IADD R16, R13, 0x1, R16 ;  /* 0x000000010d100824 */ /* 0x001fca00078e0210 */
[----:B------:R-:W0:Y:S02]  /*0750*/  SHFL.UP P0, R41, R16, 0x8, RZ ;  /* 0x0500000010297989 */ /* 0x000e2400000000ff */
[----:B0-----:R-:W-:-:S05]  /*0760*/  @P0 IMAD.IADD R41, R16, 0x1, R41 ;  /* 0x0000000110290824 */ /* 0x001fca00078e0229 */
[----:B------:R-:W0:Y:S02]  /*0770*/  SHFL.UP P0, R40, R41, 0x10, RZ ;  /* 0x0600000029287989 */ /* 0x000e2400000000ff */
[----:B0-----:R-:W-:Y:S01]  /*0780*/  @P0 IMAD.IADD R40, R41, 0x1, R40 ;  /* 0x0000000129280824 */ /* 0x001fe200078e0228 */
[----:B------:R-:W-:-:S03]  /*0790*/  ISETP.NE.AND P0, PT, R36, 0x2, PT ;  /* 0x000000022400780c */ /* 0x000fc60003f05270 */
[----:B------:R-:W-:Y:S01]  /*07a0*/  IMAD.IADD R39, R40, 0x1, -R39 ;  /* 0x0000000128277824 */ /* 0x000fe200078e0a27 */
[----:B------:R-:W-:Y:S01]  /*07b0*/  @!P1 STS [R43+0x10], R40 ;  /* 0x000010282b009388 */ /* 0x000fe20000000800 */
[----:B------:R-:W-:Y:S01]  /*07c0*/  BAR.SYNC.DEFER_BLOCKING 0x0 ;  /* 0x0000000000007b1d */ /* 0x000fe20000010000 */
[----:B------:R-:W-:Y:S02]  /*07d0*/  ISETP.NE.AND P1, PT, R36, 0xc, PT ;  /* 0x0000000c2400780c */ /* 0x000fe40003f25270 */
[----:B------:R-:W-:-:S03]  /*07e0*/  SEL R39, R39, RZ, P2 ;  /* 0x000000ff27277207 */ /* 0x000fc60001000000 */
[----:B------:R-:W0:Y:S04]  /*07f0*/  LDS.128 R8, [UR4+0x10] ;  /* 0x00001004ff087984 */ /* 0x000e280008000c00 */
[----:B------:R-:W1:Y:S04]  /*0800*/  LDS.128 R12, [UR4+0x20] ;  /* 0x00002004ff0c7984 */ /* 0x000e680008000c00 */
[----:B------:R-:W2:Y:S01]  /*0810*/  LDS.128 R16, [UR4+0x30] ;  /* 0x00003004ff107984 */ /* 0x000ea20008000c00 */
[----:B0-----:R-:W-:-:S04]  /*0820*/  IMAD.IADD R9, R8, 0x1, R9 ;  /* 0x0000000108097824 */ /* 0x001fc800078e0209 */
[----:B------:R-:W-:Y:S01]  /*0830*/  IMAD.IADD R10, R10, 0x1, R9 ;  /* 0x000000010a0a7824 */ /* 0x000fe200078e0209 */
[----:B------:R-:W-:Y:S02]  /*0840*/  SEL R8, R9, R8, !P0 ;  /* 0x0000000809087207 */ /* 0x000fe40004000000 */
[----:B------:R-:W-:Y:S01]  /*0850*/  ISETP.NE.AND P0, PT, R36, 0x3, PT ;  /* 0x000000032400780c */ /* 0x000fe20003f05270 */
[----:B------:R-:W-:Y:S01]  /*0860*/  IMAD.IADD R11, R11, 0x1, R10 ;  /* 0x000000010b0b7824 */ /* 0x000fe200078e020a */
[----:B------:R-:W0:Y:S02]  /*0870*/  LDS R9, [UR4+0x40] ;  /* 0x00004004ff097984 */ /* 0x000e240008000800 */
[----:B------:R-:W-:Y:S01]  /*0880*/  SEL R8, R10, R8, !P0 ;  /* 0x000000080a087207 */ /* 0x000fe20004000000 */
[----:B-1----:R-:W-:Y:S01]  /*0890*/  IMAD.IADD R12, R11, 0x1, R12 ;  /* 0x000000010b0c7824 */ /* 0x002fe200078e020c */
[----:B------:R-:W-:-:S03]  /*08a0*/  ISETP.NE.AND P0, PT, R36, 0x4, PT ;  /* 0x000000042400780c */ /* 0x000fc60003f05270 */
[----:B------:R-:W-:Y:S01]  /*08b0*/  IMAD.IADD R13, R13, 0x1, R12 ;  /* 0x000000010d0d7824 */ /* 0x000fe200078e020c */
[----:B------:R-:W-:Y:S02]  /*08c0*/  SEL R8, R11, R8, !P0 ;  /* 0x000000080b087207 */ /* 0x000fe40004000000 */
[----:B------:R-:W-:Y:S01]  /*08d0*/  ISETP.NE.AND P0, PT, R36, 0x5, PT ;  /* 0x000000052400780c */ /* 0x000fe20003f05270 */
[----:B------:R-:W-:-:S03]  /*08e0*/  IMAD.IADD R14, R14, 0x1, R13 ;  /* 0x000000010e0e7824 */ /* 0x000fc600078e020d */
[----:B------:R-:W-:Y:S01]  /*08f0*/  SEL R8, R12, R8, !P0 ;  /* 0x000000080c087207 */ /* 0x000fe20004000000 */
[----:B------:R-:W-:Y:S01]  /*0900*/  IMAD.IADD R15, R15, 0x1, R14 ;  /* 0x000000010f0f7824 */ /* 0x000fe200078e020e */
[----:B------:R-:W-:-:S03]  /*0910*/  ISETP.NE.AND P0, PT, R36, 0x6, PT ;  /* 0x000000062400780c */ /* 0x000fc60003f05270 */
[----:B--2---:R-:W-:Y:S01]  /*0920*/  IMAD.IADD R16, R15, 0x1, R16 ;  /* 0x000000010f107824 */ /* 0x004fe200078e0210 */
[----:B------:R-:W-:Y:S02]  /*0930*/  SEL R8, R13, R8, !P0 ;  /* 0x000000080d087207 */ /* 0x000fe40004000000 */
[----:B------:R-:W-:Y:S01]  /*0940*/  ISETP.NE.AND P0, PT, R36, 0x7, PT ;  /* 0x000000072400780c */ /* 0x000fe20003f05270 */
[----:B------:R-:W-:-:S03]  /*0950*/  IMAD.IADD R17, R17, 0x1, R16 ;  /* 0x0000000111117824 */ /* 0x000fc600078e0210 */
[----:B------:R-:W-:Y:S01]  /*0960*/  SEL R8, R14, R8, !P0 ;  /* 0x000000080e087207 */ /* 0x000fe20004000000 */
[----:B------:R-:W-:Y:S01]  /*0970*/  IMAD.IADD R18, R18, 0x1, R17 ;  /* 0x0000000112127824 */ /* 0x000fe200078e0211 */
[----:B------:R-:W-:-:S03]  /*0980*/  ISETP.NE.AND P0, PT, R36, 0x8, PT ;  /* 0x000000082400780c */ /* 0x000fc60003f05270 */
[----:B------:R-:W-:Y:S01]  /*0990*/  IMAD.IADD R19, R19, 0x1, R18 ;  /* 0x0000000113137824 */ /* 0x000fe200078e0212 */
[----:B------:R-:W-:Y:S02]  /*09a0*/  SEL R8, R15, R8, !P0 ;  /* 0x000000080f087207 */ /* 0x000fe40004000000 */
[----:B------:R-:W-:-:S04]  /*09b0*/  ISETP.NE.AND P0, PT, R36, 0x9, PT ;  /* 0x000000092400780c */ /* 0x000fc80003f05270 */
[----:B------:R-:W-:Y:S02]  /*09c0*/  SEL R8, R16, R8, !P0 ;  /* 0x0000000810087207 */ /* 0x000fe40004000000 */
[C---:B------:R-:W-:Y:S02]  /*09d0*/  ISETP.NE.AND P0, PT, R36.reuse, 0xa, PT ;  /* 0x0000000a2400780c */ /* 0x040fe40003f05270 */
[----:B0----5:R-:W-:Y:S02]  /*09e0*/  IADD3 R9, PT, PT, R19, R9, R38 ;  /* 0x0000000913097210 */ /* 0x021fe40007ffe026 */
[----:B------:R-:W-:Y:S02]  /*09f0*/  SEL R8, R17, R8, !P0 ;  /* 0x0000000811087207 */ /* 0x000fe40004000000 */
[----:B------:R-:W-:-:S04]  /*0a00*/  ISETP.NE.AND P0, PT, R36, 0xb, PT ;  /* 0x0000000b2400780c */ /* 0x000fc80003f05270 */
[----:B------:R-:W-:Y:S02]  /*0a10*/  SEL R8, R18, R8, !P0 ;  /* 0x0000000812087207 */ /* 0x000fe40004000000 */
[----:B------:R-:W-:Y:S02]  /*0a20*/  ISETP.GE.U32.AND P0, PT, R35, 0x20, PT ;  /* 0x000000202300780c */ /* 0x000fe40003f06070 */
[----:B------:R-:W-:Y:S02]  /*0a30*/  SEL R8, R19, R8, !P1 ;  /* 0x0000000813087207 */ /* 0x000fe40004800000 */
[----:B------:R-:W-:Y:S02]  /*0a40*/  ISETP.NE.AND P1, PT, R35, RZ, PT ;  /* 0x000000ff2300720c */ /* 0x000fe40003f25270 */
[----:B------:R-:W-:-:S04]  /*0a50*/  SEL R11, R8, RZ, P0 ;  /* 0x000000ff080b7207 */ /* 0x000fc80000000000 */
[----:B------:R-:W-:-:S07]  /*0a60*/  IADD3 R38, PT, PT, R11, R39, R38 ;  /* 0x000000270b267210 */ /* 0x000fce0007ffe026 */
[----:B------:R-:W-:Y:S05]  /*0a70*/  @P1 BRA `(.L_x_3) ;  /* 0x0000000c00541947 */ /* 0x000fea0003800000 */
[----:B------:R-:W0:Y:S01]  /*0a80*/  LDC.64 R10, c[0x0][0x390] ;  /* 0x0000e400ff0a7b82 */ /* 0x000e220000000a00 */
[----:B------:R-:W-:-:S05]  /*0a90*/  IMAD.MOV.U32 R8, RZ, RZ, 0x65 ;  /* 0x00000065ff087424 */ /* 0x000fca00078e00ff */
[----:B0-----:R0:W-:Y:S01]  /*0aa0*/  ST.E.64.STRONG.GPU desc[UR12][R10.64+0x100], R8 ;  /* 0x000100080a007985 */ /* 0x0011e2000c10fb0c */
[----:B------:R-:W-:Y:S05]  /*0ab0*/  BRA `(.L_x_3) ;  /* 0x0000000c00447947 */ /* 0x000fea0003800000 */
.L_x_2:
        /* <DEDUP_REMOVED lines=11> */
[----:B-----5:R-:W-:-:S05]  /*0b70*/  IADD3 R38, PT, PT, R39, R0, R8 ;  /* 0x0000000027267210 */ /* 0x020fca0007ffe008 */
        /* <DEDUP_REMOVED lines=10> */
[----:B------:R-:W-:-:S04]  /*0c20*/  ISETP.NE.AND P0, PT, R36, 0x2, PT ;  /* 0x000000022400780c */ /* 0x000fc80003f05270 */
[----:B------:R-:W-:Y:S01]  /*0c30*/  @!P1 STS [R42+0x10], R39 ;  /* 0x000010272a009388 */ /* 0x000fe20000000800 */
[----:B------:R-:W-:Y:S01]  /*0c40*/  BAR.SYNC.DEFER_BLOCKING 0x0 ;  /* 0x0000000000007b1d */ /* 0x000fe20000010000 */
[----:B------:R-:W-:-:S05]  /*0c50*/  ISETP.NE.AND P1, PT, R36, 0xc, PT ;  /* 0x0000000c2400780c */ /* 0x000fca0003f25270 */
        /* <DEDUP_REMOVED lines=30> */
[----:B------:R-:W-:Y:S01]  /*0e40*/  ISETP.NE.AND P0, PT, R36, 0xa, PT ;  /* 0x0000000a2400780c */ /* 0x000fe20003f05270 */
[----:B0-----:R-:W-:-:S03]  /*0e50*/  IMAD.IADD R9, R19, 0x1, R9 ;  /* 0x0000000113097824 */ /* 0x001fc600078e0209 */
[----:B------:R-:W-:Y:S01]  /*0e60*/  SEL R8, R17, R8, !P0 ;  /* 0x0000000811087207 */ /* 0x000fe20004000000 */
[----:B------:R-:W-:Y:S01]  /*0e70*/  IMAD.IADD R17, R39, 0x1, -R38 ;  /* 0x0000000127117824 */ /* 0x000fe200078e0a26 */
[----:B------:R-:W-:-:S04]  /*0e80*/  ISETP.NE.AND P0, PT, R36, 0xb, PT ;  /* 0x0000000b2400780c */ /* 0x000fc80003f05270 */
[----:B------:R-:W-:Y:S02]  /*0e90*/  SEL R8, R18, R8, !P0 ;  /* 0x0000000812087207 */ /* 0x000fe40004000000 */
[----:B------:R-:W-:Y:S02]  /*0ea0*/  ISETP.GT.U32.AND P0, PT, R35, 0x1f, PT ;  /* 0x0000001f2300780c */ /* 0x000fe40003f04070 */
[----:B------:R-:W-:Y:S02]  /*0eb0*/  SEL R11, R17, RZ, P2 ;  /* 0x000000ff110b7207 */ /* 0x000fe40001000000 */
[----:B------:R-:W-:Y:S02]  /*0ec0*/  SEL R8, R19, R8, !P1 ;  /* 0x0000000813087207 */ /* 0x000fe40004800000 */
[----:B------:R-:W-:-:S03]  /*0ed0*/  ISETP.GE.U32.AND P1, PT, R35, 0x20, PT ;  /* 0x000000202300780c */ /* 0x000fc60003f26070 */
[----:B------:R-:W-:-:S05]  /*0ee0*/  IMAD.IADD R38, R8, 0x1, R11 ;  /* 0x0000000108267824 */ /* 0x000fca00078e020b */
[----:B------:R-:W-:Y:S01]  /*0ef0*/  SEL R17, R17, R38, !P1 ;  /* 0x0000002611117207 */ /* 0x000fe20004800000 */
[----:B------:R-:W-:Y:S06]  /*0f00*/  @P0 BRA `(.L_x_4) ;  /* 0x00000008000c0947 */ /* 0x000fec0003800000 */
[----:B------:R-:W0:Y:S01]  /*0f10*/  LDC.64 R14, c[0x0][0x390] ;  /* 0x0000e400ff0e7b82 */ /* 0x000e220000000a00 */
[----:B------:R-:W-:Y:S01]  /*0f20*/  ISETP.NE.AND P1, PT, R35, RZ, PT ;  /* 0x000000ff2300720c */ /* 0x000fe20003f25270 */
[----:B------:R-:W-:Y:S01]  /*0f30*/  IMAD.U32 R45, RZ, RZ, UR6 ;  /* 0x00000006ff2d7e24 */ /* 0x000fe2000f8e00ff */
[----:B------:R-:W-:-:S05]  /*0f40*/  LOP3.LUT R18, RZ, R35, RZ, 0x33, !PT ;  /* 0x00000023ff127212 */ /* 0x000fca00078e33ff */
[----:B------:R-:W-:-:S06]  /*0f50*/  VIADD R18, R18, UR6 ;  /* 0x0000000612127c36 */ /* 0x000fcc0008000000 */
[----:B------:R-:W-:Y:S01]  /*0f60*/  @!P1 IMAD.MOV.U32 R8, RZ, RZ, 0x64 ;  /* 0x00000064ff089424 */ /* 0x000fe200078e00ff */
[----:B------:R1:W-:Y:S01]  /*0f70*/  @!P1 STS [UR4+0xc], R9 ;  /* 0x00000c09ff009988 */ /* 0x0003e20008000804 */
[----:B0-----:R-:W-:-:S04]  /*0f80*/  IMAD.WIDE R44, R45, 0x8, R14 ;  /* 0x000000082d2c7825 */ /* 0x001fc800078e020e */
[----:B------:R-:W-:Y:S01]  /*0f90*/  IMAD.WIDE R14, R18, 0x8, R14 ;  /* 0x00000008120e7825 */ /* 0x000fe200078e020e */
[----:B------:R1:W-:Y:S01]  /*0fa0*/  @!P1 ST.E.64.STRONG.GPU desc[UR12][R44.64+0x100], R8 ;  /* 0x000100082c009985 */ /* 0x0003e2000c10fb0c */
[----:B------:R-:W-:Y:S05]  /*0fb0*/  NANOSLEEP 0x226 ;  /* 0x000002260000795d */ /* 0x000fea0003800000 */
[----:B------:R-:W2:Y:S01]  /*0fc0*/  LD.E.64.STRONG.GPU R12, desc[UR12][R14.64+0x100] ;  /* 0x0001000c0e0c7980 */ /* 0x000ea2000c10fb00 */
[----:B------:R-:W-:Y:S01]  /*0fd0*/  UMOV UR5, 0xffffffff ;  /* 0xffffffff00057882 */ /* 0x000fe20000000000 */
[----:B--2---:R-:W-:Y:S02]  /*0fe0*/  ISETP.NE.AND P0, PT, R12, 0x63, PT ;  /* 0x000000630c00780c */ /* 0x004fe40003f05270 */
[----:B-1----:R-:W-:Y:S11]  /*0ff0*/  BRA.DIV UR5, `(.L_x_5) ;  /* 0x0000002e05d07947 */ /* 0x002ff6000b800000 */
[----:B------:R-:W-:-:S13]  /*1000*/  VOTE.ANY P0, !P0 ;  /* 0x0000000000ff7806 */ /* 0x000fda0004000100 */
.L_x_34:
[----:B------:R-:W-:Y:S05]  /*1010*/  @!P0 BRA `(.L_x_6) ;  /* 0x0000000000248947 */ /* 0x000fea0003800000 */
[----:B------:R-:W-:-:S07]  /*1020*/  IMAD.MOV.U32 R8, RZ, RZ, 0x1de ;  /* 0x000001deff087424 */ /* 0x000fce00078e00ff */
.L_x_8:
[----:B------:R-:W-:Y:S05]  /*1030*/  NANOSLEEP R8 ;  /* 0x000000080000735d */ /* 0x000fea0003800000 */
[----:B------:R-:W2:Y:S01]  /*1040*/  LD.E.64.STRONG.GPU R12, desc[UR12][R14.64+0x100] ;  /* 0x0001000c0e0c7980 */ /* 0x000ea2000c10fb00 */
[----:B------:R-:W-:Y:S01]  /*1050*/  UMOV UR5, 0xffffffff ;  /* 0xffffffff00057882 */ /* 0x000fe20000000000 */
[----:B------:R-:W-:Y:S02]  /*1060*/  SHF.R.U32.HI R8, RZ, 0x1, R8 ;  /* 0x00000001ff087819 */ /* 0x000fe40000011608 */
[----:B--2---:R-:W-:Y:S01]  /*1070*/  ISETP.NE.AND P0, PT, R12, 0x63, PT ;  /* 0x000000630c00780c */ /* 0x004fe20003f05270 */
[----:B------:R-:W-:-:S12]  /*1080*/  BRA.DIV UR5, `(.L_x_7) ;  /* 0x0000002e05cc7947 */ /* 0x000fd8000b800000 */
[----:B------:R-:W-:-:S13]  /*1090*/  VOTE.ANY P0, !P0 ;  /* 0x0000000000ff7806 */ /* 0x000fda0004000100 */
.L_x_37:
[----:B------:R-:W-:Y:S05]  /*10a0*/  @P0 BRA `(.L_x_8) ;  /* 0xfffffffc00e00947 */ /* 0x000fea000383ffff */
.L_x_6:
[----:B------:R-:W-:Y:S01]  /*10b0*/  UMOV UR5, 0xffffffff ;  /* 0xffffffff00057882 */ /* 0x000fe20000000000 */
[----:B------:R-:W-:Y:S02]  /*10c0*/  ISETP.NE.AND P0, PT, R12, 0x65, PT ;  /* 0x000000650c00780c */ /* 0x000fe40003f05270 */
[----:B------:R-:W-:Y:S11]  /*10d0*/  BRA.DIV UR5, `(.L_x_9) ;  /* 0x0000002e05d87947 */ /* 0x000ff6000b800000 */
[----:B------:R-:W0:Y:S01]  /*10e0*/  S2R R8, SR_GEMASK ;  /* 0x0000000000087919 */ /* 0x000e220000003c00 */
[----:B------:R-:W-:Y:S01]  /*10f0*/  VOTE.ANY R10, PT, !P0 ;  /* 0x00000000000a7806 */ /* 0x000fe200040e0100 */
[C---:B------:R-:W-:Y:S02]  /*1100*/  VIADD R38, R37.reuse, 0x2 ;  /* 0x0000000225267836 */ /* 0x040fe40000000000 */
[----:B------:R-:W-:Y:S01]  /*1110*/  VIADD R39, R37, 0x10 ;  /* 0x0000001025277836 */ /* 0x000fe20000000000 */
[----:B0-----:R-:W-:-:S05]  /*1120*/  LOP3.LUT R10, R10, 0x80000000, R8, 0xec, !PT ;  /* 0x800000000a0a7812 */ /* 0x001fca00078eec08 */
[----:B------:R-:W-:-:S05]  /*1130*/  VIADD R11, R10, 0xffffffff ;  /* 0xffffffff0a0b7836 */ /* 0x000fca0000000000 */
[----:B------:R-:W-:-:S04]  /*1140*/  LOP3.LUT R11, R10, R11, RZ, 0xc, !PT ;  /* 0x0000000b0a0b7212 */ /* 0x000fc800078e0cff */
[----:B------:R-:W0:Y:S02]  /*1150*/  POPC R15, R11 ;  /* 0x0000000b000f7309 */ /* 0x000e240000000000 */
[----:B0-----:R-:W0:Y:S01]  /*1160*/  SHFL.DOWN PT, R16, R13, 0x1, R15 ;  /* 0x082000000d107989 */ /* 0x001e2200000e000f */
[-C--:B------:R-:W-:Y:S02]  /*1170*/  ISETP.GE.AND P0, PT, R37, R15.reuse, PT ;  /* 0x0000000f2500720c */ /* 0x080fe40003f06270 */
[-C--:B------:R-:W-:Y:S02]  /*1180*/  ISETP.GT.AND P2, PT, R39, R15.reuse, PT ;  /* 0x0000000f2700720c */ /* 0x080fe40003f44270 */
[----:B0-----:R-:W-:Y:S02]  /*1190*/  SEL R16, R16, RZ, !P0 ;  /* 0x000000ff10107207 */ /* 0x001fe40004000000 */
[----:B------:R-:W-:-:S03]  /*11a0*/  ISETP.GT.AND P0, PT, R38, R15, PT ;  /* 0x0000000f2600720c */ /* 0x000fc60003f04270 */
[----:B------:R-:W-:-:S05]  /*11b0*/  IMAD.IADD R36, R16, 0x1, R13 ;  /* 0x0000000110247824 */ /* 0x000fca00078e020d */
[----:B------:R-:W0:Y:S02]  /*11c0*/  SHFL.DOWN PT, R16, R36, 0x2, R15 ;  /* 0x0840000024107989 */ /* 0x000e2400000e000f */
[----:B0-----:R-:W-:-:S05]  /*11d0*/  SEL R19, R16, RZ, !P0 ;  /* 0x000000ff10137207 */ /* 0x001fca0004000000 */
[----:B------:R-:W-:Y:S02]  /*11e0*/  IMAD.IADD R40, R36, 0x1, R19 ;  /* 0x0000000124287824 */ /* 0x000fe400078e0213 */
[C---:B------:R-:W-:Y:S02]  /*11f0*/  VIADD R19, R37.reuse, 0x4 ;  /* 0x0000000425137836 */ /* 0x040fe40000000000 */
[----:B------:R-:W-:Y:S01]  /*1200*/  VIADD R36, R37, 0x8 ;  /* 0x0000000825247836 */ /* 0x000fe20000000000 */
[----:B------:R-:W0:Y:S02]  /*1210*/  SHFL.DOWN PT, R16, R40, 0x4, R15 ;  /* 0x0880000028107989 */ /* 0x000e2400000e000f */
[----:B------:R-:W-:-:S04]  /*1220*/  ISETP.GT.AND P0, PT, R19, R15, PT ;  /* 0x0000000f1300720c */ /* 0x000fc80003f04270 */
[----:B0-----:R-:W-:Y:S02]  /*1230*/  SEL R11, R16, RZ, !P0 ;  /* 0x000000ff100b7207 */ /* 0x001fe40004000000 */
[----:B------:R-:W-:-:S03]  /*1240*/  ISETP.GT.AND P0, PT, R36, R15, PT ;  /* 0x0000000f2400720c */ /* 0x000fc60003f04270 */
[----:B------:R-:W-:Y:S02]  /*1250*/  IMAD.IADD R42, R40, 0x1, R11 ;  /* 0x00000001282a7824 */ /* 0x000fe400078e020b */
[----:B------:R-:W0:Y:S03]  /*1260*/  LDC.64 R10, c[0x0][0x390] ;  /* 0x0000e400ff0a7b82 */ /* 0x000e260000000a00 */
[----:B------:R-:W1:Y:S02]  /*1270*/  SHFL.DOWN PT, R16, R42, 0x8, R15 ;  /* 0x090000002a107989 */ /* 0x000e6400000e000f */
[----:B-1----:R-:W-:Y:S02]  /*1280*/  SEL R41, R16, RZ, !P0 ;  /* 0x000000ff10297207 */ /* 0x002fe40004000000 */
[----:B------:R-:W-:-:S03]  /*1290*/  ISETP.NE.AND P0, PT, R12, 0x65, PT ;  /* 0x000000650c00780c */ /* 0x000fc60003f05270 */
[----:B------:R-:W-:Y:S01]  /*12a0*/  IMAD.IADD R41, R42, 0x1, R41 ;  /* 0x000000012a297824 */ /* 0x000fe200078e0229 */
[----:B0-----:R-:W-:-:S04]  /*12b0*/  IADD3 R42, P3, PT, R10, 0x100, RZ ;  /* 0x000001000a2a7810 */ /* 0x001fc80007f7e0ff */
[----:B------:R-:W0:Y:S01]  /*12c0*/  SHFL.DOWN PT, R16, R41, 0x10, R15 ;  /* 0x0a00000029107989 */ /* 0x000e2200000e000f */
[----:B------:R-:W-:-:S04]  /*12d0*/  IMAD.X R43, RZ, RZ, R11, P3 ;  /* 0x000000ffff2b7224 */ /* 0x000fc800018e060b */
[----:B------:R-:W-:Y:S02]  /*12e0*/  VOTE.ALL P0, P0 ;  /* 0x0000000000ff7806 */ /* 0x000fe40000000000 */
[----:B0-----:R-:W-:-:S05]  /*12f0*/  SEL R16, R16, RZ, !P2 ;  /* 0x000000ff10107207 */ /* 0x001fca0005000000 */
[----:B------:R-:W-:-:S07]  /*1300*/  IMAD.IADD R40, R41, 0x1, R16 ;  /* 0x0000000129287824 */ /* 0x000fce00078e0210 */
.L_x_46:
[----:B------:R-:W-:Y:S05]  /*1310*/  @!P0 BRA `(.L_x_10) ;  /* 0x0000000000cc8947 */ /* 0x000fea0003800000 */
[----:B------:R-:W-:-:S07]  /*1320*/  IMAD.MOV.U32 R11, RZ, RZ, 0x1de ;  /* 0x000001deff0b7424 */ /* 0x000fce00078e00ff */
.L_x_16:
[----:B------:R-:W-:-:S05]  /*1330*/  IMAD.WIDE R14, R18, 0x8, R42 ;  /* 0x00000008120e7825 */ /* 0x000fca00078e022a */
[----:B------:R-:W2:Y:S01]  /*1340*/  LD.E.64.STRONG.GPU R12, desc[UR12][R14.64+-0x100] ;  /* 0xffff000c0e0c7980 */ /* 0x000ea2000c10fb00 */
[----:B------:R-:W-:Y:S05]  /*1350*/  YIELD ;  /* 0x0000000000007946 */ /* 0x000fea0003800000 */
[----:B------:R-:W-:Y:S01]  /*1360*/  UMOV UR5, 0xffffffff ;  /* 0xffffffff00057882 */ /* 0x000fe20000000000 */
[----:B------:R-:W-:Y:S02]  /*1370*/  SHF.R.U32.HI R11, RZ, 0x1, R11 ;  /* 0x00000001ff0b7819 */ /* 0x000fe4000001160b */
[----:B--2---:R-:W-:Y:S01]  /*1380*/  ISETP.NE.AND P0, PT, R12, 0x63, PT ;  /* 0x000000630c00780c */ /* 0x004fe20003f05270 */
[----:B------:R-:W-:-:S12]  /*1390*/  BRA.DIV UR5, `(.L_x_11) ;  /* 0x0000003205287947 */ /* 0x000fd8000b800000 */
[----:B------:R-:W-:-:S13]  /*13a0*/  VOTE.ANY P0, !P0 ;  /* 0x0000000000ff7806 */ /* 0x000fda0004000100 */
.L_x_49:
[----:B------:R-:W-:Y:S05]  /*13b0*/  @!P0 BRA `(.L_x_12) ;  /* 0x0000000000248947 */ /* 0x000fea0003800000 */
[----:B------:R-:W-:-:S07]  /*13c0*/  IMAD.MOV.U32 R16, RZ, RZ, R11 ;  /* 0x000000ffff107224 */ /* 0x000fce00078e000b */
.L_x_14:
[----:B------:R-:W-:Y:S05]  /*13d0*/  NANOSLEEP R16 ;  /* 0x000000100000735d */ /* 0x000fea0003800000 */
[----:B------:R-:W2:Y:S01]  /*13e0*/  LD.E.64.STRONG.GPU R12, desc[UR12][R14.64+-0x100] ;  /* 0xffff000c0e0c7980 */ /* 0x000ea2000c10fb00 */
[----:B------:R-:W-:Y:S01]  /*13f0*/  UMOV UR5, 0xffffffff ;  /* 0xffffffff00057882 */ /* 0x000fe20000000000 */
[----:B------:R-:W-:Y:S02]  /*1400*/  SHF.R.U32.HI R16, RZ, 0x1, R16 ;  /* 0x00000001ff107819 */ /* 0x000fe40000011610 */
[----:B--2---:R-:W-:Y:S01]  /*1410*/  ISETP.NE.AND P0, PT, R12, 0x63, PT ;  /* 0x000000630c00780c */ /* 0x004fe20003f05270 */
[----:B------:R-:W-:-:S12]  /*1420*/  BRA.DIV UR5, `(.L_x_13) ;  /* 0x0000003205247947 */ /* 0x000fd8000b800000 */
[----:B------:R-:W-:-:S13]  /*1430*/  VOTE.ANY P0, !P0 ;  /* 0x0000000000ff7806 */ /* 0x000fda0004000100 */
.L_x_52:
[----:B------:R-:W-:Y:S05]  /*1440*/  @P0 BRA `(.L_x_14) ;  /* 0xfffffffc00e00947 */ /* 0x000fea000383ffff */
.L_x_12:
[----:B------:R-:W-:Y:S01]  /*1450*/  UMOV UR5, 0xffffffff ;  /* 0xffffffff00057882 */ /* 0x000fe20000000000 */
[----:B------:R-:W-:Y:S02]  /*1460*/  ISETP.NE.AND P0, PT, R12, 0x65, PT ;  /* 0x000000650c00780c */ /* 0x000fe40003f05270 */
[----:B------:R-:W-:Y:S11]  /*1470*/  BRA.DIV UR5, `(.L_x_15) ;  /* 0x0000003205307947 */ /* 0x000ff6000b800000 */
[----:B------:R-:W-:Y:S01]  /*1480*/  VOTE.ANY R10, PT, !P0 ;  /* 0x00000000000a7806 */ /* 0x000fe200040e0100 */
[----:B------:R-:W-:-:S03]  /*1490*/  VIADD R18, R18, 0xffffffe0 ;  /* 0xffffffe012127836 */ /* 0x000fc60000000000 */
[----:B------:R-:W-:-:S05]  /*14a0*/  LOP3.LUT R10, R10, 0x80000000, R8, 0xec, !PT ;  /* 0x800000000a0a7812 */ /* 0x000fca00078eec08 */
[----:B------:R-:W-:-:S05]  /*14b0*/  VIADD R15, R10, 0xffffffff ;  /* 0xffffffff0a0f7836 */ /* 0x000fca0000000000 */
[----:B------:R-:W-:-:S06]  /*14c0*/  LOP3.LUT R15, R10, R15, RZ, 0xc, !PT ;  /* 0x0000000f0a0f7212 */ /* 0x000fcc00078e0cff */
        /* <DEDUP_REMOVED lines=17> */
[----:B------:R-:W-:-:S03]  /*15e0*/  ISETP.NE.AND P0, PT, R12, 0x65, PT ;  /* 0x000000650c00780c */ /* 0x000fc60003f05270 */
[----:B------:R-:W-:-:S05]  /*15f0*/  IMAD.IADD R41, R13, 0x1, R16 ;  /* 0x000000010d297824 */ /* 0x000fca00078e0210 */
[----:B------:R-:W0:Y:S05]  /*1600*/  SHFL.DOWN PT, R16, R41, 0x10, R15 ;  /* 0x0a00000029107989 */ /* 0x000e2a00000e000f */
[----:B------:R-:W-:Y:S02]  /*1610*/  VOTE.ALL P0, P0 ;  /* 0x0000000000ff7806 */ /* 0x000fe40000000000 */
[----:B0-----:R-:W-:-:S04]  /*1620*/  SEL R16, R16, RZ, !P2 ;  /* 0x000000ff10107207 */ /* 0x001fc80005000000 */
[----:B------:R-:W-:-:S07]  /*1630*/  IADD3 R40, PT, PT, R41, R16, R40 ;  /* 0x0000001029287210 */ /* 0x000fce0007ffe028 */
.L_x_61:
[----:B------:R-:W-:Y:S05]  /*1640*/  @P0 BRA `(.L_x_16) ;  /* 0xfffffffc00380947 */ /* 0x000fea000383ffff */
.L_x_10:
[----:B------:R-:W-:Y:S01]  /*1650*/  ISETP.NE.AND P0, PT, R37, RZ, PT ;  /* 0x000000ff2500720c */ /* 0x000fe20003f05270 */
[----:B------:R-:W0:Y:S01]  /*1660*/  @!P1 S2R R11, SR_CgaCtaId ;  /* 0x00000000000b9919 */ /* 0x000e220000008800 */
[----:B------:R-:W-:Y:S01]  /*1670*/  @!P1 MOV R10, 0x400 ;  /* 0x00000400000a9802 */ /* 0x000fe20000000f00 */
[----:B------:R-:W-:Y:S02]  /*1680*/  @!P1 IMAD.IADD R9, R9, 0x1, R40 ;  /* 0x0000000109099824 */ /* 0x000fe400078e0228 */
[----:B------:R-:W-:Y:S02]  /*1690*/  @!P1 IMAD.MOV.U32 R8, RZ, RZ, 0x65 ;  /* 0x00000065ff089424 */ /* 0x000fe400078e00ff */
[----:B------:R-:W-:-:S03]  /*16a0*/  IMAD.MOV.U32 R38, RZ, RZ, R17 ;  /* 0x000000ffff267224 */ /* 0x000fc600078e0011 */
[----:B------:R1:W-:Y:S03]  /*16b0*/  @!P1 ST.E.64.STRONG.GPU desc[UR12][R44.64+0x100], R8 ;  /* 0x000100082c009985 */ /* 0x0003e6000c10fb0c */
[----:B------:R-:W-:Y:S01]  /*16c0*/  @!P0 MOV R12, 0x400 ;  /* 0x00000400000c8802 */ /* 0x000fe20000000f00 */
[----:B------:R-:W2:Y:S01]  /*16d0*/  @!P0 S2R R13, SR_CgaCtaId ;  /* 0x00000000000d8919 */ /* 0x000ea20000008800 */
[----:B------:R-:W-:Y:S01]  /*16e0*/  @!P0 IMAD.MOV.U32 R38, RZ, RZ, R40 ;  /* 0x000000ffff268224 */ /* 0x000fe200078e0028 */
[----:B0-----:R-:W-:-:S05]  /*16f0*/  @!P1 LEA R10, R11, R10, 0x18 ;  /* 0x0000000a0b0a9211 */ /* 0x001fca00078ec0ff */
[----:B------:R1:W-:Y:S04]  /*1700*/  @!P1 STS [R10+0x8], R9 ;  /* 0x000008090a009388 */ /* 0x0003e80000000800 */
[----:B------:R1:W-:Y:S01]  /*1710*/  @!P1 STS [R10+0x4], R40 ;  /* 0x000004280a009388 */ /* 0x0003e20000000800 */
[----:B--2---:R-:W-:-:S05]  /*1720*/  @!P0 LEA R13, R13, R12, 0x18 ;  /* 0x0000000c0d0d8211 */ /* 0x004fca00078ec0ff */
[----:B------:R1:W-:Y:S02]  /*1730*/  @!P0 STS [R13+0x54], R40 ;  /* 0x000054280d008388 */ /* 0x0003e40000000800 */
.L_x_4:
[----:B------:R-:W-:Y:S05]  /*1740*/  WARPSYNC.ALL ;  /* 0x0000000000007948 */ /* 0x000fea0003800000 */
[----:B------:R-:W0:Y:S08]  /*1750*/  S2UR UR7, SR_CgaCtaId ;  /* 0x00000000000779c3 */ /* 0x000e300000008800 */
[----:B------:R-:W-:Y:S01]  /*1760*/  BAR.SYNC.DEFER_BLOCKING 0x0 ;  /* 0x0000000000007b1d */ /* 0x000fe20000010000 */
[----:B------:R-:W-:-:S05]  /*1770*/  ISETP.NE.AND P0, PT, R35, RZ, PT ;  /* 0x000000ff2300720c */ /* 0x000fca0003f05270 */
[----:B------:R-:W-:Y:S02]  /*1780*/  UMOV UR5, 0x400 ;  /* 0x0000040000057882 */ /* 0x000fe40000000000 */
[----:B0-----:R-:W-:-:S09]  /*1790*/  ULEA UR5, UR7, UR5, 0x18 ;  /* 0x0000000507057291 */ /* 0x001fd2000f8ec0ff */
[----:B-1----:R-:W0:Y:S02]  /*17a0*/  LDS R8, [UR5+0x54] ;  /* 0x00005405ff087984 */ /* 0x002e240008000800 */
[----:B0-----:R-:W-:-:S05]  /*17b0*/  SEL R9, R8, RZ, P0 ;  /* 0x000000ff08097207 */ /* 0x001fca0000000000 */
[----:B------:R-:W-:-:S07]  /*17c0*/  IMAD.IADD R38, R9, 0x1, R38 ;  /* 0x0000000109267824 */ /* 0x000fce00078e0226 */
.L_x_3:
[----:B------:R-:W-:Y:S05]  /*17d0*/  BSYNC.RECONVERGENT B0 ;  /* 0x0000000000007941 */ /* 0x000fea0003800200 */
.L_x_1:
[----:B------:R-:W-:Y:S01]  /*17e0*/  IMAD.IADD R32, R32, 0x1, R38 ;  /* 0x0000000120207824 */ /* 0x000fe200078e0226 */
[----:B------:R-:W-:Y:S03]  /*17f0*/  BAR.SYNC.DEFER_BLOCKING 0x0 ;  /* 0x0000000000007b1d */ /* 0x000fe60000010000 */
[----:B------:R-:W-:-:S03]  /*1800*/  IMAD.IADD R29, R29, 0x1, R32 ;  /* 0x000000011d1d7824 */ /* 0x000fc600078e0220 */
[----:B------:R-:W1:Y:S01]  /*1810*/  LDCU.64 UR8, c[0x0][0x388] ;  /* 0x00007100ff0877ac */ /* 0x000e620008000a00 */
[----:B------:R-:W-:-:S04]  /*1820*/  IMAD.IADD R28, R28, 0x1, R29 ;  /* 0x000000011c1c7824 */ /* 0x000fc800078e021d */
[----:B------:R-:W-:-:S04]  /*1830*/  IMAD.IADD R27, R27, 0x1, R28 ;  /* 0x000000011b1b7824 */ /* 0x000fc800078e021c */
[----:B------:R-:W-:-:S04]  /*1840*/  IMAD.IADD R26, R26, 0x1, R27 ;  /* 0x000000011a1a7824 */ /* 0x000fc800078e021b */
[----:B------:R-:W-:-:S04]  /*1850*/  IMAD.IADD R25, R25, 0x1, R26 ;  /* 0x0000000119197824 */ /* 0x000fc800078e021a */
[----:B------:R-:W-:Y:S01]  /*1860*/  IMAD.IADD R24, R24, 0x1, R25 ;  /* 0x0000000118187824 */ /* 0x000fe200078e0219 */
[----:B------:R-:W-:Y:S03]  /*1870*/  STS [R33], R38 ;  /* 0x0000002621007388 */ /* 0x000fe60000000800 */
[----:B------:R-:W-:Y:S01]  /*1880*/  IMAD.IADD R23, R23, 0x1, R24 ;  /* 0x0000000117177824 */ /* 0x000fe200078e0218 */
[----:B------:R-:W-:Y:S03]  /*1890*/  STS [R33+0x4], R32 ;  /* 0x0000042021007388 */ /* 0x000fe60000000800 */
        /* <DEDUP_REMOVED lines=19> */
[----:B------:R-:W-:Y:S04]  /*19d0*/  STS [R33+0x2c], R20 ;  /* 0x00002c1421007388 */ /* 0x000fe80000000800 */
[----:B------:R-:W-:Y:S04]  /*19e0*/  STS [R33+0x30], R7 ;  /* 0x0000300721007388 */ /* 0x000fe80000000800 */
[----:B------:R-:W-:Y:S04]  /*19f0*/  STS [R33+0x34], R6 ;  /* 0x0000340621007388 */ /* 0x000fe80000000800 */
[----:B------:R-:W-:Y:S04]  /*1a00*/  STS [R33+0x38], R5 ;  /* 0x0000380521007388 */ /* 0x000fe80000000800 */
[----:B------:R-:W-:Y:S04]  /*1a10*/  STS [R33+0x3c], R4 ;  /* 0x00003c0421007388 */ /* 0x000fe80000000800 */
[----:B------:R-:W-:Y:S04]  /*1a20*/  STS [R33+0x40], R3 ;  /* 0x0000400321007388 */ /* 0x000fe80000000800 */
[----:B------:R1:W-:Y:S04]  /*1a30*/  STS [R33+0x44], R2 ;  /* 0x0000440221007388 */ /* 0x0003e80000000800 */
[----:B------:R-:W-:Y:S01]  /*1a40*/  STS [R33+0x48], R0 ;  /* 0x0000480021007388 */ /* 0x000fe20000000800 */
[----:B------:R-:W-:-:S03]  /*1a50*/  NOP ;  /* 0x0000000000007918 */ /* 0x000fc60000000000 */
[----:B0-----:R-:W0:Y:S01]  /*1a60*/  LDS R9, [R34] ;  /* 0x0000000022097984 */ /* 0x001e220000000800 */
[----:B-1----:R-:W-:-:S03]  /*1a70*/  IADD3 R2, P0, PT, R31, UR8, RZ ;  /* 0x000000081f027c10 */ /* 0x002fc6000ff1e0ff */
[----:B------:R-:W1:Y:S01]  /*1a80*/  LDS R7, [R34+0x80] ;  /* 0x0000800022077984 */ /* 0x000e620000000800 */
[----:B------:R-:W-:-:S03]  /*1a90*/  IADD3.X R3, PT, PT, R30, UR9, RZ, P0, !PT ;  /* 0x000000091e037c10 */ /* 0x000fc600087fe4ff */
[----:B------:R-:W2:Y:S04]  /*1aa0*/  LDS R11, [R34+0x100] ;  /* 0x00010000220b7984 */ /* 0x000ea80000000800 */
[----:B------:R-:W3:Y:S04]  /*1ab0*/  LDS R13, [R34+0x180] ;  /* 0x00018000220d7984 */ /* 0x000ee80000000800 */
[----:B------:R-:W4:Y:S04]  /*1ac0*/  LDS R5, [R34+0x200] ;  /* 0x0002000022057984 */ /* 0x000f280000000800 */
[----:B------:R-:W5:Y:S04]  /*1ad0*/  LDS R15, [R34+0x280] ;  /* 0x00028000220f7984 */ /* 0x000f680000000800 */
        /* <DEDUP_REMOVED lines=13> */
[----:B0-----:R-:W-:Y:S04]  /*1bb0*/  STG.E desc[UR12][R2.64], R9 ;  /* 0x0000000902007986 */ /* 0x001fe8000c10190c */
[----:B-1----:R-:W-:Y:S04]  /*1bc0*/  STG.E desc[UR12][R2.64+0x80], R7 ;  /* 0x0000800702007986 */ /* 0x002fe8000c10190c */
[----:B--2---:R-:W-:Y:S04]  /*1bd0*/  STG.E desc[UR12][R2.64+0x100], R11 ;  /* 0x0001000b02007986 */ /* 0x004fe8000c10190c */
[----:B---3--:R-:W-:Y:S04]  /*1be0*/  STG.E desc[UR12][R2.64+0x180], R13 ;  /* 0x0001800d02007986 */ /* 0x008fe8000c10190c */
[----:B----4-:R-:W-:Y:S04]  /*1bf0*/  STG.E desc[UR12][R2.64+0x200], R5 ;  /* 0x0002000502007986 */ /* 0x010fe8000c10190c */
[----:B-----5:R-:W-:Y:S04]  /*1c00*/  STG.E desc[UR12][R2.64+0x280], R15 ;  /* 0x0002800f02007986 */ /* 0x020fe8000c10190c */
[----:B------:R-:W-:Y:S04]  /*1c10*/  STG.E desc[UR12][R2.64+0x300], R17 ;  /* 0x0003001102007986 */ /* 0x000fe8000c10190c */
        /* <DEDUP_REMOVED lines=11> */
[----:B------:R-:W-:Y:S01]  /*1cd0*/  STG.E desc[UR12][R2.64+0x900], R43 ;  /* 0x0009002b02007986 */ /* 0x000fe2000c10190c */
[----:B------:R-:W-:Y:S05]  /*1ce0*/  EXIT ;  /* 0x000000000000794d */ /* 0x000fea0003800000 */
.L_x_0:
[----:B------:R-:W-:-:S04]  /*1cf0*/  ISETP.NE.U32.AND P0, PT, RZ, UR7, PT ;  /* 0x00000007ff007c0c */ /* 0x000fc8000bf05070 */
[----:B------:R-:W-:-:S13]  /*1d00*/  ISETP.NE.AND.EX P0, PT, RZ, UR4, PT, P0 ;  /* 0x00000004ff007c0c */ /* 0x000fda000bf05300 */
[----:B------:R-:W-:Y:S05]  /*1d10*/  @!P0 EXIT ;  /* 0x000000000000894d */ /* 0x000fea0003800000 */
[----:B------:R-:W0:Y:S02]  /*1d20*/  LDCU.64 UR4, c[0x0][0x380] ;  /* 0x00007000ff0477ac */ /* 0x000e240008000a00 */
[----:B0-----:R-:W-:-:S06]  /*1d30*/  UIMAD.WIDE UR4, UR6, 0x7b80, UR4 ;  /* 0x00007b80060478a5 */ /* 0x001fcc000f8e0204 */
[----:B------:R-:W-:Y:S02]  /*1d40*/  IMAD.U32 R2, RZ, RZ, UR4 ;  /* 0x00000004ff027e24 */ /* 0x000fe4000f8e00ff */
[----:B------:R-:W-:-:S05]  /*1d50*/  IMAD.U32 R3, RZ, RZ, UR5 ;  /* 0x00000005ff037e24 */ /* 0x000fca000f8e00ff */
[----:B------:R0:W2:Y:S01]  /*1d60*/  LD.E.STRONG.SM R5, desc[UR12][R2.64] ;  /* 0x0000000c02057980 */ /* 0x0000a2000c10b900 */
[----:B------:R-:W3:Y:S02]  /*1d70*/  S2R R31, SR_TID.X ;  /* 0x00000000001f7919 */ /* 0x000ee40000002100 */
[C---:B---3--:R-:W-:Y:S02]  /*1d80*/  LOP3.LUT R0, R31.reuse, 0x1f, RZ, 0xc0, !PT ;  /* 0x0000001f1f007812 */ /* 0x048fe400078ec0ff */
[----:B------:R-:W-:-:S05]  /*1d90*/  LOP3.LUT R7, R31, 0x3e0, RZ, 0xc0, !PT ;  /* 0x000003e01f077812 */ /* 0x000fca00078ec0ff */
[----:B------:R-:W-:-:S04]  /*1da0*/  IMAD R33, R7, 0x13, R0 ;  /* 0x0000001307217824 */ /* 0x000fc800078e0200 */
[C---:B------:R-:W-:Y:S01]  /*1db0*/  VIADD R0, R33.reuse, 0x20 ;  /* 0x0000002021007836 */ /* 0x040fe20000000000 */
[C---:B------:R-:W-:Y:S01]  /*1dc0*/  ISETP.GE.U32.AND P1, PT, R33.reuse, UR7, PT ;  /* 0x0000000721007c0c */ /* 0x040fe2000bf26070 */
[C---:B------:R-:W-:Y:S01]  /*1dd0*/  VIADD R4, R33.reuse, 0x40 ;  /* 0x0000004021047836 */ /* 0x040fe20000000000 */
[C---:B0-----:R-:W-:Y:S01]  /*1de0*/  LEA R2, P0, R33.reuse, UR4, 0x2 ;  /* 0x0000000421027c11 */ /* 0x041fe2000f8010ff */
[C---:B------:R-:W-:Y:S01]  /*1df0*/  VIADD R3, R33.reuse, 0xa0 ;  /* 0x000000a021037836 */ /* 0x040fe20000000000 */
[----:B------:R-:W-:Y:S01]  /*1e00*/  ISETP.GE.U32.AND P2, PT, R0, UR7, PT ;  /* 0x0000000700007c0c */ /* 0x000fe2000bf46070 */
[C---:B------:R-:W-:Y:S01]  /*1e10*/  VIADD R0, R33.reuse, 0x80 ;  /* 0x0000008021007836 */ /* 0x040fe20000000000 */
[----:B------:R-:W-:Y:S01]  /*1e20*/  ISETP.GE.U32.AND P3, PT, R4, UR7, PT ;  /* 0x0000000704007c0c */ /* 0x000fe2000bf66070 */
[----:B------:R-:W-:Y:S01]  /*1e30*/  VIADD R6, R33, 0x60 ;  /* 0x0000006021067836 */ /* 0x000fe20000000000 */
[----:B------:R-:W-:Y:S01]  /*1e40*/  ISETP.GE.U32.AND P6, PT, R3, UR7, PT ;  /* 0x0000000703007c0c */ /* 0x000fe2000bfc6070 */
[----:B------:R-:W-:Y:S01]  /*1e50*/  IMAD.X R3, RZ, RZ, UR5, P0 ;  /* 0x00000005ff037e24 */ /* 0x000fe200080e06ff */
[----:B------:R-:W-:Y:S01]  /*1e60*/  ISETP.GE.U32.AND P5, PT, R0, UR7, PT ;  /* 0x0000000700007c0c */ /* 0x000fe2000bfa6070 */
[C---:B------:R-:W-:Y:S01]  /*1e70*/  VIADD R0, R33.reuse, 0xc0 ;  /* 0x000000c021007836 */ /* 0x040fe20000000000 */
[----:B------:R-:W-:Y:S01]  /*1e80*/  ISETP.GE.U32.AND P4, PT, R6, UR7, PT ;  /* 0x0000000706007c0c */ /* 0x000fe2000bf86070 */
[----:B------:R-:W-:-:S03]  /*1e90*/  VIADD R4, R33, 0x140 ;  /* 0x0000014021047836 */ /* 0x000fc60000000000 */
[----:B------:R-:W-:Y:S01]  /*1ea0*/  ISETP.GE.U32.AND P0, PT, R0, UR7, PT ;  /* 0x0000000700007c0c */ /* 0x000fe2000bf06070 */
[C---:B------:R-:W-:Y:S02]  /*1eb0*/  VIADD R0, R33.reuse, 0xe0 ;  /* 0x000000e021007836 */ /* 0x040fe40000000000 */
[C---:B------:R-:W-:Y:S02]  /*1ec0*/  VIADD R37, R33.reuse, 0x100 ;  /* 0x0000010021257836 */ /* 0x040fe40000000000 */
[C---:B------:R-:W-:Y:S02]  /*1ed0*/  VIADD R36, R33.reuse, 0x120 ;  /* 0x0000012021247836 */ /* 0x040fe40000000000 */
[C---:B------:R-:W-:Y:S02]  /*1ee0*/  VIADD R35, R33.reuse, 0x1c0 ;  /* 0x000001c021237836 */ /* 0x040fe40000000000 */
[----:B------:R-:W-:Y:S02]  /*1ef0*/  VIADD R34, R33, 0x220 ;  /* 0x0000022021227836 */ /* 0x000fe40000000000 */
[----:B--2---:R-:W-:-:S02]  /*1f00*/  IMAD.MOV.U32 R7, RZ, RZ, R5 ;  /* 0x000000ffff077224 */ /* 0x004fc400078e0005 */
[----:B------:R-:W2:Y:S01]  /*1f10*/  @!P1 LD.E.STRONG.SM R5, desc[UR12][R2.64] ;  /* 0x0000000c02059980 */ /* 0x000ea2000c10b900 */
[----:B------:R-:W-:Y:S01]  /*1f20*/  ISETP.GE.U32.AND P1, PT, R0, UR7, PT ;  /* 0x0000000700007c0c */ /* 0x000fe2000bf26070 */
[--C-:B------:R-:W-:Y:S02]  /*1f30*/  IMAD.MOV.U32 R9, RZ, RZ, R7.reuse ;  /* 0x000000ffff097224 */ /* 0x100fe400078e0007 */
[--C-:B------:R-:W-:Y:S02]  /*1f40*/  IMAD.MOV.U32 R11, RZ, RZ, R7.reuse ;  /* 0x000000ffff0b7224 */ /* 0x100fe400078e0007 */
[--C-:B------:R-:W-:Y:S02]  /*1f50*/  IMAD.MOV.U32 R15, RZ, RZ, R7.reuse ;  /* 0x000000ffff0f7224 */ /* 0x100fe400078e0007 */
[--C-:B------:R-:W-:Y:S01]  /*1f60*/  IMAD.MOV.U32 R17, RZ, RZ, R7.reuse ;  /* 0x000000ffff117224 */ /* 0x100fe200078e0007 */
[----:B------:R-:W3:Y:S01]  /*1f70*/  @!P2 LD.E.STRONG.SM R9, desc[UR12][R2.64+0x80] ;  /* 0x0000800c0209a980 */ /* 0x000ee2000c10b900 */
[----:B------:R-:W-:Y:S01]  /*1f80*/  VIADD R0, R33, 0x160 ;  /* 0x0000016021007836 */ /* 0x000fe20000000000 */
[----:B------:R-:W-:Y:S01]  /*1f90*/  ISETP.GE.U32.AND P2, PT, R4, UR7, PT ;  /* 0x0000000704007c0c */ /* 0x000fe2000bf46070 */
[--C-:B------:R-:W-:Y:S01]  /*1fa0*/  IMAD.MOV.U32 R13, RZ, RZ, R7.reuse ;  /* 0x000000ffff0d7224 */ /* 0x100fe200078e0007 */
[----:B------:R-:W4:Y:S01]  /*1fb0*/  @!P3 LD.E.STRONG.SM R11, desc[UR12][R2.64+0x100] ;  /* 0x0001000c020bb980 */ /* 0x000f22000c10b900 */
[----:B------:R-:W-:Y:S01]  /*1fc0*/  IMAD.MOV.U32 R19, RZ, RZ, R7 ;  /* 0x000000ffff137224 */ /* 0x000fe200078e0007 */
[----:B------:R-:W-:-:S02]  /*1fd0*/  ISETP.GE.U32.AND P3, PT, R0, UR7, PT ;  /* 0x0000000700007c0c */ /* 0x000fc4000bf66070 */
[----:B------:R-:W4:Y:S01]  /*1fe0*/  @!P5 LD.E.STRONG.SM R15, desc[UR12][R2.64+0x200] ;  /* 0x0002000c020fd980 */ /* 0x000f22000c10b900 */
[----:B------:R-:W-:-:S03]  /*1ff0*/  ISETP.GE.U32.AND P5, PT, R37, UR7, PT ;  /* 0x0000000725007c0c */ /* 0x000fc6000bfa6070 */
[----:B------:R-:W4:Y:S01]  /*2000*/  @!P6 LD.E.STRONG.SM R17, desc[UR12][R2.64+0x280] ;  /* 0x0002800c0211e980 */ /* 0x000f22000c10b900 */
[----:B------:R-:W-:Y:S01]  /*2010*/  ISETP.GE.U32.AND P6, PT, R36, UR7, PT ;  /* 0x0000000724007c0c */ /* 0x000fe2000bfc6070 */
[C---:B------:R-:W-:Y:S02]  /*2020*/  VIADD R4, R33.reuse, 0x180 ;  /* 0x0000018021047836 */ /* 0x040fe40000000000 */
[----:B------:R-:W-:Y:S01]  /*2030*/  VIADD R0, R33, 0x1a0 ;  /* 0x000001a021007836 */ /* 0x000fe20000000000 */
[----:B------:R-:W4:Y:S01]  /*2040*/  @!P4 LD.E.STRONG.SM R13, desc[UR12][R2.64+0x180] ;  /* 0x0001800c020dc980 */ /* 0x000f22000c10b900 */
[--C-:B------:R-:W-:Y:S01]  /*2050*/  IMAD.MOV.U32 R21, RZ, RZ, R7.reuse ;  /* 0x000000ffff157224 */ /* 0x100fe200078e0007 */
[----:B------:R-:W-:Y:S01]  /*2060*/  ISETP.GE.U32.AND P4, PT, R4, UR7, PT ;  /* 0x0000000704007c0c */ /* 0x000fe2000bf86070 */
[--C-:B------:R-:W-:Y:S01]  /*2070*/  IMAD.MOV.U32 R23, RZ, RZ, R7.reuse ;  /* 0x000000ffff177224 */ /* 0x100fe200078e0007 */
[----:B------:R-:W4:Y:S01]  /*2080*/  @!P0 LD.E.STRONG.SM R19, desc[UR12][R2.64+0x300] ;  /* 0x0003000c02138980 */ /* 0x000f22000c10b900 */
[----:B------:R-:W-:Y:S01]  /*2090*/  ISETP.GE.U32.AND P0, PT, R0, UR7, PT ;  /* 0x0000000700007c0c */ /* 0x000fe2000bf06070 */
[----:B------:R-:W-:-:S02]  /*20a0*/  IMAD.MOV.U32 R25, RZ, RZ, R7 ;  /* 0x000000ffff197224 */ /* 0x000fc400078e0007 */
[--C-:B------:R-:W-:Y:S01]  /*20b0*/  IMAD.MOV.U32 R27, RZ, RZ, R7.reuse ;  /* 0x000000ffff1b7224 */ /* 0x100fe200078e0007 */
[----:B------:R-:W4:Y:S01]  /*20c0*/  @!P1 LD.E.STRONG.SM R21, desc[UR12][R2.64+0x380] ;  /* 0x0003800c02159980 */ /* 0x000f22000c10b900 */
[----:B------:R-:W-:Y:S02]  /*20d0*/  IMAD.MOV.U32 R29, RZ, RZ, R7 ;  /* 0x000000ffff1d7224 */ /* 0x000fe400078e0007 */
[C---:B------:R-:W-:Y:S01]  /*20e0*/  VIADD R4, R33.reuse, 0x1e0 ;  /* 0x000001e021047836 */ /* 0x040fe20000000000 */
[----:B------:R-:W4:Y:S01]  /*20f0*/  @!P5 LD.E.STRONG.SM R23, desc[UR12][R2.64+0x400] ;  /* 0x0004000c0217d980 */ /* 0x000f22000c10b900 */
[C---:B------:R-:W-:Y:S02]  /*2100*/  VIADD R0, R33.reuse, 0x200 ;  /* 0x0000020021007836 */ /* 0x040fe40000000000 */
[----:B------:R-:W-:Y:S01]  /*2110*/  VIADD R33, R33, 0x240 ;  /* 0x0000024021217836 */ /* 0x000fe20000000000 */
[----:B------:R-:W4:Y:S01]  /*2120*/  @!P6 LD.E.STRONG.SM R25, desc[UR12][R2.64+0x480] ;  /* 0x0004800c0219e980 */ /* 0x000f22000c10b900 */
[----:B------:R-:W-:-:S02]  /*2130*/  ISETP.GE.U32.AND P1, PT, R4, UR7, PT ;  /* 0x0000000704007c0c */ /* 0x000fc4000bf26070 */
[----:B------:R-:W-:Y:S01]  /*2140*/  ISETP.GE.U32.AND P5, PT, R0, UR7, PT ;  /* 0x0000000700007c0c */ /* 0x000fe2000bfa6070 */
[----:B------:R-:W4:Y:S01]  /*2150*/  @!P2 LD.E.STRONG.SM R27, desc[UR12][R2.64+0x500] ;  /* 0x0005000c021ba980 */ /* 0x000f22000c10b900 */
[----:B------:R-:W-:Y:S02]  /*2160*/  ISETP.GE.U32.AND P6, PT, R35, UR7, PT ;  /* 0x0000000723007c0c */ /* 0x000fe4000bfc6070 */
[----:B------:R-:W-:Y:S01]  /*2170*/  ISETP.GE.U32.AND P2, PT, R34, UR7, PT ;  /* 0x0000000722007c0c */ /* 0x000fe2000bf46070 */
[----:B------:R-:W4:Y:S01]  /*2180*/  @!P3 LD.E.STRONG.SM R29, desc[UR12][R2.64+0x580] ;  /* 0x0005800c021db980 */ /* 0x000f22000c10b900 */
[----:B------:R-:W-:Y:S01]  /*2190*/  ISETP.GE.U32.AND P3, PT, R33, UR7, PT ;  /* 0x0000000721007c0c */ /* 0x000fe2000bf66070 */
[--C-:B------:R-:W-:Y:S02]  /*21a0*/  IMAD.MOV.U32 R41, RZ, RZ, R7.reuse ;  /* 0x000000ffff297224 */ /* 0x100fe400078e0007 */
[--C-:B------:R-:W-:Y:S02]  /*21b0*/  IMAD.MOV.U32 R43, RZ, RZ, R7.reuse ;  /* 0x000000ffff2b7224 */ /* 0x100fe400078e0007 */
[----:B------:R-:W-:-:S02]  /*21c0*/  IMAD.MOV.U32 R45, RZ, RZ, R7 ;  /* 0x000000ffff2d7224 */ /* 0x000fc400078e0007 */
[--C-:B------:R-:W-:Y:S01]  /*21d0*/  IMAD.MOV.U32 R0, RZ, RZ, R7.reuse ;  /* 0x000000ffff007224 */ /* 0x100fe200078e0007 */
[----:B------:R-:W4:Y:S01]  /*21e0*/  @!P4 LD.E.STRONG.SM R41, desc[UR12][R2.64+0x600] ;  /* 0x0006000c0229c980 */ /* 0x000f22000c10b900 */
[--C-:B------:R-:W-:Y:S02]  /*21f0*/  IMAD.MOV.U32 R4, RZ, RZ, R7.reuse ;  /* 0x000000ffff047224 */ /* 0x100fe400078e0007 */
[----:B------:R-:W-:Y:S01]  /*2200*/  IMAD.MOV.U32 R6, RZ, RZ, R7 ;  /* 0x000000ffff067224 */ /* 0x000fe200078e0007 */
[----:B------:R-:W4:Y:S04]  /*2210*/  @!P0 LD.E.STRONG.SM R43, desc[UR12][R2.64+0x680] ;  /* 0x0006800c022b8980 */ /* 0x000f28000c10b900 */
[----:B------:R-:W4:Y:S04]  /*2220*/  @!P6 LD.E.STRONG.SM R45, desc[UR12][R2.64+0x700] ;  /* 0x0007000c022de980 */ /* 0x000f28000c10b900 */
[----:B------:R-:W4:Y:S04]  /*2230*/  @!P1 LD.E.STRONG.SM R0, desc[UR12][R2.64+0x780] ;  /* 0x0007800c02009980 */ /* 0x000f28000c10b900 */
[----:B------:R-:W4:Y:S04]  /*2240*/  @!P5 LD.E.STRONG.SM R4, desc[UR12][R2.64+0x800] ;  /* 0x0008000c0204d980 */ /* 0x000f28000c10b900 */
[----:B------:R-:W4:Y:S04]  /*2250*/  @!P2 LD.E.STRONG.SM R6, desc[UR12][R2.64+0x880] ;  /* 0x0008800c0206a980 */ /* 0x000f28000c10b900 */
[----:B------:R-:W4:Y:S01]  /*2260*/  @!P3 LD.E.STRONG.SM R7, desc[UR12][R2.64+0x900] ;  /* 0x0009000c0207b980 */ /* 0x000f22000c10b900 */
[----:B------:R-:W0:Y:S01]  /*2270*/  S2R R39, SR_LANEID ;  /* 0x0000000000277919 */ /* 0x000e220000000000 */
[----:B------:R-:W1:Y:S01]  /*2280*/  S2UR UR5, SR_CgaCtaId ;  /* 0x00000000000579c3 */ /* 0x000e620000008800 */
[----:B------:R-:W-:Y:S01]  /*2290*/  SHF.R.U32.HI R40, RZ, 0x5, R31 ;  /* 0x00000005ff287819 */ /* 0x000fe2000001161f */
[----:B------:R-:W-:-:S02]  /*22a0*/  UMOV UR4, 0x400 ;  /* 0x0000040000047882 */ /* 0x000fc40000000000 */
[----:B-1----:R-:W-:Y:S02]  /*22b0*/  ULEA UR4, UR5, UR4, 0x18 ;  /* 0x0000000405047291 */ /* 0x002fe4000f8ec0ff */
[----:B0-----:R-:W-:-:S05]  /*22c0*/  IMAD R30, R40, 0x260, R39 ;  /* 0x00000260281e7824 */ /* 0x001fca00078e0227 */
[----:B------:R-:W-:-:S05]  /*22d0*/  LEA R30, R30, UR4, 0x2 ;  /* 0x000000041e1e7c11 */ /* 0x000fca000f8e10ff */
[----:B------:R-:W-:Y:S01]  /*22e0*/  IMAD R8, R39, 0x48, R30 ;  /* 0x0000004827087824 */ /* 0x000fe200078e021e */
[----:B------:R-:W-:Y:S01]  /*22f0*/  UISETP.NE.AND UP0, UPT, UR6, URZ, UPT ;  /* 0x000000ff0600728c */ /* 0x000fe2000bf05270 */
        /* <DEDUP_REMOVED lines=41> */
[----:B0-----:R-:W-:Y:S02]  /*2590*/  IADD3 R8, PT, PT, R28, R29, R32 ;  /* 0x0000001d1c087210 */ /* 0x001fe40007ffe020 */
[----:B------:R-:W-:Y:S02]  /*25a0*/  ISETP.NE.AND P1, PT, R39, 0x1f, PT ;  /* 0x0000001f2700780c */ /* 0x000fe40003f25270 */
[----:B------:R-:W-:Y:S02]  /*25b0*/  IADD3 R8, PT, PT, R26, R27, R8 ;  /* 0x0000001b1a087210 */ /* 0x000fe40007ffe008 */
[----:B------:R-:W-:Y:S02]  /*25c0*/  ISETP.NE.AND P2, PT, R40, 0xc, PT ;  /* 0x0000000c2800780c */ /* 0x000fe40003f45270 */
        /* <DEDUP_REMOVED lines=30> */
[----:B------:R-:W-:-:S03]  /*27b0*/  IMAD.IADD R11, R11, 0x1, R10 ;  /* 0x000000010b0b7824 */ /* 0x000fc600078e020a */
        /* <DEDUP_REMOVED lines=16> */
[----:B------:R-:W-:-:S04]  /*28c0*/  ISETP.NE.AND P0, PT, R40, 0x8, PT ;  /* 0x000000082800780c */ /* 0x000fc80003f05270 */
[----:B------:R-:W-:Y:S02]  /*28d0*/  SEL R8, R15, R8, !P0 ;  /* 0x000000080f087207 */ /* 0x000fe40004000000 */
[----:B------:R-:W-:Y:S02]  /*28e0*/  ISETP.NE.AND P0, PT, R40, 0xa, PT ;  /* 0x0000000a2800780c */ /* 0x000fe40003f05270 */
[----:B------:R-:W-:Y:S02]  /*28f0*/  SEL R8, R16, R8, !P1 ;  /* 0x0000000810087207 */ /* 0x000fe40004800000 */
[----:B------:R-:W-:Y:S02]  /*2900*/  ISETP.NE.AND P1, PT, R40, 0xb, PT ;  /* 0x0000000b2800780c */ /* 0x000fe40003f25270 */
[----:B------:R-:W-:Y:S02]  /*2910*/  SEL R8, R17, R8, !P0 ;  /* 0x0000000811087207 */ /* 0x000fe40004000000 */
[----:B------:R-:W-:-:S02]  /*2920*/  ISETP.GE.U32.AND P0, PT, R31, 0x20, PT ;  /* 0x000000201f00780c */ /* 0x000fc40003f06070 */
[----:B------:R-:W-:Y:S01]  /*2930*/  SEL R8, R18, R8, !P1 ;  /* 0x0000000812087207 */ /* 0x000fe20004800000 */
[----:B------:R-:W-:Y:S01]  /*2940*/  @!P2 IMAD.IADD R8, R19, 0x1, R18 ;  /* 0x000000011308a824 */ /* 0x000fe200078e0212 */
[----:B------:R-:W-:-:S04]  /*2950*/  ISETP.NE.AND P1, PT, R39, RZ, PT ;  /* 0x000000ff2700720c */ /* 0x000fc80003f25270 */
[----:B------:R-:W-:Y:S02]  /*2960*/  SEL R41, R41, RZ, P1 ;  /* 0x000000ff29297207 */ /* 0x000fe40000800000 */
[----:B------:R-:W-:-:S04]  /*2970*/  SEL R9, R8, RZ, P0 ;  /* 0x000000ff08097207 */ /* 0x000fc80000000000 */
[----:B-----5:R-:W-:Y:S01]  /*2980*/  IADD3 R9, PT, PT, R9, R41, R38 ;  /* 0x0000002909097210 */ /* 0x020fe20007ffe026 */
[----:B------:R-:W-:Y:S06]  /*2990*/  BRA `(.L_x_18) ;  /* 0x0000000c005c7947 */ /* 0x000fec0003800000 */
.L_x_17:
[----:B0-----:R-:W-:Y:S02]  /*29a0*/  IADD3 R8, PT, PT, R28, R29, R32 ;  /* 0x0000001d1c087210 */ /* 0x001fe40007ffe020 */
[C---:B------:R-:W-:Y:S02]  /*29b0*/  ISETP.NE.AND P1, PT, R39.reuse, 0x1f, PT ;  /* 0x0000001f2700780c */ /* 0x040fe40003f25270 */
[----:B------:R-:W-:Y:S02]  /*29c0*/  IADD3 R8, PT, PT, R26, R27, R8 ;  /* 0x0000001b1a087210 */ /* 0x000fe40007ffe008 */
        /* <DEDUP_REMOVED lines=37> */
[----:B------:R-:W-:Y:S01]  /*2c20*/  IMAD.IADD R14, R14, 0x1, R13 ;  /* 0x000000010e0e7824 */ /* 0x000fe200078e020d */
[----:B------:R-:W0:Y:S02]  /*2c30*/  LDS R11, [UR4+0x40] ;  /* 0x00004004ff0b7984 */ /* 0x000e240008000800 */
        /* <DEDUP_REMOVED lines=14> */
[----:B------:R-:W-:-:S04]  /*2d20*/  ISETP.NE.AND P0, PT, R40, 0xa, PT ;  /* 0x0000000a2800780c */ /* 0x000fc80003f05270 */
[----:B------:R-:W-:Y:S01]  /*2d30*/  SEL R8, R17, R8, !P0 ;  /* 0x0000000811087207 */ /* 0x000fe20004000000 */
[----:B------:R-:W-:Y:S01]  /*2d40*/  IMAD.IADD R17, R41, 0x1, -R38 ;  /* 0x0000000129117824 */ /* 0x000fe200078e0a26 */
[----:B------:R-:W-:-:S04]  /*2d50*/  ISETP.NE.AND P0, PT, R40, 0xb, PT ;  /* 0x0000000b2800780c */ /* 0x000fc80003f05270 */
[----:B------:R-:W-:Y:S02]  /*2d60*/  SEL R8, R18, R8, !P0 ;  /* 0x0000000812087207 */ /* 0x000fe40004000000 */
[----:B------:R-:W-:Y:S01]  /*2d70*/  ISETP.GT.U32.AND P0, PT, R31, 0x1f, PT ;  /* 0x0000001f1f00780c */ /* 0x000fe20003f04070 */
[----:B0-----:R-:W-:Y:S01]  /*2d80*/  IMAD.IADD R11, R19, 0x1, R11 ;  /* 0x00000001130b7824 */ /* 0x001fe200078e020b */
        /* <DEDUP_REMOVED lines=22> */
.L_x_64:
[----:B------:R-:W-:Y:S05]  /*2ef0*/  @!P0 BRA `(.L_x_21) ;  /* 0x0000000000248947 */ /* 0x000fea0003800000 */
[----:B------:R-:W-:-:S07]  /*2f00*/  IMAD.MOV.U32 R14, RZ, RZ, 0x1de ;  /* 0x000001deff0e7424 */ /* 0x000fce00078e00ff */
.L_x_23:
[----:B------:R-:W-:Y:S05]  /*2f10*/  NANOSLEEP R14 ;  /* 0x0000000e0000735d */ /* 0x000fea0003800000 */
[----:B------:R-:W2:Y:S01]  /*2f20*/  LD.E.64.STRONG.GPU R8, desc[UR12][R12.64+0x100] ;  /* 0x0001000c0c087980 */ /* 0x000ea2000c10fb00 */
[----:B------:R-:W-:Y:S01]  /*2f30*/  UMOV UR5, 0xffffffff ;  /* 0xffffffff00057882 */ /* 0x000fe20000000000 */
[----:B------:R-:W-:Y:S02]  /*2f40*/  SHF.R.U32.HI R14, RZ, 0x1, R14 ;  /* 0x00000001ff0e7819 */ /* 0x000fe4000001160e */
[----:B--2---:R-:W-:Y:S01]  /*2f50*/  ISETP.NE.AND P0, PT, R8, 0x63, PT ;  /* 0x000000630800780c */ /* 0x004fe20003f05270 */
[----:B------:R-:W-:-:S12]  /*2f60*/  BRA.DIV UR5, `(.L_x_22) ;  /* 0x0000001a05747947 */ /* 0x000fd8000b800000 */
[----:B------:R-:W-:-:S13]  /*2f70*/  VOTE.ANY P0, !P0 ;  /* 0x0000000000ff7806 */ /* 0x000fda0004000100 */
.L_x_67:
[----:B------:R-:W-:Y:S05]  /*2f80*/  @P0 BRA `(.L_x_23) ;  /* 0xfffffffc00e00947 */ /* 0x000fea000383ffff */
.L_x_21:
[----:B------:R-:W-:Y:S01]  /*2f90*/  UMOV UR5, 0xffffffff ;  /* 0xffffffff00057882 */ /* 0x000fe20000000000 */
[----:B------:R-:W-:Y:S02]  /*2fa0*/  ISETP.NE.AND P2, PT, R8, 0x65, PT ;  /* 0x000000650800780c */ /* 0x000fe40003f45270 */
[----:B------:R-:W-:Y:S11]  /*2fb0*/  BRA.DIV UR5, `(.L_x_24) ;  /* 0x0000001a05807947 */ /* 0x000ff6000b800000 */
[----:B------:R-:W0:Y:S01]  /*2fc0*/  S2R R19, SR_GEMASK ;  /* 0x0000000000137919 */ /* 0x000e220000003c00 */
[----:B------:R-:W-:-:S04]  /*2fd0*/  VOTE.ANY R10, PT, !P2 ;  /* 0x00000000000a7806 */ /* 0x000fc800050e0100 */
[----:B0-----:R-:W-:-:S05]  /*2fe0*/  LOP3.LUT R10, R10, 0x80000000, R19, 0xec, !PT ;  /* 0x800000000a0a7812 */ /* 0x001fca00078eec13 */
[----:B------:R-:W-:-:S05]  /*2ff0*/  VIADD R13, R10, 0xffffffff ;  /* 0xffffffff0a0d7836 */ /* 0x000fca0000000000 */
[----:B------:R-:W-:Y:S01]  /*3000*/  LOP3.LUT R13, R10, R13, RZ, 0xc, !PT ;  /* 0x0000000d0a0d7212 */ /* 0x000fe200078e0cff */
[----:B------:R-:W-:-:S03]  /*3010*/  VIADD R10, R39, 0x2 ;  /* 0x00000002270a7836 */ /* 0x000fc60000000000 */
[----:B------:R-:W0:Y:S02]  /*3020*/  POPC R15, R13 ;  /* 0x0000000d000f7309 */ /* 0x000e240000000000 */
[----:B0-----:R-:W0:Y:S01]  /*3030*/  SHFL.DOWN PT, R16, R9, 0x1, R15 ;  /* 0x0820000009107989 */ /* 0x001e2200000e000f */
[----:B------:R-:W-:-:S04]  /*3040*/  ISETP.GE.AND P0, PT, R39, R15, PT ;  /* 0x0000000f2700720c */ /* 0x000fc80003f06270 */
[----:B0-----:R-:W-:Y:S02]  /*3050*/  SEL R16, R16, RZ, !P0 ;  /* 0x000000ff10107207 */ /* 0x001fe40004000000 */
[----:B------:R-:W-:Y:S01]  /*3060*/  ISETP.GT.AND P0, PT, R10, R15, PT ;  /* 0x0000000f0a00720c */ /* 0x000fe20003f04270 */
[----:B------:R-:W-:Y:S02]  /*3070*/  VIADD R10, R39, 0x4 ;  /* 0x00000004270a7836 */ /* 0x000fe40000000000 */
[----:B------:R-:W-:-:S05]  /*3080*/  IMAD.IADD R12, R16, 0x1, R9 ;  /* 0x00000001100c7824 */ /* 0x000fca00078e0209 */
[----:B------:R-:W0:Y:S02]  /*3090*/  SHFL.DOWN PT, R16, R12, 0x2, R15 ;  /* 0x084000000c107989 */ /* 0x000e2400000e000f */
[----:B0-----:R-:W-:Y:S02]  /*30a0*/  SEL R43, R16, RZ, !P0 ;  /* 0x000000ff102b7207 */ /* 0x001fe40004000000 */
[----:B------:R-:W-:Y:S01]  /*30b0*/  ISETP.GT.AND P0, PT, R10, R15, PT ;  /* 0x0000000f0a00720c */ /* 0x000fe20003f04270 */
[----:B------:R-:W-:Y:S02]  /*30c0*/  VIADD R10, R39, 0x8 ;  /* 0x00000008270a7836 */ /* 0x000fe40000000000 */
[----:B------:R-:W-:Y:S02]  /*30d0*/  IMAD.IADD R38, R12, 0x1, R43 ;  /* 0x000000010c267824 */ /* 0x000fe400078e022b */
[----:B------:R-:W0:Y:S03]  /*30e0*/  LDC.64 R12, c[0x0][0x390] ;  /* 0x0000e400ff0c7b82 */ /* 0x000e260000000a00 */
[----:B------:R-:W1:Y:S02]  /*30f0*/  SHFL.DOWN PT, R16, R38, 0x4, R15 ;  /* 0x0880000026107989 */ /* 0x000e6400000e000f */
[----:B-1----:R-:W-:-:S02]  /*3100*/  SEL R9, R16, RZ, !P0 ;  /* 0x000000ff10097207 */ /* 0x002fc40004000000 */
[----:B------:R-:W-:-:S03]  /*3110*/  ISETP.GT.AND P0, PT, R10, R15, PT ;  /* 0x0000000f0a00720c */ /* 0x000fc60003f04270 */
[----:B------:R-:W-:Y:S01]  /*3120*/  IMAD.IADD R44, R38, 0x1, R9 ;  /* 0x00000001262c7824 */ /* 0x000fe200078e0209 */
[----:B0-----:R-:W-:-:S04]  /*3130*/  IADD3 R38, P3, PT, R12, 0x100, RZ ;  /* 0x000001000c267810 */ /* 0x001fc80007f7e0ff */
[----:B------:R-:W0:Y:S01]  /*3140*/  SHFL.DOWN PT, R16, R44, 0x8, R15 ;  /* 0x090000002c107989 */ /* 0x000e2200000e000f */
[----:B------:R-:W-:Y:S01]  /*3150*/  IMAD.X R43, RZ, RZ, R13, P3 ;  /* 0x000000ffff2b7224 */ /* 0x000fe200018e060d */
[----:B0-----:R-:W-:Y:S02]  /*3160*/  SEL R9, R16, RZ, !P0 ;  /* 0x000000ff10097207 */ /* 0x001fe40004000000 */
[----:B------:R-:W-:Y:S01]  /*3170*/  ISETP.NE.AND P0, PT, R8, 0x65, PT ;  /* 0x000000650800780c */ /* 0x000fe20003f05270 */
[----:B------:R-:W-:Y:S02]  /*3180*/  VIADD R8, R39, 0x10 ;  /* 0x0000001027087836 */ /* 0x000fe40000000000 */
[----:B------:R-:W-:-:S03]  /*3190*/  IMAD.IADD R42, R44, 0x1, R9 ;  /* 0x000000012c2a7824 */ /* 0x000fc600078e0209 */
[----:B------:R-:W-:Y:S02]  /*31a0*/  ISETP.GT.AND P2, PT, R8, R15, PT ;  /* 0x0000000f0800720c */ /* 0x000fe40003f44270 */
[----:B------:R-:W0:Y:S05]  /*31b0*/  SHFL.DOWN PT, R16, R42, 0x10, R15 ;  /* 0x0a0000002a107989 */ /* 0x000e2a00000e000f */
[----:B------:R-:W-:Y:S02]  /*31c0*/  VOTE.ALL P0, P0 ;  /* 0x0000000000ff7806 */ /* 0x000fe40000000000 */
[----:B0-----:R-:W-:-:S05]  /*31d0*/  SEL R9, R16, RZ, !P2 ;  /* 0x000000ff10097207 */ /* 0x001fca0005000000 */
[----:B------:R-:W-:-:S07]  /*31e0*/  IMAD.IADD R12, R42, 0x1, R9 ;  /* 0x000000012a0c7824 */ /* 0x000fce00078e0209 */
.L_x_76:
[----:B------:R-:W-:Y:S05]  /*31f0*/  @!P0 BRA `(.L_x_25) ;  /* 0x0000000000e48947 */ /* 0x000fea0003800000 */
[----:B------:R-:W-:-:S07]  /*3200*/  IMAD.MOV.U32 R42, RZ, RZ, 0x1de ;  /* 0x000001deff2a7424 */ /* 0x000fce00078e00ff */
.L_x_31:
[----:B------:R-:W-:Y:S02]  /*3210*/  IMAD.MOV.U32 R8, RZ, RZ, R38 ;  /* 0x000000ffff087224 */ /* 0x000fe400078e0026 */
[----:B------:R-:W-:Y:S02]  /*3220*/  IMAD.MOV.U32 R9, RZ, RZ, R43 ;  /* 0x000000ffff097224 */ /* 0x000fe400078e002b */
        /* <DEDUP_REMOVED lines=8> */
.L_x_79:
[----:B------:R-:W-:Y:S05]  /*32b0*/  @!P0 BRA `(.L_x_27) ;  /* 0x0000000000248947 */ /* 0x000fea0003800000 */
[----:B------:R-:W-:-:S07]  /*32c0*/  IMAD.MOV.U32 R13, RZ, RZ, R42 ;  /* 0x000000ffff0d7224 */ /* 0x000fce00078e002a */
.L_x_29:
[----:B------:R-:W-:Y:S05]  /*32d0*/  NANOSLEEP R13 ;  /* 0x0000000d0000735d */ /* 0x000fea0003800000 */
[----:B------:R-:W2:Y:S01]  /*32e0*/  LD.E.64.STRONG.GPU R8, desc[UR12][R14.64+-0x100] ;  /* 0xffff000c0e087980 */ /* 0x000ea2000c10fb00 */
[----:B------:R-:W-:Y:S01]  /*32f0*/  UMOV UR5, 0xffffffff ;  /* 0xffffffff00057882 */ /* 0x000fe20000000000 */
[----:B------:R-:W-:Y:S02]  /*3300*/  SHF.R.U32.HI R13, RZ, 0x1, R13 ;  /* 0x00000001ff0d7819 */ /* 0x000fe4000001160d */
[----:B--2---:R-:W-:Y:S01]  /*3310*/  ISETP.NE.AND P0, PT, R8, 0x63, PT ;  /* 0x000000630800780c */ /* 0x004fe20003f05270 */
[----:B------:R-:W-:-:S12]  /*3320*/  BRA.DIV UR5, `(.L_x_28) ;  /* 0x0000001a05c87947 */ /* 0x000fd8000b800000 */
[----:B------:R-:W-:-:S13]  /*3330*/  VOTE.ANY P0, !P0 ;  /* 0x0000000000ff7806 */ /* 0x000fda0004000100 */
.L_x_82:
[----:B------:R-:W-:Y:S05]  /*3340*/  @P0 BRA `(.L_x_29) ;  /* 0xfffffffc00e00947 */ /* 0x000fea000383ffff */
.L_x_27:
[----:B------:R-:W-:Y:S01]  /*3350*/  UMOV UR5, 0xffffffff ;  /* 0xffffffff00057882 */ /* 0x000fe20000000000 */
[----:B------:R-:W-:Y:S02]  /*3360*/  ISETP.NE.AND P0, PT, R8, 0x65, PT ;  /* 0x000000650800780c */ /* 0x000fe40003f05270 */
[----:B------:R-:W-:Y:S11]  /*3370*/  BRA.DIV UR5, `(.L_x_30) ;  /* 0x0000001a05d47947 */ /* 0x000ff6000b800000 */
[----:B------:R-:W-:Y:S01]  /*3380*/  VOTE.ANY R10, PT, !P0 ;  /* 0x00000000000a7806 */ /* 0x000fe200040e0100 */
[----:B------:R-:W-:-:S03]  /*3390*/  VIADD R18, R18, 0xffffffe0 ;  /* 0xffffffe012127836 */ /* 0x000fc60000000000 */
[----:B------:R-:W-:-:S05]  /*33a0*/  LOP3.LUT R10, R10, 0x80000000, R19, 0xec, !PT ;  /* 0x800000000a0a7812 */ /* 0x000fca00078eec13 */
        /* <DEDUP_REMOVED lines=14> */
[----:B------:R-:W-:-:S05]  /*3490*/  IMAD.IADD R45, R44, 0x1, R45 ;  /* 0x000000012c2d7824 */ /* 0x000fca00078e022d */
[----:B------:R-:W0:Y:S02]  /*34a0*/  SHFL.DOWN PT, R16, R45, 0x4, R15 ;  /* 0x088000002d107989 */ /* 0x000e2400000e000f */
[----:B0-----:R-:W-:Y:S02]  /*34b0*/  SEL R16, R16, RZ, !P0 ;  /* 0x000000ff10107207 */ /* 0x001fe40004000000 */
[----:B------:R-:W-:-:S03]  /*34c0*/  ISETP.GT.AND P0, PT, R10, R15, PT ;  /* 0x0000000f0a00720c */ /* 0x000fc60003f04270 */
[----:B------:R-:W-:-:S05]  /*34d0*/  IMAD.IADD R9, R45, 0x1, R16 ;  /* 0x000000012d097824 */ /* 0x000fca00078e0210 */
[----:B------:R-:W0:Y:S02]  /*34e0*/  SHFL.DOWN PT, R16, R9, 0x8, R15 ;  /* 0x0900000009107989 */ /* 0x000e2400000e000f */
[----:B0-----:R-:W-:Y:S02]  /*34f0*/  SEL R16, R16, RZ, !P0 ;  /* 0x000000ff10107207 */ /* 0x001fe40004000000 */
[----:B------:R-:W-:Y:S01]  /*3500*/  ISETP.NE.AND P0, PT, R8, 0x65, PT ;  /* 0x000000650800780c */ /* 0x000fe20003f05270 */
[----:B------:R-:W-:Y:S02]  /*3510*/  VIADD R8, R39, 0x10 ;  /* 0x0000001027087836 */ /* 0x000fe40000000000 */
[----:B------:R-:W-:-:S03]  /*3520*/  IMAD.IADD R44, R9, 0x1, R16 ;  /* 0x00000001092c7824 */ /* 0x000fc600078e0210 */
[----:B------:R-:W-:Y:S02]  /*3530*/  ISETP.GT.AND P2, PT, R8, R15, PT ;  /* 0x0000000f0800720c */ /* 0x000fe40003f44270 */
[----:B------:R-:W0:Y:S05]  /*3540*/  SHFL.DOWN PT, R16, R44, 0x10, R15 ;  /* 0x0a0000002c107989 */ /* 0x000e2a00000e000f */
[----:B------:R-:W-:Y:S02]  /*3550*/  VOTE.ALL P0, P0 ;  /* 0x0000000000ff7806 */ /* 0x000fe40000000000 */
[----:B0-----:R-:W-:-:S04]  /*3560*/  SEL R13, R16, RZ, !P2 ;  /* 0x000000ff100d7207 */ /* 0x001fc80005000000 */
[----:B------:R-:W-:-:S07]  /*3570*/  IADD3 R12, PT, PT, R44, R13, R12 ;  /* 0x0000000d2c0c7210 */ /* 0x000fce0007ffe00c */
.L_x_91:
[----:B------:R-:W-:Y:S05]  /*3580*/  @P0 BRA `(.L_x_31) ;  /* 0xfffffffc00200947 */ /* 0x000fea000383ffff */
.L_x_25:
[----:B------:R-:W-:Y:S01]  /*3590*/  ISETP.NE.AND P0, PT, R39, RZ, PT ;  /* 0x000000ff2700720c */ /* 0x000fe20003f05270 */
[----:B------:R-:W0:Y:S01]  /*35a0*/  @!P1 S2R R9, SR_CgaCtaId ;  /* 0x0000000000099919 */ /* 0x000e220000008800 */
[----:B------:R-:W-:Y:S01]  /*35b0*/  @!P1 MOV R8, 0x400 ;  /* 0x0000040000089802 */ /* 0x000fe20000000f00 */
[----:B------:R-:W-:Y:S02]  /*35c0*/  @!P1 IMAD.IADD R11, R11, 0x1, R12 ;  /* 0x000000010b0b9824 */ /* 0x000fe400078e020c */
[----:B------:R-:W-:-:S05]  /*35d0*/  @!P1 IMAD.MOV.U32 R10, RZ, RZ, 0x65 ;  /* 0x00000065ff0a9424 */ /* 0x000fca00078e00ff */
[----:B------:R1:W-:Y:S03]  /*35e0*/  @!P1 ST.E.64.STRONG.GPU desc[UR12][R40.64+0x100], R10 ;  /* 0x0001000a28009985 */ /* 0x0003e6000c10fb0c */
[----:B------:R-:W-:Y:S01]  /*35f0*/  @!P0 MOV R13, 0x400 ;  /* 0x00000400000d8802 */ /* 0x000fe20000000f00 */
[----:B------:R-:W2:Y:S01]  /*3600*/  @!P0 S2R R14, SR_CgaCtaId ;  /* 0x00000000000e8919 */ /* 0x000ea20000008800 */
[----:B0-----:R-:W-:Y:S01]  /*3610*/  @!P1 LEA R9, R9, R8, 0x18 ;  /* 0x0000000809099211 */ /* 0x001fe200078ec0ff */
[----:B------:R-:W-:Y:S02]  /*3620*/  IMAD.MOV.U32 R8, RZ, RZ, R17 ;  /* 0x000000ffff087224 */ /* 0x000fe400078e0011 */
[----:B------:R-:W-:Y:S02]  /*3630*/  @!P0 IMAD.MOV.U32 R8, RZ, RZ, R12 ;  /* 0x000000ffff088224 */ /* 0x000fe400078e000c */
[----:B------:R1:W-:Y:S04]  /*3640*/  @!P1 STS [R9+0x8], R11 ;  /* 0x0000080b09009388 */ /* 0x0003e80000000800 */
[----:B------:R1:W-:Y:S01]  /*3650*/  @!P1 STS [R9+0x4], R12 ;  /* 0x0000040c09009388 */ /* 0x0003e20000000800 */
[----:B--2---:R-:W-:-:S05]  /*3660*/  @!P0 LEA R13, R14, R13, 0x18 ;  /* 0x0000000d0e0d8211 */ /* 0x004fca00078ec0ff */
[----:B------:R1:W-:Y:S02]  /*3670*/  @!P0 STS [R13+0x54], R12 ;  /* 0x0000540c0d008388 */ /* 0x0003e40000000800 */
.L_x_19:
        /* <DEDUP_REMOVED lines=9> */
.L_x_18:
[----:B------:R-:W-:Y:S01]  /*3710*/  IMAD.IADD R32, R32, 0x1, R9 ;  /* 0x0000000120207824 */ /* 0x000fe200078e0209 */
[----:B------:R-:W0:Y:S01]  /*3720*/  S2R R11, SR_LANEID ;  /* 0x00000000000b7919 */ /* 0x000e220000000000 */
[----:B------:R-:W-:Y:S02]  /*3730*/  BAR.SYNC.DEFER_BLOCKING 0x0 ;  /* 0x0000000000007b1d */ /* 0x000fe40000010000 */
[----:B------:R-:W-:Y:S01]  /*3740*/  IMAD.IADD R29, R29, 0x1, R32 ;  /* 0x000000011d1d7824 */ /* 0x000fe200078e0220 */
[----:B------:R-:W-:Y:S01]  /*3750*/  ISETP.NE.AND P0, PT, R31, RZ, PT ;  /* 0x000000ff1f00720c */ /* 0x000fe20003f05270 */
[----:B------:R-:W-:Y:S02]  /*3760*/  IMAD.U32 R14, RZ, RZ, UR7 ;  /* 0x00000007ff0e7e24 */ /* 0x000fe4000f8e00ff */
[----:B------:R-:W-:Y:S01]  /*3770*/  IMAD.IADD R28, R28, 0x1, R29 ;  /* 0x000000011c1c7824 */ /* 0x000fe200078e021d */
[----:B------:R-:W1:Y:S01]  /*3780*/  LDCU.64 UR8, c[0x0][0x388] ;  /* 0x00007100ff0877ac */ /* 0x000e620008000a00 */
[----:B------:R-:W2:Y:S02]  /*3790*/  S2R R12, SR_TID.X ;  /* 0x00000000000c7919 */ /* 0x000ea40000002100 */
[----:B------:R-:W-:-:S04]  /*37a0*/  IMAD.IADD R27, R27, 0x1, R28 ;  /* 0x000000011b1b7824 */ /* 0x000fc800078e021c */
[----:B------:R-:W-:-:S04]  /*37b0*/  IMAD.IADD R26, R26, 0x1, R27 ;  /* 0x000000011a1a7824 */ /* 0x000fc800078e021b */
[----:B------:R-:W-:-:S04]  /*37c0*/  IMAD.IADD R25, R25, 0x1, R26 ;  /* 0x0000000119197824 */ /* 0x000fc800078e021a */
[----:B------:R-:W-:-:S04]  /*37d0*/  IMAD.IADD R24, R24, 0x1, R25 ;  /* 0x0000000118187824 */ /* 0x000fc800078e0219 */
[----:B------:R-:W-:Y:S02]  /*37e0*/  IMAD.IADD R23, R23, 0x1, R24 ;  /* 0x0000000117177824 */ /* 0x000fe400078e0218 */
[----:B0-----:R-:W-:Y:S02]  /*37f0*/  IMAD R10, R11, 0x48, R30 ;  /* 0x000000480b0a7824 */ /* 0x001fe400078e021e */
[----:B------:R-:W-:-:S03]  /*3800*/  IMAD.IADD R22, R22, 0x1, R23 ;  /* 0x0000000116167824 */ /* 0x000fc600078e0217 */
[----:B------:R0:W-:Y:S01]  /*3810*/  STS [R10], R9 ;  /* 0x000000090a007388 */ /* 0x0001e20000000800 */
[----:B------:R-:W-:-:S03]  /*3820*/  IMAD.IADD R21, R21, 0x1, R22 ;  /* 0x0000000115157824 */ /* 0x000fc600078e0216 */
[----:B------:R-:W-:Y:S01]  /*3830*/  STS [R10+0x4], R32 ;  /* 0x000004200a007388 */ /* 0x000fe20000000800 */
        /* <DEDUP_REMOVED lines=12> */
[----:B0-----:R-:W-:-:S03]  /*3900*/  IMAD.IADD R9, R2, 0x1, R3 ;  /* 0x0000000102097824 */ /* 0x001fc600078e0203 */
[----:B------:R-:W-:Y:S01]  /*3910*/  STS [R10+0x20], R23 ;  /* 0x000020170a007388 */ /* 0x000fe20000000800 */
[----:B------:R-:W-:-:S03]  /*3920*/  IMAD.IADD R0, R0, 0x1, R9 ;  /* 0x0000000100007824 */ /* 0x000fc600078e0209 */
[----:B------:R-:W-:Y:S04]  /*3930*/  STS [R10+0x24], R22 ;  /* 0x000024160a007388 */ /* 0x000fe80000000800 */
[----:B------:R-:W-:Y:S04]  /*3940*/  STS [R10+0x28], R21 ;  /* 0x000028150a007388 */ /* 0x000fe80000000800 */
[----:B------:R-:W-:Y:S04]  /*3950*/  STS [R10+0x2c], R20 ;  /* 0x00002c140a007388 */ /* 0x000fe80000000800 */
[----:B------:R-:W-:Y:S04]  /*3960*/  STS [R10+0x30], R7 ;  /* 0x000030070a007388 */ /* 0x000fe80000000800 */
[----:B------:R-:W-:Y:S04]  /*3970*/  STS [R10+0x34], R6 ;  /* 0x000034060a007388 */ /* 0x000fe80000000800 */
[----:B------:R-:W-:Y:S04]  /*3980*/  STS [R10+0x38], R5 ;  /* 0x000038050a007388 */ /* 0x000fe80000000800 */
[----:B------:R-:W-:Y:S04]  /*3990*/  STS [R10+0x3c], R8 ;  /* 0x00003c080a007388 */ /* 0x000fe80000000800 */
[----:B------:R2:W-:Y:S04]  /*39a0*/  STS [R10+0x40], R3 ;  /* 0x000040030a007388 */ /* 0x0005e80000000800 */
[----:B------:R-:W-:Y:S04]  /*39b0*/  STS [R10+0x44], R9 ;  /* 0x000044090a007388 */ /* 0x000fe80000000800 */
[----:B------:R0:W-:Y:S01]  /*39c0*/  STS [R10+0x48], R0 ;  /* 0x000048000a007388 */ /* 0x0001e20000000800 */
[----:B------:R-:W-:-:S03]  /*39d0*/  NOP ;  /* 0x0000000000007918 */ /* 0x000fc60000000000 */
[----:B------:R-:W-:Y:S01]  /*39e0*/  LDS R43, [R30] ;  /* 0x000000001e2b7984 */ /* 0x000fe20000000800 */
[C---:B--2---:R-:W-:Y:S02]  /*39f0*/  LOP3.LUT R3, R12.reuse, 0x1f, RZ, 0xc0, !PT ;  /* 0x0000001f0c037812 */ /* 0x044fe400078ec0ff */
[----:B------:R-:W-:Y:S01]  /*3a00*/  LOP3.LUT R12, R12, 0x3e0, RZ, 0xc0, !PT ;  /* 0x000003e00c0c7812 */ /* 0x000fe200078ec0ff */
[----:B------:R-:W-:Y:S04]  /*3a10*/  LDS R45, [R30+0x80] ;  /* 0x000080001e2d7984 */ /* 0x000fe80000000800 */
[----:B------:R-:W-:Y:S01]  /*3a20*/  LDS R4, [R30+0x100] ;  /* 0x000100001e047984 */ /* 0x000fe20000000800 */
[----:B------:R-:W-:-:S03]  /*3a30*/  IMAD R12, R12, 0x13, R3 ;  /* 0x000000130c0c7824 */ /* 0x000fc600078e0203 */
[----:B------:R-:W-:Y:S01]  /*3a40*/  LDS R41, [R30+0x180] ;  /* 0x000180001e297984 */ /* 0x000fe20000000800 */
[----:B0-----:R-:W-:-:S03]  /*3a50*/  VIADD R10, R12, 0x20 ;  /* 0x000000200c0a7836 */ /* 0x001fc60000000000 */
[----:B------:R-:W-:Y:S04]  /*3a60*/  LDS R39, [R30+0x200] ;  /* 0x000200001e277984 */ /* 0x000fe80000000800 */
        /* <DEDUP_REMOVED lines=14> */
[----:B------:R-:W-:Y:S01]  /*3b50*/  @!P0 STS [UR4+0x7b80], R14 ;  /* 0x007b800eff008988 */ /* 0x000fe20008000804 */
[----:B------:R-:W-:Y:S01]  /*3b60*/  BAR.SYNC.DEFER_BLOCKING 0x0 ;  /* 0x0000000000007b1d */ /* 0x000fe20000010000 */
[----:B------:R-:W-:-:S05]  /*3b70*/  IADD3 R3, P0, PT, R12, UR10, RZ ;  /* 0x0000000a0c037c10 */ /* 0x000fca000ff1e0ff */
[----:B------:R-:W0:Y:S01]  /*3b80*/  S2R R2, SR_TID.X ;  /* 0x0000000000027919 */ /* 0x000e220000002100 */
[----:B------:R-:W2:Y:S01]  /*3b90*/  LDS R0, [UR4+0x7b80] ;  /* 0x007b8004ff007984 */ /* 0x000ea20008000800 */
[C---:B0-----:R-:W-:Y:S02]  /*3ba0*/  LOP3.LUT R6, R2.reuse, 0x3e0, RZ, 0xc0, !PT ;  /* 0x000003e002067812 */ /* 0x041fe400078ec0ff */
[----:B------:R-:W-:-:S05]  /*3bb0*/  LOP3.LUT R2, R2, 0x1f, RZ, 0xc0, !PT ;  /* 0x0000001f02027812 */ /* 0x000fca00078ec0ff */
[----:B------:R-:W-:Y:S02]  /*3bc0*/  IMAD R8, R6, 0x13, R2 ;  /* 0x0000001306087824 */ /* 0x000fe400078e0202 */
[----:B------:R-:W-:Y:S01]  /*3bd0*/  IMAD.X R6, RZ, RZ, UR11, P0 ;  /* 0x0000000bff067e24 */ /* 0x000fe200080e06ff */
[----:B-1----:R-:W-:-:S04]  /*3be0*/  LEA R2, P0, R3, UR8, 0x2 ;  /* 0x0000000803027c11 */ /* 0x002fc8000f8010ff */
[----:B------:R-:W-:Y:S01]  /*3bf0*/  LEA.HI.X R3, R3, UR9, R6, 0x2, P0 ;  /* 0x0000000903037c11 */ /* 0x000fe200080f1406 */
[----:B------:R-:W-:Y:S01]  /*3c00*/  VIADD R6, R8, 0x40 ;  /* 0x0000004008067836 */ /* 0x000fe20000000000 */
[-C--:B--2---:R-:W-:Y:S01]  /*3c10*/  ISETP.GE.AND P1, PT, R12, R0.reuse, PT ;  /* 0x000000000c00720c */ /* 0x084fe20003f26270 */
[----:B------:R-:W-:Y:S01]  /*3c20*/  VIADD R12, R8, 0xa0 ;  /* 0x000000a0080c7836 */ /* 0x000fe20000000000 */
[-C--:B------:R-:W-:Y:S01]  /*3c30*/  ISETP.GE.AND P2, PT, R10, R0.reuse, PT ;  /* 0x000000000a00720c */ /* 0x080fe20003f46270 */
[----:B------:R-:W-:Y:S01]  /*3c40*/  VIADD R10, R8, 0x60 ;  /* 0x00000060080a7836 */ /* 0x000fe20000000000 */
[-C--:B------:R-:W-:Y:S01]  /*3c50*/  ISETP.GE.AND P3, PT, R6, R0.reuse, PT ;  /* 0x000000000600720c */ /* 0x080fe20003f66270 */
[----:B------:R-:W-:Y:S01]  /*3c60*/  VIADD R6, R8, 0x80 ;  /* 0x0000008008067836 */ /* 0x000fe20000000000 */
[-C--:B------:R-:W-:Y:S02]  /*3c70*/  ISETP.GE.AND P6, PT, R12, R0.reuse, PT ;  /* 0x000000000c00720c */ /* 0x080fe40003fc6270 */
[-C--:B------:R-:W-:Y:S01]  /*3c80*/  ISETP.GE.AND P4, PT, R10, R0.reuse, PT ;  /* 0x000000000a00720c */ /* 0x080fe20003f86270 */
[----:B------:R-:W-:Y:S01]  /*3c90*/  VIADD R10, R8, 0xc0 ;  /* 0x000000c0080a7836 */ /* 0x000fe20000000000 */
[----:B------:R-:W-:Y:S01]  /*3ca0*/  ISETP.GE.AND P5, PT, R6, R0, PT ;  /* 0x000000000600720c */ /* 0x000fe20003fa6270 */
[----:B------:R-:W-:-:S02]  /*3cb0*/  VIADD R6, R8, 0xe0 ;  /* 0x000000e008067836 */ /* 0x000fc40000000000 */
[----:B------:R0:W-:Y:S01]  /*3cc0*/  @!P1 STG.E desc[UR12][R2.64], R43 ;  /* 0x0000002b02009986 */ /* 0x0001e2000c10190c */
[-C--:B------:R-:W-:Y:S02]  /*3cd0*/  ISETP.GE.AND P0, PT, R10, R0.reuse, PT ;  /* 0x000000000a00720c */ /* 0x080fe40003f06270 */
[-C--:B------:R-:W-:Y:S01]  /*3ce0*/  ISETP.GE.AND P1, PT, R6, R0.reuse, PT ;  /* 0x000000000600720c */ /* 0x080fe20003f26270 */
[----:B------:R1:W-:Y:S01]  /*3cf0*/  @!P2 STG.E desc[UR12][R2.64+0x80], R45 ;  /* 0x0000802d0200a986 */ /* 0x0003e2000c10190c */
[-C--:B------:R-:W-:Y:S01]  /*3d00*/  ISETP.GE.AND P2, PT, R37, R0.reuse, PT ;  /* 0x000000002500720c */ /* 0x080fe20003f46270 */
[C---:B------:R-:W-:Y:S02]  /*3d10*/  VIADD R37, R8.reuse, 0x140 ;  /* 0x0000014008257836 */ /* 0x040fe40000000000 */
[----:B------:R-:W-:Y:S01]  /*3d20*/  VIADD R6, R8, 0x160 ;  /* 0x0000016008067836 */ /* 0x000fe20000000000 */
[----:B------:R1:W-:Y:S01]  /*3d30*/  @!P3 STG.E desc[UR12][R2.64+0x100], R4 ;  /* 0x000100040200b986 */ /* 0x0003e2000c10190c */
[----:B------:R-:W-:Y:S01]  /*3d40*/  ISETP.GE.AND P3, PT, R36, R0, PT ;  /* 0x000000002400720c */ /* 0x000fe20003f66270 */
[----:B0-----:R-:W-:-:S02]  /*3d50*/  VIADD R43, R8, 0x1a0 ;  /* 0x000001a0082b7836 */ /* 0x001fc40000000000 */
[----:B------:R1:W-:Y:S01]  /*3d60*/  @!P4 STG.E desc[UR12][R2.64+0x180], R41 ;  /* 0x000180290200c986 */ /* 0x0003e2000c10190c */
[-C--:B------:R-:W-:Y:S01]  /*3d70*/  ISETP.GE.AND P4, PT, R37, R0.reuse, PT ;  /* 0x000000002500720c */ /* 0x080fe20003f86270 */
[----:B------:R-:W-:Y:S02]  /*3d80*/  VIADD R37, R8, 0x180 ;  /* 0x0000018008257836 */ /* 0x000fe40000000000 */
[----:B------:R1:W-:Y:S01]  /*3d90*/  @!P5 STG.E desc[UR12][R2.64+0x200], R39 ;  /* 0x000200270200d986 */ /* 0x0003e2000c10190c */
[----:B------:R-:W-:-:S03]  /*3da0*/  ISETP.GE.AND P5, PT, R6, R0, PT ;  /* 0x000000000600720c */ /* 0x000fc60003fa6270 */
[----:B------:R1:W-:Y:S01]  /*3db0*/  @!P6 STG.E desc[UR12][R2.64+0x280], R29 ;  /* 0x0002801d0200e986 */ /* 0x0003e2000c10190c */
[-C--:B------:R-:W-:Y:S01]  /*3dc0*/  ISETP.GE.AND P6, PT, R37, R0.reuse, PT ;  /* 0x000000002500720c */ /* 0x080fe20003fc6270 */
[C---:B------:R-:W-:Y:S02]  /*3dd0*/  VIADD R37, R8.reuse, 0x1e0 ;  /* 0x000001e008257836 */ /* 0x040fe40000000000 */
[----:B------:R1:W-:Y:S01]  /*3de0*/  @!P1 STG.E desc[UR12][R2.64+0x380], R27 ;  /* 0x0003801b02009986 */ /* 0x0003e2000c10190c */
[-C--:B------:R-:W-:Y:S01]  /*3df0*/  ISETP.GE.AND P1, PT, R35, R0.reuse, PT ;  /* 0x000000002300720c */ /* 0x080fe20003f26270 */
[----:B------:R-:W-:Y:S02]  /*3e00*/  VIADD R35, R8, 0x200 ;  /* 0x0000020008237836 */ /* 0x000fe40000000000 */
[----:B------:R1:W-:Y:S01]  /*3e10*/  @!P0 STG.E desc[UR12][R2.64+0x300], R31 ;  /* 0x0003001f02008986 */ /* 0x0003e2000c10190c */
[----:B------:R-:W-:-:S03]  /*3e20*/  ISETP.GE.AND P0, PT, R43, R0, PT ;  /* 0x000000002b00720c */ /* 0x000fc60003f06270 */
        /* <DEDUP_REMOVED lines=8> */
[----:B------:R1:W-:Y:S04]  /*3eb0*/  @!P6 STG.E desc[UR12][R2.64+0x600], R15 ;  /* 0x0006000f0200e986 */ /* 0x0003e8000c10190c */
[----:B------:R1:W-:Y:S04]  /*3ec0*/  @!P0 STG.E desc[UR12][R2.64+0x680], R13 ;  /* 0x0006800d02008986 */ /* 0x0003e8000c10190c */
[----:B------:R1:W-:Y:S04]  /*3ed0*/  @!P1 STG.E desc[UR12][R2.64+0x700], R11 ;  /* 0x0007000b02009986 */ /* 0x0003e8000c10190c */
[----:B------:R1:W-:Y:S04]  /*3ee0*/  @!P2 STG.E desc[UR12][R2.64+0x780], R9 ;  /* 0x000780090200a986 */ /* 0x0003e8000c10190c */
[----:B------:R1:W-:Y:S04]  /*3ef0*/  @!P3 STG.E desc[UR12][R2.64+0x800], R7 ;  /* 0x000800070200b986 */ /* 0x0003e8000c10190c */
[----:B------:R1:W-:Y:S01]  /*3f00*/  @!P4 STG.E desc[UR12][R2.64+0x880], R5 ;  /* 0x000880050200c986 */ /* 0x0003e2000c10190c */
[----:B------:R-:W-:Y:S05]  /*3f10*/  @P5 EXIT ;  /* 0x000000000000594d */ /* 0x000fea0003800000 */
[----:B------:R-:W-:Y:S01]  /*3f20*/  STG.E desc[UR12][R2.64+0x900], R25 ;  /* 0x0009001902007986 */ /* 0x000fe2000c10190c */
[----:B------:R-:W-:Y:S05]  /*3f30*/  EXIT ;  /* 0x000000000000794d */ /* 0x000fea0003800000 */
.L_x_5:
[----:B------:R-:W-:Y:S01]  /*3f40*/  BSSY B1, `(.L_x_32) ;  /* 0x0000006000017945 */ /* 0x000fe20003800000 */
[----:B------:R-:W-:Y:S01]  /*3f50*/  PLOP3.LUT P0, PT, P0, PT, PT, 0x8, 0x80 ;  /* 0x000000000080781c */ /* 0x000fe2000070e170 */
[----:B------:R-:W-:-:S12]  /*3f60*/  IMAD.MOV.U32 R10, RZ, RZ, -0x1 ;  /* 0xffffffffff0a7424 */ /* 0x000fd800078e00ff */
[----:B------:R-:W-:Y:S05]  /*3f70*/  WARPSYNC.COLLECTIVE R10, `(.L_x_33) ;  /* 0x000000000a087348 */ /* 0x000fea0003c00000 */
[----:B------:R-:W-:Y:S01]  /*3f80*/  VOTE.ANY P0, P0 ;  /* 0x0000000000ff7806 */ /* 0x000fe20000000100 */
[----:B------:R-:W-:-:S12]  /*3f90*/  ENDCOLLECTIVE ;  /* 0x000000000000791b */ /* 0x000fd80003800000 */
.L_x_33:
[----:B------:R-:W-:Y:S05]  /*3fa0*/  BSYNC B1 ;  /* 0x0000000000017941 */ /* 0x000fea0003800000 */
.L_x_32:
[----:B------:R-:W-:Y:S05]  /*3fb0*/  BRA `(.L_x_34) ;  /* 0xffffffd000147947 */ /* 0x000fea000383ffff */
.L_x_7:
[----:B------:R-:W-:Y:S01]  /*3fc0*/  BSSY B1, `(.L_x_35) ;  /* 0x0000006000017945 */ /* 0x000fe20003800000 */
[----:B------:R-:W-:Y:S01]  /*3fd0*/  PLOP3.LUT P0, PT, P0, PT, PT, 0x8, 0x80 ;  /* 0x000000000080781c */ /* 0x000fe2000070e170 */
[----:B------:R-:W-:-:S12]  /*3fe0*/  IMAD.MOV.U32 R10, RZ, RZ, -0x1 ;  /* 0xffffffffff0a7424 */ /* 0x000fd800078e00ff */
[----:B------:R-:W-:Y:S05]  /*3ff0*/  WARPSYNC.COLLECTIVE R10, `(.L_x_36) ;  /* 0x000000000a087348 */ /* 0x000fea0003c00000 */
[----:B------:R-:W-:Y:S01]  /*4000*/  VOTE.ANY P0, P0 ;  /* 0x0000000000ff7806 */ /* 0x000fe20000000100 */
[----:B------:R-:W-:-:S12]  /*4010*/  ENDCOLLECTIVE ;  /* 0x000000000000791b */ /* 0x000fd80003800000 */
.L_x_36:
[----:B------:R-:W-:Y:S05]  /*4020*/  BSYNC B1 ;  /* 0x0000000000017941 */ /* 0x000fea0003800000 */
.L_x_35:
[----:B------:R-:W-:Y:S05]  /*4030*/  BRA `(.L_x_37) ;  /* 0xffffffd000187947 */ /* 0x000fea000383ffff */
.L_x_9:
[----:B------:R-:W0:Y:S01]  /*4040*/  S2R R8, SR_GEMASK ;  /* 0x0000000000087919 */ /* 0x000e220000003c00 */
[----:B------:R-:W-:Y:S01]  /*4050*/  BSSY B1, `(.L_x_38) ;  /* 0x0000006000017945 */ /* 0x000fe20003800000 */
[----:B------:R-:W-:Y:S01]  /*4060*/  PLOP3.LUT P2, PT, P0, PT, PT, 0x8, 0x80 ;  /* 0x000000000080781c */ /* 0x000fe2000074e170 */
[----:B------:R-:W-:-:S12]  /*4070*/  IMAD.MOV.U32 R10, RZ, RZ, -0x1 ;  /* 0xffffffffff0a7424 */ /* 0x000fd800078e00ff */
[----:B0-----:R-:W-:Y:S05]  /*4080*/  WARPSYNC.COLLECTIVE R10, `(.L_x_39) ;  /* 0x000000000a087348 */ /* 0x001fea0003c00000 */
[----:B------:R-:W-:Y:S01]  /*4090*/  VOTE.ANY R10, PT, P2 ;  /* 0x00000000000a7806 */ /* 0x000fe200010e0100 */
[----:B0-----:R-:W-:Y:S06]  /*40a0*/  ENDCOLLECTIVE ;  /* 0x000000000000791b */ /* 0x001fec0003800000 */
.L_x_39:
[----:B------:R-:W-:Y:S05]  /*40b0*/  BSYNC B1 ;  /* 0x0000000000017941 */ /* 0x000fea0003800000 */
.L_x_38:
[----:B------:R-:W-:Y:S01]  /*40c0*/  LOP3.LUT R10, R10, 0x80000000, R8, 0xec, !PT ;  /* 0x800000000a0a7812 */ /* 0x000fe200078eec08 */
[----:B------:R-:W-:Y:S01]  /*40d0*/  IMAD.MOV.U32 R14, RZ, RZ, 0x1 ;  /* 0x00000001ff0e7424 */ /* 0x000fe200078e00ff */
[----:B------:R-:W-:Y:S01]  /*40e0*/  ISETP.NE.AND P0, PT, R12, 0x65, PT ;  /* 0x000000650c00780c */ /* 0x000fe20003f05270 */
[C---:B------:R-:W-:Y:S02]  /*40f0*/  VIADD R38, R37.reuse, 0x2 ;  /* 0x0000000225267836 */ /* 0x040fe40000000000 */
[C---:B------:R-:W-:Y:S02]  /*4100*/  VIADD R11, R10.reuse, 0xffffffff ;  /* 0xffffffff0a0b7836 */ /* 0x040fe40000000000 */
[C---:B------:R-:W-:Y:S02]  /*4110*/  VIADD R19, R37.reuse, 0x4 ;  /* 0x0000000425137836 */ /* 0x040fe40000000000 */
[----:B------:R-:W-:Y:S01]  /*4120*/  VIADD R39, R37, 0x10 ;  /* 0x0000001025277836 */ /* 0x000fe20000000000 */
[----:B------:R-:W-:Y:S01]  /*4130*/  LOP3.LUT R11, R10, R11, RZ, 0xc, !PT ;  /* 0x0000000b0a0b7212 */ /* 0x000fe200078e0cff */
[----:B------:R-:W-:-:S03]  /*4140*/  IMAD.MOV.U32 R10, RZ, RZ, -0x1 ;  /* 0xffffffffff0a7424 */ /* 0x000fc600078e00ff */
[----:B------:R0:W1:Y:S04]  /*4150*/  POPC R15, R11 ;  /* 0x0000000b000f7309 */ /* 0x0000680000000000 */
[----:B01----:R-:W-:Y:S05]  /*4160*/  WARPSYNC.COLLECTIVE R10, `(.L_x_40) ;  /* 0x000000000a087348 */ /* 0x003fea0003c00000 */
[----:B-1----:R1:W2:Y:S02]  /*4170*/  SHFL.DOWN P2, R16, R13, R14, R15 ;  /* 0x0800000e0d107389 */ /* 0x0022a4000004000f */
[----:B012---:R-:W-:Y:S05]  /*4180*/  ENDCOLLECTIVE ;  /* 0x000000000000791b */ /* 0x007fea0003800000 */
.L_x_40:
[----:B------:R-:W-:Y:S01]  /*4190*/  IMAD.MOV.U32 R14, RZ, RZ, 0x2 ;  /* 0x00000002ff0e7424 */ /* 0x000fe200078e00ff */
[----:B------:R-:W-:-:S04]  /*41a0*/  ISETP.GE.AND P2, PT, R37, R15, PT ;  /* 0x0000000f2500720c */ /* 0x000fc80003f46270 */
[----:B------:R-:W-:-:S05]  /*41b0*/  SEL R16, R16, RZ, !P2 ;  /* 0x000000ff10107207 */ /* 0x000fca0005000000 */
[----:B------:R-:W-:-:S04]  /*41c0*/  IMAD.IADD R36, R16, 0x1, R13 ;  /* 0x0000000110247824 */ /* 0x000fc800078e020d */
[----:B------:R-:W-:-:S07]  /*41d0*/  IMAD.MOV.U32 R13, RZ, RZ, R36 ;  /* 0x000000ffff0d7224 */ /* 0x000fce00078e0024 */
[----:B------:R-:W-:Y:S05]  /*41e0*/  WARPSYNC.COLLECTIVE R10, `(.L_x_41) ;  /* 0x000000000a087348 */ /* 0x000fea0003c00000 */
[----:B------:R0:W1:Y:S02]  /*41f0*/  SHFL.DOWN P2, R16, R13, R14, R15 ;  /* 0x0800000e0d107389 */ /* 0x000064000004000f */
[----:B01----:R-:W-:Y:S05]  /*4200*/  ENDCOLLECTIVE ;  /* 0x000000000000791b */ /* 0x003fea0003800000 */
.L_x_41:
[----:B------:R-:W-:Y:S01]  /*4210*/  IMAD.MOV.U32 R14, RZ, RZ, 0x4 ;  /* 0x00000004ff0e7424 */ /* 0x000fe200078e00ff */
[----:B------:R-:W-:-:S04]  /*4220*/  ISETP.GT.AND P2, PT, R38, R15, PT ;  /* 0x0000000f2600720c */ /* 0x000fc80003f44270 */
[----:B------:R-:W-:-:S05]  /*4230*/  SEL R11, R16, RZ, !P2 ;  /* 0x000000ff100b7207 */ /* 0x000fca0005000000 */
[----:B------:R-:W-:Y:S02]  /*4240*/  IMAD.IADD R40, R36, 0x1, R11 ;  /* 0x0000000124287824 */ /* 0x000fe400078e020b */
[----:B------:R-:W-:Y:S02]  /*4250*/  VIADD R36, R37, 0x8 ;  /* 0x0000000825247836 */ /* 0x000fe40000000000 */
[----:B------:R-:W-:-:S07]  /*4260*/  IMAD.MOV.U32 R13, RZ, RZ, R40 ;  /* 0x000000ffff0d7224 */ /* 0x000fce00078e0028 */
[----:B------:R-:W-:Y:S05]  /*4270*/  WARPSYNC.COLLECTIVE R10, `(.L_x_42) ;  /* 0x000000000a087348 */ /* 0x000fea0003c00000 */
[----:B------:R0:W1:Y:S02]  /*4280*/  SHFL.DOWN P2, R16, R13, R14, R15 ;  /* 0x0800000e0d107389 */ /* 0x000064000004000f */
[----:B01----:R-:W-:Y:S05]  /*4290*/  ENDCOLLECTIVE ;  /* 0x000000000000791b */ /* 0x003fea0003800000 */
.L_x_42:
[----:B------:R-:W-:Y:S01]  /*42a0*/  IMAD.MOV.U32 R14, RZ, RZ, 0x8 ;  /* 0x00000008ff0e7424 */ /* 0x000fe200078e00ff */
[----:B------:R-:W-:-:S04]  /*42b0*/  ISETP.GT.AND P2, PT, R19, R15, PT ;  /* 0x0000000f1300720c */ /* 0x000fc80003f44270 */
[----:B------:R-:W-:-:S05]  /*42c0*/  SEL R11, R16, RZ, !P2 ;  /* 0x000000ff100b7207 */ /* 0x000fca0005000000 */
[----:B------:R-:W-:-:S04]  /*42d0*/  IMAD.IADD R42, R40, 0x1, R11 ;  /* 0x00000001282a7824 */ /* 0x000fc800078e020b */
[----:B------:R-:W-:-:S07]  /*42e0*/  IMAD.MOV.U32 R13, RZ, RZ, R42 ;  /* 0x000000ffff0d7224 */ /* 0x000fce00078e002a */
[----:B------:R-:W-:Y:S05]  /*42f0*/  WARPSYNC.COLLECTIVE R10, `(.L_x_43) ;  /* 0x000000000a087348 */ /* 0x000fea0003c00000 */
[----:B------:R0:W1:Y:S02]  /*4300*/  SHFL.DOWN P2, R16, R13, R14, R15 ;  /* 0x0800000e0d107389 */ /* 0x000064000004000f */
[----:B01----:R-:W-:Y:S05]  /*4310*/  ENDCOLLECTIVE ;  /* 0x000000000000791b */ /* 0x003fea0003800000 */
.L_x_43:
        /* <DEDUP_REMOVED lines=8> */
.L_x_44:
[----:B------:R-:W-:Y:S05]  /*43a0*/  WARPSYNC.COLLECTIVE R10, `(.L_x_45) ;  /* 0x000000000a087348 */ /* 0x000fea0003c00000 */
[----:B------:R-:W-:Y:S01]  /*43b0*/  VOTE.ALL P0, P0 ;  /* 0x0000000000ff7806 */ /* 0x000fe20000000000 */
[----:B------:R-:W-:-:S12]  /*43c0*/  ENDCOLLECTIVE ;  /* 0x000000000000791b */ /* 0x000fd80003800000 */
.L_x_45:
[----:B------:R-:W0:Y:S01]  /*43d0*/  LDC.64 R12, c[0x0][0x390] ;  /* 0x0000e400ff0c7b82 */ /* 0x000e220000000a00 */
[----:B------:R-:W-:-:S04]  /*43e0*/  ISETP.GT.AND P2, PT, R39, R15, PT ;  /* 0x0000000f2700720c */ /* 0x000fc80003f44270 */
[----:B------:R-:W-:-:S05]  /*43f0*/  SEL R16, R16, RZ, !P2 ;  /* 0x000000ff10107207 */ /* 0x000fca0005000000 */
[----:B------:R-:W-:Y:S01]  /*4400*/  IMAD.IADD R40, R41, 0x1, R16 ;  /* 0x0000000129287824 */ /* 0x000fe200078e0210 */
[----:B0-----:R-:W-:-:S05]  /*4410*/  IADD3 R42, P2, PT, R12, 0x100, RZ ;  /* 0x000001000c2a7810 */ /* 0x001fca0007f5e0ff */
[----:B------:R-:W-:Y:S01]  /*4420*/  IMAD.X R43, RZ, RZ, R13, P2 ;  /* 0x000000ffff2b7224 */ /* 0x000fe200010e060d */
[----:B------:R-:W-:Y:S07]  /*4430*/  BRA `(.L_x_46) ;  /* 0xffffffcc00b47947 */ /* 0x000fee000383ffff */
.L_x_11:
[----:B------:R-:W-:Y:S01]  /*4440*/  BSSY B1, `(.L_x_47) ;  /* 0x0000006000017945 */ /* 0x000fe20003800000 */
[----:B------:R-:W-:Y:S01]  /*4450*/  PLOP3.LUT P0, PT, P0, PT, PT, 0x8, 0x80 ;  /* 0x000000000080781c */ /* 0x000fe2000070e170 */
[----:B------:R-:W-:-:S12]  /*4460*/  IMAD.MOV.U32 R10, RZ, RZ, -0x1 ;  /* 0xffffffffff0a7424 */ /* 0x000fd800078e00ff */
[----:B------:R-:W-:Y:S05]  /*4470*/  WARPSYNC.COLLECTIVE R10, `(.L_x_48) ;  /* 0x000000000a087348 */ /* 0x000fea0003c00000 */
[----:B------:R-:W-:Y:S01]  /*4480*/  VOTE.ANY P0, P0 ;  /* 0x0000000000ff7806 */ /* 0x000fe20000000100 */
[----:B------:R-:W-:-:S12]  /*4490*/  ENDCOLLECTIVE ;  /* 0x000000000000791b */ /* 0x000fd80003800000 */
.L_x_48:
[----:B------:R-:W-:Y:S05]  /*44a0*/  BSYNC B1 ;  /* 0x0000000000017941 */ /* 0x000fea0003800000 */
.L_x_47:
[----:B------:R-:W-:Y:S05]  /*44b0*/  BRA `(.L_x_49) ;  /* 0xffffffcc00bc7947 */ /* 0x000fea000383ffff */
.L_x_13:
[----:B------:R-:W-:Y:S01]  /*44c0*/  BSSY B1, `(.L_x_50) ;  /* 0x0000006000017945 */ /* 0x000fe20003800000 */
[----:B------:R-:W-:Y:S01]  /*44d0*/  PLOP3.LUT P0, PT, P0, PT, PT, 0x8, 0x80 ;  /* 0x000000000080781c */ /* 0x000fe2000070e170 */
[----:B------:R-:W-:-:S12]  /*44e0*/  IMAD.MOV.U32 R10, RZ, RZ, -0x1 ;  /* 0xffffffffff0a7424 */ /* 0x000fd800078e00ff */
[----:B------:R-:W-:Y:S05]  /*44f0*/  WARPSYNC.COLLECTIVE R10, `(.L_x_51) ;  /* 0x000000000a087348 */ /* 0x000fea0003c00000 */
[----:B------:R-:W-:Y:S01]  /*4500*/  VOTE.ANY P0, P0 ;  /* 0x0000000000ff7806 */ /* 0x000fe20000000100 */
[----:B------:R-:W-:-:S12]  /*4510*/  ENDCOLLECTIVE ;  /* 0x000000000000791b */ /* 0x000fd80003800000 */
.L_x_51:
[----:B------:R-:W-:Y:S05]  /*4520*/  BSYNC B1 ;  /* 0x0000000000017941 */ /* 0x000fea0003800000 */
.L_x_50:
[----:B------:R-:W-:Y:S05]  /*4530*/  BRA `(.L_x_52) ;  /* 0xffffffcc00c07947 */ /* 0x000fea000383ffff */
.L_x_15:
[----:B------:R-:W-:Y:S01]  /*4540*/  BSSY B1, `(.L_x_53) ;  /* 0x0000006000017945 */ /* 0x000fe20003800000 */
[----:B------:R-:W-:Y:S01]  /*4550*/  PLOP3.LUT P2, PT, P0, PT, PT, 0x8, 0x80 ;  /* 0x000000000080781c */ /* 0x000fe2000074e170 */
[----:B------:R-:W-:-:S12]  /*4560*/  IMAD.MOV.U32 R10, RZ, RZ, -0x1 ;  /* 0xffffffffff0a7424 */ /* 0x000fd800078e00ff */
[----:B------:R-:W-:Y:S05]  /*4570*/  WARPSYNC.COLLECTIVE R10, `(.L_x_54) ;  /* 0x000000000a087348 */ /* 0x000fea0003c00000 */
[----:B------:R-:W-:Y:S01]  /*4580*/  VOTE.ANY R10, PT, P2 ;  /* 0x00000000000a7806 */ /* 0x000fe200010e0100 */
[----:B------:R-:W-:Y:S06]  /*4590*/  ENDCOLLECTIVE ;  /* 0x000000000000791b */ /* 0x000fec0003800000 */
.L_x_54:
[----:B------:R-:W-:Y:S05]  /*45a0*/  BSYNC B1 ;  /* 0x0000000000017941 */ /* 0x000fea0003800000 */
.L_x_53:
[----:B------:R-:W-:Y:S01]  /*45b0*/  LOP3.LUT R10, R10, 0x80000000, R8, 0xec, !PT ;  /* 0x800000000a0a7812 */ /* 0x000fe200078eec08 */
[----:B------:R-:W-:Y:S02]  /*45c0*/  IMAD.MOV.U32 R14, RZ, RZ, 0x1 ;  /* 0x00000001ff0e7424 */ /* 0x000fe400078e00ff */
[----:B------:R-:W-:Y:S02]  /*45d0*/  VIADD R18, R18, 0xffffffe0 ;  /* 0xffffffe012127836 */ /* 0x000fe40000000000 */
[----:B------:R-:W-:-:S05]  /*45e0*/  VIADD R15, R10, 0xffffffff ;  /* 0xffffffff0a0f7836 */ /* 0x000fca0000000000 */
[----:B------:R-:W-:Y:S01]  /*45f0*/  LOP3.LUT R15, R10, R15, RZ, 0xc, !PT ;  /* 0x0000000f0a0f7212 */ /* 0x000fe200078e0cff */
[----:B------:R-:W-:-:S05]  /*4600*/  IMAD.MOV.U32 R10, RZ, RZ, -0x1 ;  /* 0xffffffffff0a7424 */ /* 0x000fca00078e00ff */
[----:B------:R-:W0:Y:S02]  /*4610*/  POPC R15, R15 ;  /* 0x0000000f000f7309 */ /* 0x000e240000000000 */
[----:B0-----:R-:W-:Y:S05]  /*4620*/  WARPSYNC.COLLECTIVE R10, `(.L_x_55) ;  /* 0x000000000a087348 */ /* 0x001fea0003c00000 */
[----:B0-----:R0:W1:Y:S02]  /*4630*/  SHFL.DOWN P2, R16, R13, R14, R15 ;  /* 0x0800000e0d107389 */ /* 0x001064000004000f */
[----:B01----:R-:W-:Y:S05]  /*4640*/  ENDCOLLECTIVE ;  /* 0x000000000000791b */ /* 0x003fea0003800000 */
.L_x_55:
[----:B------:R-:W-:Y:S01]  /*4650*/  ISETP.GE.AND P0, PT, R37, R15, PT ;  /* 0x0000000f2500720c */ /* 0x000fe20003f06270 */
[----:B------:R-:W-:-:S03]  /*4660*/  IMAD.MOV.U32 R14, RZ, RZ, 0x2 ;  /* 0x00000002ff0e7424 */ /* 0x000fc600078e00ff */
[----:B------:R-:W-:Y:S02]  /*4670*/  SEL R16, R16, RZ, !P0 ;  /* 0x000000ff10107207 */ /* 0x000fe40004000000 */
[----:B------:R-:W-:-:S03]  /*4680*/  ISETP.GT.AND P0, PT, R38, R15, PT ;  /* 0x0000000f2600720c */ /* 0x000fc60003f04270 */
[----:B------:R-:W-:-:S04]  /*4690*/  IMAD.IADD R41, R16, 0x1, R13 ;  /* 0x0000000110297824 */ /* 0x000fc800078e020d */
[----:B------:R-:W-:-:S07]  /*46a0*/  IMAD.MOV.U32 R13, RZ, RZ, R41 ;  /* 0x000000ffff0d7224 */ /* 0x000fce00078e0029 */
[----:B------:R-:W-:Y:S05]  /*46b0*/  WARPSYNC.COLLECTIVE R10, `(.L_x_56) ;  /* 0x000000000a087348 */ /* 0x000fea0003c00000 */
[----:B------:R0:W1:Y:S02]  /*46c0*/  SHFL.DOWN P2, R16, R13, R14, R15 ;  /* 0x0800000e0d107389 */ /* 0x000064000004000f */
[----:B01----:R-:W-:Y:S05]  /*46d0*/  ENDCOLLECTIVE ;  /* 0x000000000000791b */ /* 0x003fea0003800000 */
.L_x_56:
[----:B------:R-:W-:Y:S01]  /*46e0*/  IMAD.MOV.U32 R14, RZ, RZ, 0x4 ;  /* 0x00000004ff0e7424 */ /* 0x000fe200078e00ff */
[----:B------:R-:W-:Y:S02]  /*46f0*/  SEL R16, R16, RZ, !P0 ;  /* 0x000000ff10107207 */ /* 0x000fe40004000000 */
[----:B------:R-:W-:-:S03]  /*4700*/  ISETP.GT.AND P0, PT, R19, R15, PT ;  /* 0x0000000f1300720c */ /* 0x000fc60003f04270 */
[----:B------:R-:W-:-:S04]  /*4710*/  IMAD.IADD R41, R41, 0x1, R16 ;  /* 0x0000000129297824 */ /* 0x000fc800078e0210 */
[----:B------:R-:W-:-:S07]  /*4720*/  IMAD.MOV.U32 R13, RZ, RZ, R41 ;  /* 0x000000ffff0d7224 */ /* 0x000fce00078e0029 */
[----:B------:R-:W-:Y:S05]  /*4730*/  WARPSYNC.COLLECTIVE R10, `(.L_x_57) ;  /* 0x000000000a087348 */ /* 0x000fea0003c00000 */
[----:B------:R0:W1:Y:S02]  /*4740*/  SHFL.DOWN P2, R16, R13, R14, R15 ;  /* 0x0800000e0d107389 */ /* 0x000064000004000f */
[----:B01----:R-:W-:Y:S05]  /*4750*/  ENDCOLLECTIVE ;  /* 0x000000000000791b */ /* 0x003fea0003800000 */
.L_x_57:
[----:B------:R-:W-:Y:S01]  /*4760*/  IMAD.MOV.U32 R14, RZ, RZ, 0x8 ;  /* 0x00000008ff0e7424 */ /* 0x000fe200078e00ff */
[----:B------:R-:W-:Y:S02]  /*4770*/  SEL R16, R16, RZ, !P0 ;  /* 0x000000ff10107207 */ /* 0x000fe40004000000 */
[----:B------:R-:W-:-:S03]  /*4780*/  ISETP.GT.AND P0, PT, R36, R15, PT ;  /* 0x0000000f2400720c */ /* 0x000fc60003f04270 */
[----:B------:R-:W-:-:S10]  /*4790*/  IMAD.IADD R13, R41, 0x1, R16 ;  /* 0x00000001290d7824 */ /* 0x000fd400078e0210 */
[----:B------:R-:W-:Y:S05]  /*47a0*/  WARPSYNC.COLLECTIVE R10, `(.L_x_58) ;  /* 0x000000000a087348 */ /* 0x000fea0003c00000 */
[----:B------:R0:W1:Y:S02]  /*47b0*/  SHFL.DOWN P2, R16, R13, R14, R15 ;  /* 0x0800000e0d107389 */ /* 0x000064000004000f */
[----:B01----:R-:W-:Y:S05]  /*47c0*/  ENDCOLLECTIVE ;  /* 0x000000000000791b */ /* 0x003fea0003800000 */
.L_x_58:
        /* <DEDUP_REMOVED lines=8> */
.L_x_59:
[----:B------:R-:W-:Y:S02]  /*4850*/  SEL R16, R16, RZ, !P0 ;  /* 0x000000ff10107207 */ /* 0x000fe40004000000 */
[----:B------:R-:W-:Y:S02]  /*4860*/  ISETP.NE.AND P0, PT, R12, 0x65, PT ;  /* 0x000000650c00780c */ /* 0x000fe40003f05270 */
[----:B------:R-:W-:-:S11]  /*4870*/  IADD3 R40, PT, PT, R41, R16, R40 ;  /* 0x0000001029287210 */ /* 0x000fd60007ffe028 */
[----:B------:R-:W-:Y:S05]  /*4880*/  WARPSYNC.COLLECTIVE R10, `(.L_x_60) ;  /* 0x000000000a087348 */ /* 0x000fea0003c00000 */
[----:B------:R-:W-:Y:S01]  /*4890*/  VOTE.ALL P0, P0 ;  /* 0x0000000000ff7806 */ /* 0x000fe20000000000 */
[----:B------:R-:W-:-:S12]  /*48a0*/  ENDCOLLECTIVE ;  /* 0x000000000000791b */ /* 0x000fd80003800000 */
.L_x_60:
[----:B------:R-:W-:Y:S05]  /*48b0*/  BRA `(.L_x_61) ;  /* 0xffffffcc00607947 */ /* 0x000fea000383ffff */
.L_x_20:
[----:B------:R-:W-:Y:S01]  /*48c0*/  BSSY B0, `(.L_x_62) ;  /* 0x0000006000007945 */ /* 0x000fe20003800000 */
[----:B------:R-:W-:Y:S01]  /*48d0*/  PLOP3.LUT P0, PT, P0, PT, PT, 0x8, 0x80 ;  /* 0x000000000080781c */ /* 0x000fe2000070e170 */
[----:B------:R-:W-:-:S12]  /*48e0*/  IMAD.MOV.U32 R10, RZ, RZ, -0x1 ;  /* 0xffffffffff0a7424 */ /* 0x000fd800078e00ff */
[----:B------:R-:W-:Y:S05]  /*48f0*/  WARPSYNC.COLLECTIVE R10, `(.L_x_63) ;  /* 0x000000000a087348 */ /* 0x000fea0003c00000 */
[----:B------:R-:W-:Y:S01]  /*4900*/  VOTE.ANY P0, P0 ;  /* 0x0000000000ff7806 */ /* 0x000fe20000000100 */
[----:B------:R-:W-:-:S12]  /*4910*/  ENDCOLLECTIVE ;  /* 0x000000000000791b */ /* 0x000fd80003800000 */
.L_x_63:
[----:B------:R-:W-:Y:S05]  /*4920*/  BSYNC B0 ;  /* 0x0000000000007941 */ /* 0x000fea0003800000 */
.L_x_62:
[----:B------:R-:W-:Y:S05]  /*4930*/  BRA `(.L_x_64) ;  /* 0xffffffe4006c7947 */ /* 0x000fea000383ffff */
.L_x_22:
[----:B------:R-:W-:Y:S01]  /*4940*/  BSSY B0, `(.L_x_65) ;  /* 0x0000006000007945 */ /* 0x000fe20003800000 */
[----:B------:R-:W-:Y:S01]  /*4950*/  PLOP3.LUT P0, PT, P0, PT, PT, 0x8, 0x80 ;  /* 0x000000000080781c */ /* 0x000fe2000070e170 */
[----:B------:R-:W-:-:S12]  /*4960*/  IMAD.MOV.U32 R10, RZ, RZ, -0x1 ;  /* 0xffffffffff0a7424 */ /* 0x000fd800078e00ff */
[----:B------:R-:W-:Y:S05]  /*4970*/  WARPSYNC.COLLECTIVE R10, `(.L_x_66) ;  /* 0x000000000a087348 */ /* 0x000fea0003c00000 */
[----:B------:R-:W-:Y:S01]  /*4980*/  VOTE.ANY P0, P0 ;  /* 0x0000000000ff7806 */ /* 0x000fe20000000100 */
[----:B------:R-:W-:-:S12]  /*4990*/  ENDCOLLECTIVE ;  /* 0x000000000000791b */ /* 0x000fd80003800000 */
.L_x_66:
[----:B------:R-:W-:Y:S05]  /*49a0*/  BSYNC B0 ;  /* 0x0000000000007941 */ /* 0x000fea0003800000 */
.L_x_65:
[----:B------:R-:W-:Y:S05]  /*49b0*/  BRA `(.L_x_67) ;  /* 0xffffffe400707947 */ /* 0x000fea000383ffff */
.L_x_24:
[----:B------:R-:W0:Y:S01]  /*49c0*/  S2R R19, SR_GEMASK ;  /* 0x0000000000137919 */ /* 0x000e220000003c00 */
[----:B------:R-:W-:Y:S01]  /*49d0*/  BSSY B0, `(.L_x_68) ;  /* 0x0000007000007945 */ /* 0x000fe20003800000 */
[----:B------:R-:W-:Y:S01]  /*49e0*/  ISETP.NE.AND P0, PT, R8, 0x65, PT ;  /* 0x000000650800780c */ /* 0x000fe20003f05270 */
[----:B------:R-:W-:Y:S01]  /*49f0*/  IMAD.MOV.U32 R10, RZ, RZ, -0x1 ;  /* 0xffffffffff0a7424 */ /* 0x000fe200078e00ff */
[----:B------:R-:W-:-:S13]  /*4a00*/  PLOP3.LUT P2, PT, P2, PT, PT, 0x8, 0x80 ;  /* 0x000000000080781c */ /* 0x000fda000174e170 */
[----:B0-----:R-:W-:Y:S05]  /*4a10*/  WARPSYNC.COLLECTIVE R10, `(.L_x_69) ;  /* 0x000000000a087348 */ /* 0x001fea0003c00000 */
[----:B------:R-:W-:Y:S01]  /*4a20*/  VOTE.ANY R10, PT, P2 ;  /* 0x00000000000a7806 */ /* 0x000fe200010e0100 */
[----:B0-----:R-:W-:Y:S06]  /*4a30*/  ENDCOLLECTIVE ;  /* 0x000000000000791b */ /* 0x001fec0003800000 */
.L_x_69:
[----:B------:R-:W-:Y:S05]  /*4a40*/  BSYNC B0 ;  /* 0x0000000000007941 */ /* 0x000fea0003800000 */
.L_x_68:
[----:B------:R-:W-:Y:S01]  /*4a50*/  LOP3.LUT R10, R10, 0x80000000, R19, 0xec, !PT ;  /* 0x800000000a0a7812 */ /* 0x000fe200078eec13 */
[----:B------:R-:W-:-:S04]  /*4a60*/  IMAD.MOV.U32 R14, RZ, RZ, 0x1 ;  /* 0x00000001ff0e7424 */ /* 0x000fc800078e00ff */
[----:B------:R-:W-:-:S05]  /*4a70*/  VIADD R13, R10, 0xffffffff ;  /* 0xffffffff0a0d7836 */ /* 0x000fca0000000000 */
[----:B------:R-:W-:Y:S01]  /*4a80*/  LOP3.LUT R8, R10, R13, RZ, 0xc, !PT ;  /* 0x0000000d0a087212 */ /* 0x000fe200078e0cff */
[----:B------:R-:W-:Y:S02]  /*4a90*/  IMAD.MOV.U32 R13, RZ, RZ, R9 ;  /* 0x000000ffff0d7224 */ /* 0x000fe400078e0009 */
[----:B------:R-:W-:Y:S01]  /*4aa0*/  IMAD.MOV.U32 R10, RZ, RZ, -0x1 ;  /* 0xffffffffff0a7424 */ /* 0x000fe200078e00ff */
[----:B------:R0:W1:Y:S02]  /*4ab0*/  POPC R15, R8 ;  /* 0x00000008000f7309 */ /* 0x0000640000000000 */
[----:B0-----:R-:W-:-:S07]  /*4ac0*/  VIADD R8, R39, 0x4 ;  /* 0x0000000427087836 */ /* 0x001fce0000000000 */
[----:B-1----:R-:W-:Y:S05]  /*4ad0*/  WARPSYNC.COLLECTIVE R10, `(.L_x_70) ;  /* 0x000000000a087348 */ /* 0x002fea0003c00000 */
[----:B-1----:R0:W1:Y:S02]  /*4ae0*/  SHFL.DOWN P2, R16, R13, R14, R15 ;  /* 0x0800000e0d107389 */ /* 0x002064000004000f */
[----:B01----:R-:W-:Y:S05]  /*4af0*/  ENDCOLLECTIVE ;  /* 0x000000000000791b */ /* 0x003fea0003800000 */
.L_x_70:
[----:B------:R-:W-:Y:S01]  /*4b00*/  IMAD.MOV.U32 R14, RZ, RZ, 0x2 ;  /* 0x00000002ff0e7424 */ /* 0x000fe200078e00ff */
[----:B------:R-:W-:-:S04]  /*4b10*/  ISETP.GE.AND P2, PT, R39, R15, PT ;  /* 0x0000000f2700720c */ /* 0x000fc80003f46270 */
[----:B------:R-:W-:Y:S01]  /*4b20*/  SEL R12, R16, RZ, !P2 ;  /* 0x000000ff100c7207 */ /* 0x000fe20005000000 */
[----:B------:R-:W-:-:S04]  /*4b30*/  VIADD R16, R39, 0x2 ;  /* 0x0000000227107836 */ /* 0x000fc80000000000 */
[----:B------:R-:W-:Y:S01]  /*4b40*/  IMAD.IADD R12, R12, 0x1, R9 ;  /* 0x000000010c0c7824 */ /* 0x000fe200078e0209 */
[----:B------:R-:W-:-:S03]  /*4b50*/  ISETP.GT.AND P3, PT, R16, R15, PT ;  /* 0x0000000f1000720c */ /* 0x000fc60003f64270 */
[----:B------:R-:W-:-:S10]  /*4b60*/  IMAD.MOV.U32 R13, RZ, RZ, R12 ;  /* 0x000000ffff0d7224 */ /* 0x000fd400078e000c */
[----:B------:R-:W-:Y:S05]  /*4b70*/  WARPSYNC.COLLECTIVE R10, `(.L_x_71) ;  /* 0x000000000a087348 */ /* 0x000fea0003c00000 */
[----:B------:R0:W1:Y:S02]  /*4b80*/  SHFL.DOWN P2, R16, R13, R14, R15 ;  /* 0x0800000e0d107389 */ /* 0x000064000004000f */
[----:B01----:R-:W-:Y:S05]  /*4b90*/  ENDCOLLECTIVE ;  /* 0x000000000000791b */ /* 0x003fea0003800000 */
.L_x_71:
[----:B------:R-:W-:Y:S01]  /*4ba0*/  IMAD.MOV.U32 R14, RZ, RZ, 0x4 ;  /* 0x00000004ff0e7424 */ /* 0x000fe200078e00ff */
[----:B------:R-:W-:Y:S02]  /*4bb0*/  SEL R9, R16, RZ, !P3 ;  /* 0x000000ff10097207 */ /* 0x000fe40005800000 */
[----:B------:R-:W-:Y:S01]  /*4bc0*/  ISETP.GT.AND P3, PT, R8, R15, PT ;  /* 0x0000000f0800720c */ /* 0x000fe20003f64270 */
[----:B------:R-:W-:Y:S02]  /*4bd0*/  VIADD R8, R39, 0x8 ;  /* 0x0000000827087836 */ /* 0x000fe40000000000 */
[----:B------:R-:W-:-:S04]  /*4be0*/  IMAD.IADD R38, R12, 0x1, R9 ;  /* 0x000000010c267824 */ /* 0x000fc800078e0209 */
[----:B------:R-:W-:-:S07]  /*4bf0*/  IMAD.MOV.U32 R13, RZ, RZ, R38 ;  /* 0x000000ffff0d7224 */ /* 0x000fce00078e0026 */
[----:B------:R-:W-:Y:S05]  /*4c00*/  WARPSYNC.COLLECTIVE R10, `(.L_x_72) ;  /* 0x000000000a087348 */ /* 0x000fea0003c00000 */
[----:B------:R0:W1:Y:S02]  /*4c10*/  SHFL.DOWN P2, R16, R13, R14, R15 ;  /* 0x0800000e0d107389 */ /* 0x000064000004000f */
[----:B01----:R-:W-:Y:S05]  /*4c20*/  ENDCOLLECTIVE ;  /* 0x000000000000791b */ /* 0x003fea0003800000 */
.L_x_72:
        /* <DEDUP_REMOVED lines=9> */
.L_x_73:
[----:B------:R-:W-:Y:S01]  /*4cc0*/  IMAD.MOV.U32 R14, RZ, RZ, 0x10 ;  /* 0x00000010ff0e7424 */ /* 0x000fe200078e00ff */
[----:B------:R-:W-:-:S05]  /*4cd0*/  SEL R9, R16, RZ, !P3 ;  /* 0x000000ff10097207 */ /* 0x000fca0005800000 */
[----:B------:R-:W-:-:S04]  /*4ce0*/  IMAD.IADD R42, R44, 0x1, R9 ;  /* 0x000000012c2a7824 */ /* 0x000fc800078e0209 */
[----:B------:R-:W-:-:S07]  /*4cf0*/  IMAD.MOV.U32 R13, RZ, RZ, R42 ;  /* 0x000000ffff0d7224 */ /* 0x000fce00078e002a */
[----:B------:R-:W-:Y:S05]  /*4d00*/  WARPSYNC.COLLECTIVE R10, `(.L_x_74) ;  /* 0x000000000a087348 */ /* 0x000fea0003c00000 */
[----:B------:R0:W1:Y:S02]  /*4d10*/  SHFL.DOWN P2, R16, R13, R14, R15 ;  /* 0x0800000e0d107389 */ /* 0x000064000004000f */
[----:B01----:R-:W-:Y:S05]  /*4d20*/  ENDCOLLECTIVE ;  /* 0x000000000000791b */ /* 0x003fea0003800000 */
.L_x_74:
[----:B------:R-:W-:Y:S05]  /*4d30*/  WARPSYNC.COLLECTIVE R10, `(.L_x_75) ;  /* 0x000000000a087348 */ /* 0x000fea0003c00000 */
[----:B------:R-:W-:Y:S01]  /*4d40*/  VOTE.ALL P0, P0 ;  /* 0x0000000000ff7806 */ /* 0x000fe20000000000 */
[----:B------:R-:W-:-:S12]  /*4d50*/  ENDCOLLECTIVE ;  /* 0x000000000000791b */ /* 0x000fd80003800000 */
.L_x_75:
[----:B------:R-:W-:-:S04]  /*4d60*/  ISETP.GT.AND P2, PT, R8, R15, PT ;  /* 0x0000000f0800720c */ /* 0x000fc80003f44270 */
[----:B------:R-:W-:-:S05]  /*4d70*/  SEL R9, R16, RZ, !P2 ;  /* 0x000000ff10097207 */ /* 0x000fca0005000000 */
[----:B------:R-:W-:Y:S02]  /*4d80*/  IMAD.IADD R12, R42, 0x1, R9 ;  /* 0x000000012a0c7824 */ /* 0x000fe400078e0209 */
[----:B------:R-:W0:Y:S02]  /*4d90*/  LDC.64 R8, c[0x0][0x390] ;  /* 0x0000e400ff087b82 */ /* 0x000e240000000a00 */
[----:B0-----:R-:W-:-:S05]  /*4da0*/  IADD3 R38, P2, PT, R8, 0x100, RZ ;  /* 0x0000010008267810 */ /* 0x001fca0007f5e0ff */
[----:B------:R-:W-:Y:S01]  /*4db0*/  IMAD.X R43, RZ, RZ, R9, P2 ;  /* 0x000000ffff2b7224 */ /* 0x000fe200010e0609 */
[----:B------:R-:W-:Y:S07]  /*4dc0*/  BRA `(.L_x_76) ;  /* 0xffffffe400087947 */ /* 0x000fee000383ffff */
.L_x_26:
[----:B------:R-:W-:Y:S01]  /*4dd0*/  BSSY B0, `(.L_x_77) ;  /* 0x0000006000007945 */ /* 0x000fe20003800000 */
[----:B------:R-:W-:Y:S01]  /*4de0*/  PLOP3.LUT P0, PT, P0, PT, PT, 0x8, 0x80 ;  /* 0x000000000080781c */ /* 0x000fe2000070e170 */
[----:B------:R-:W-:-:S12]  /*4df0*/  IMAD.MOV.U32 R10, RZ, RZ, -0x1 ;  /* 0xffffffffff0a7424 */ /* 0x000fd800078e00ff */
[----:B------:R-:W-:Y:S05]  /*4e00*/  WARPSYNC.COLLECTIVE R10, `(.L_x_78) ;  /* 0x000000000a087348 */ /* 0x000fea0003c00000 */
[----:B------:R-:W-:Y:S01]  /*4e10*/  VOTE.ANY P0, P0 ;  /* 0x0000000000ff7806 */ /* 0x000fe20000000100 */
[----:B------:R-:W-:-:S12]  /*4e20*/  ENDCOLLECTIVE ;  /* 0x000000000000791b */ /* 0x000fd80003800000 */
.L_x_78:
[----:B------:R-:W-:Y:S05]  /*4e30*/  BSYNC B0 ;  /* 0x0000000000007941 */ /* 0x000fea0003800000 */
.L_x_77:
[----:B------:R-:W-:Y:S05]  /*4e40*/  BRA `(.L_x_79) ;  /* 0xffffffe400187947 */ /* 0x000fea000383ffff */
.L_x_28:
[----:B------:R-:W-:Y:S01]  /*4e50*/  BSSY B0, `(.L_x_80) ;  /* 0x0000006000007945 */ /* 0x000fe20003800000 */
[----:B------:R-:W-:Y:S01]  /*4e60*/  PLOP3.LUT P0, PT, P0, PT, PT, 0x8, 0x80 ;  /* 0x000000000080781c */ /* 0x000fe2000070e170 */
[----:B------:R-:W-:-:S12]  /*4e70*/  IMAD.MOV.U32 R10, RZ, RZ, -0x1 ;  /* 0xffffffffff0a7424 */ /* 0x000fd800078e00ff */
[----:B------:R-:W-:Y:S05]  /*4e80*/  WARPSYNC.COLLECTIVE R10, `(.L_x_81) ;  /* 0x000000000a087348 */ /* 0x000fea0003c00000 */
[----:B------:R-:W-:Y:S01]  /*4e90*/  VOTE.ANY P0, P0 ;  /* 0x0000000000ff7806 */ /* 0x000fe20000000100 */
[----:B------:R-:W-:-:S12]  /*4ea0*/  ENDCOLLECTIVE ;  /* 0x000000000000791b */ /* 0x000fd80003800000 */
.L_x_81:
[----:B------:R-:W-:Y:S05]  /*4eb0*/  BSYNC B0 ;  /* 0x0000000000007941 */ /* 0x000fea0003800000 */
.L_x_80:
[----:B------:R-:W-:Y:S05]  /*4ec0*/  BRA `(.L_x_82) ;  /* 0xffffffe4001c7947 */ /* 0x000fea000383ffff */
.L_x_30:
[----:B------:R-:W-:Y:S01]  /*4ed0*/  BSSY B0, `(.L_x_83) ;  /* 0x0000006000007945 */ /* 0x000fe20003800000 */
[----:B------:R-:W-:Y:S01]  /*4ee0*/  PLOP3.LUT P2, PT, P0, PT, PT, 0x8, 0x80 ;  /* 0x000000000080781c */ /* 0x000fe2000074e170 */
[----:B------:R-:W-:-:S12]  /*4ef0*/  IMAD.MOV.U32 R10, RZ, RZ, -0x1 ;  /* 0xffffffffff0a7424 */ /* 0x000fd800078e00ff */
[----:B------:R-:W-:Y:S05]  /*4f00*/  WARPSYNC.COLLECTIVE R10, `(.L_x_84) ;  /* 0x000000000a087348 */ /* 0x000fea0003c00000 */
[----:B------:R-:W-:Y:S01]  /*4f10*/  VOTE.ANY R10, PT, P2 ;  /* 0x00000000000a7806 */ /* 0x000fe200010e0100 */
[----:B------:R-:W-:Y:S06]  /*4f20*/  ENDCOLLECTIVE ;  /* 0x000000000000791b */ /* 0x000fec0003800000 */
.L_x_84:
[----:B------:R-:W-:Y:S05]  /*4f30*/  BSYNC B0 ;  /* 0x0000000000007941 */ /* 0x000fea0003800000 */
.L_x_83:
[----:B------:R-:W-:Y:S01]  /*4f40*/  LOP3.LUT R10, R10, 0x80000000, R19, 0xec, !PT ;  /* 0x800000000a0a7812 */ /* 0x000fe200078eec13 */
[----:B------:R-:W-:Y:S02]  /*4f50*/  IMAD.MOV.U32 R14, RZ, RZ, 0x1 ;  /* 0x00000001ff0e7424 */ /* 0x000fe400078e00ff */
[----:B------:R-:W-:Y:S02]  /*4f60*/  VIADD R18, R18, 0xffffffe0 ;  /* 0xffffffe012127836 */ /* 0x000fe40000000000 */
[----:B------:R-:W-:-:S05]  /*4f70*/  VIADD R13, R10, 0xffffffff ;  /* 0xffffffff0a0d7836 */ /* 0x000fca0000000000 */
[----:B------:R-:W-:Y:S01]  /*4f80*/  LOP3.LUT R45, R10, R13, RZ, 0xc, !PT ;  /* 0x0000000d0a2d7212 */ /* 0x000fe200078e0cff */
[----:B------:R-:W-:Y:S02]  /*4f90*/  IMAD.MOV.U32 R13, RZ, RZ, R9 ;  /* 0x000000ffff0d7224 */ /* 0x000fe400078e0009 */
[----:B------:R-:W-:Y:S01]  /*4fa0*/  IMAD.MOV.U32 R10, RZ, RZ, -0x1 ;  /* 0xffffffffff0a7424 */ /* 0x000fe200078e00ff */
[----:B------:R0:W1:Y:S06]  /*4fb0*/  POPC R15, R45 ;  /* 0x0000002d000f7309 */ /* 0x00006c0000000000 */
[----:B01----:R-:W-:Y:S05]  /*4fc0*/  WARPSYNC.COLLECTIVE R10, `(.L_x_85) ;  /* 0x000000000a087348 */ /* 0x003fea0003c00000 */
[----:B-1----:R1:W2:Y:S02]  /*4fd0*/  SHFL.DOWN P2, R16, R13, R14, R15 ;  /* 0x0800000e0d107389 */ /* 0x0022a4000004000f */
[----:B012---:R-:W-:Y:S05]  /*4fe0*/  ENDCOLLECTIVE ;  /* 0x000000000000791b */ /* 0x007fea0003800000 */
.L_x_85:
[----:B------:R-:W-:Y:S01]  /*4ff0*/  ISETP.GE.AND P0, PT, R39, R15, PT ;  /* 0x0000000f2700720c */ /* 0x000fe20003f06270 */
[----:B------:R-:W-:-:S03]  /*5000*/  IMAD.MOV.U32 R14, RZ, RZ, 0x2 ;  /* 0x00000002ff0e7424 */ /* 0x000fc600078e00ff */
[----:B------:R-:W-:-:S05]  /*5010*/  SEL R16, R16, RZ, !P0 ;  /* 0x000000ff10107207 */ /* 0x000fca0004000000 */
[----:B------:R-:W-:Y:S02]  /*5020*/  IMAD.IADD R44, R16, 0x1, R9 ;  /* 0x00000001102c7824 */ /* 0x000fe400078e0209 */
[----:B------:R-:W-:Y:S02]  /*5030*/  VIADD R16, R39, 0x2 ;  /* 0x0000000227107836 */ /* 0x000fe40000000000 */
[----:B------:R-:W-:-:S03]  /*5040*/  IMAD.MOV.U32 R13, RZ, RZ, R44 ;  /* 0x000000ffff0d7224 */ /* 0x000fc600078e002c */
[----:B------:R-:W-:-:S13]  /*5050*/  ISETP.GT.AND P0, PT, R16, R15, PT ;  /* 0x0000000f1000720c */ /* 0x000fda0003f04270 */
[----:B------:R-:W-:Y:S05]  /*5060*/  WARPSYNC.COLLECTIVE R10, `(.L_x_86) ;  /* 0x000000000a087348 */ /* 0x000fea0003c00000 */
[----:B------:R0:W1:Y:S02]  /*5070*/  SHFL.DOWN P2, R16, R13, R14, R15 ;  /* 0x0800000e0d107389 */ /* 0x000064000004000f */
[----:B01----:R-:W-:Y:S05]  /*5080*/  ENDCOLLECTIVE ;  /* 0x000000000000791b */ /* 0x003fea0003800000 */
.L_x_86:
[----:B------:R-:W-:Y:S01]  /*5090*/  IMAD.MOV.U32 R14, RZ, RZ, 0x4 ;  /* 0x00000004ff0e7424 */ /* 0x000fe200078e00ff */
        /* <DEDUP_REMOVED lines=8> */
.L_x_87:
[----:B------:R-:W-:Y:S01]  /*5120*/  IMAD.MOV.U32 R14, RZ, RZ, 0x8 ;  /* 0x00000008ff0e7424 */ /* 0x000fe200078e00ff */
        /* <DEDUP_REMOVED lines=8> */
.L_x_88:
        /* <DEDUP_REMOVED lines=9> */
.L_x_89:
[----:B------:R-:W-:Y:S02]  /*5240*/  SEL R9, R16, RZ, !P0 ;  /* 0x000000ff10097207 */ /* 0x000fe40004000000 */
[----:B------:R-:W-:Y:S02]  /*5250*/  ISETP.NE.AND P0, PT, R8, 0x65, PT ;  /* 0x000000650800780c */ /* 0x000fe40003f05270 */
[----:B------:R-:W-:-:S11]  /*5260*/  IADD3 R12, PT, PT, R44, R9, R12 ;  /* 0x000000092c0c7210 */ /* 0x000fd60007ffe00c */
[----:B------:R-:W-:Y:S05]  /*5270*/  WARPSYNC.COLLECTIVE R10, `(.L_x_90) ;  /* 0x000000000a087348 */ /* 0x000fea0003c00000 */
[----:B------:R-:W-:Y:S01]  /*5280*/  VOTE.ALL P0, P0 ;  /* 0x0000000000ff7806 */ /* 0x000fe20000000000 */
[----:B------:R-:W-:-:S12]  /*5290*/  ENDCOLLECTIVE ;  /* 0x000000000000791b */ /* 0x000fd80003800000 */
.L_x_90:
[----:B------:R-:W-:Y:S05]  /*52a0*/  BRA `(.L_x_91) ;  /* 0xffffffe000b47947 */ /* 0x000fea000383ffff */
.L_x_92:
[----:B------:R-:W-:-:S00]  /*52b0*/  BRA `(.L_x_92) ;  /* 0xfffffffc00fc7947 */ /* 0x000fc0000383ffff */
[----:B------:R-:W-:-:S00]  /*52c0*/  NOP ;  /* 0x0000000000007918 */ /* 0x000fc00000000000 */
        /* <DEDUP_REMOVED lines=11> */
.L_x_253:


//--------------------- .text._ZN3cub18CUB_300001_SM_10006detail4scan16DeviceScanKernelINS2_10policy_hubIiiijN4cuda3std3__44plusIvEEE10Policy1000EPiSC_NS0_13ScanTileStateIiLb1EEES9_NS1_10InputValueIiSC_EEjiLb0EiEEvT0_T1_T2_iT3_T4_T5_ --------------------------
	.section	.text._ZN3cub18CUB_300001_SM_10006detail4scan16DeviceScanKernelINS2_10policy_hubIiiijN4cuda3std3__44plusIvEEE10Policy1000EPiSC_NS0_13ScanTileStateIiLb1EEES9_NS1_10InputValueIiSC_EEjiLb0EiEEvT0_T1_T2_iT3_T4_T5_,"ax",@progbits
	.align	128
        .global         _ZN3cub18CUB_300001_SM_10006detail4scan16DeviceScanKernelINS2_10policy_hubIiiijN4cuda3std3__44plusIvEEE10Policy1000EPiSC_NS0_13ScanTileStateIiLb1EEES9_NS1_10InputValueIiSC_EEjiLb0EiEEvT0_T1_T2_iT3_T4_T5_
        .type           _ZN3cub18CUB_300001_SM_10006detail4scan16DeviceScanKernelINS2_10policy_hubIiiijN4cuda3std3__44plusIvEEE10Policy1000EPiSC_NS0_13ScanTileStateIiLb1EEES9_NS1_10InputValueIiSC_EEjiLb0EiEEvT0_T1_T2_iT3_T4_T5_,@function
        .size           _ZN3cub18CUB_300001_SM_10006detail4scan16DeviceScanKernelINS2_10policy_hubIiiijN4cuda3std3__44plusIvEEE10Policy1000EPiSC_NS0_13ScanTileStateIiLb1EEES9_NS1_10InputValueIiSC_EEjiLb0EiEEvT0_T1_T2_iT3_T4_T5_,(.L_x_254 - _ZN3cub18CUB_300001_SM_10006detail4scan16DeviceScanKernelINS2_10policy_hubIiiijN4cuda3std3__44plusIvEEE10Policy1000EPiSC_NS0_13ScanTileStateIiLb1EEES9_NS1_10InputValueIiSC_EEjiLb0EiEEvT0_T1_T2_iT3_T4_T5_)
        .other          _ZN3cub18CUB_300001_SM_10006detail4scan16DeviceScanKernelINS2_10policy_hubIiiijN4cuda3std3__44plusIvEEE10Policy1000EPiSC_NS0_13ScanTileStateIiLb1EEES9_NS1_10InputValueIiSC_EEjiLb0EiEEvT0_T1_T2_iT3_T4_T5_,@"STO_CUDA_ENTRY STV_DEFAULT"
_ZN3cub18CUB_300001_SM_10006detail4scan16DeviceScanKernelINS2_10policy_hubIiiijN4cuda3std3__44plusIvEEE10Policy1000EPiSC_NS0_13ScanTileStateIiLb1EEES9_NS1_10InputValueIiSC_EEjiLb0EiEEvT0_T1_T2_iT3_T4_T5_:
.text._ZN3cub18CUB_300001_SM_10006detail4scan16DeviceScanKernelINS2_10policy_hubIiiijN4cuda3std3__44plusIvEEE10Policy1000EPiSC_NS0_13ScanTileStateIiLb1EEES9_NS1_10InputValueIiSC_EEjiLb0EiEEvT0_T1_T2_iT3_T4_T5_:
[----:B------:R-:W-:Y:S01]  /*0000*/  LDC R1, c[0x0][0x37c] ;  /* 0x0000df00ff017b82 */ /* 0x000fe20000000800 */
[----:B------:R-:W0:Y:S07]  /*0010*/  LDCU UR4, c[0x0][0x3a0] ;  /* 0x00007400ff0477ac */ /* 0x000e2e0008000800 */
[----:B------:R-:W1:Y:S01]  /*0020*/  LDC R38, c[0x0][0x398] ;  /* 0x0000e600ff267b82 */ /* 0x000e620000000800 */
[----:B------:R-:W2:Y:S01]  /*0030*/  LDCU.64 UR8, c[0x0][0x358] ;  /* 0x00006b00ff0877ac */ /* 0x000ea20008000a00 */
[----:B------:R-:W3:Y:S01]  /*0040*/  LDCU UR5, c[0x0][0x3b0] ;  /* 0x00007600ff0577ac */ /* 0x000ee20008000800 */
[----:B0-----:R-:W-:-:S06]  /*0050*/  UPRMT UR4, UR4, 0x7770, URZ ;  /* 0x0000777004047896 */ /* 0x001fcc00080000ff */
[----:B------:R-:W-:-:S13]  /*0060*/  ISETP.NE.AND P0, PT, RZ, UR4, PT ;  /* 0x00000004ff007c0c */ /* 0x000fda000bf05270 */
[----:B------:R-:W2:Y:S02]  /*0070*/  @P0 LDC.64 R2, c[0x0][0x3a8] ;  /* 0x0000ea00ff020b82 */ /* 0x000ea40000000a00 */
[----:B--2---:R0:W5:Y:S06]  /*0080*/  @P0 LDG.E R39, desc[UR8][R2.64] ;  /* 0x0000000802270981 */ /* 0x00416c000c1e1900 */
[----:B------:R-:W1:Y:S02]  /*0090*/  S2UR UR4, SR_CTAID.X ;  /* 0x00000000000479c3 */ /* 0x000e640000002500 */
[----:B-1----:R-:W-:-:S04]  /*00a0*/  VIADD R38, R38, UR4 ;  /* 0x0000000426267c36 */ /* 0x002fc80008000000 */
[----:B------:R-:W-:-:S05]  /*00b0*/  IMAD R5, R38, 0x2100, RZ ;  /* 0x0000210026057824 */ /* 0x000fca00078e02ff */
[----:B---3--:R-:W-:Y:S01]  /*00c0*/  IADD3 R0, PT, PT, -R5, UR5, RZ ;  /* 0x0000000505007c10 */ /* 0x008fe2000fffe1ff */
[----:B------:R-:W1:Y:S03]  /*00d0*/  @!P0 LDC R39, c[0x0][0x3a8] ;  /* 0x0000ea00ff278b82 */ /* 0x000e660000000800 */
[----:B------:R-:W-:-:S13]  /*00e0*/  ISETP.GE.U32.AND P0, PT, R0, 0x2101, PT ;  /* 0x000021010000780c */ /* 0x000fda0003f06070 */
[----:B0-----:R-:W-:Y:S05]  /*00f0*/  @!P0 BRA `(.L_x_93) ;  /* 0x0000001c00848947 */ /* 0x001fea0003800000 */
[----:B------:R-:W0:Y:S01]  /*0100*/  S2R R49, SR_TID.X ;  /* 0x0000000000317919 */ /* 0x000e220000002100 */
[----:B------:R-:W2:Y:S01]  /*0110*/  LDCU.64 UR4, c[0x0][0x380] ;  /* 0x00007000ff0477ac */ /* 0x000ea20008000a00 */
[C---:B0-----:R-:W-:Y:S02]  /*0120*/  LOP3.LUT R0, R49.reuse, 0x1f, RZ, 0xc0, !PT ;  /* 0x0000001f31007812 */ /* 0x041fe400078ec0ff */
[----:B------:R-:W-:-:S05]  /*0130*/  LOP3.LUT R3, R49, 0x3e0, RZ, 0xc0, !PT ;  /* 0x000003e031037812 */ /* 0x000fca00078ec0ff */
[----:B------:R-:W-:-:S05]  /*0140*/  IMAD R0, R3, 0x16, R0 ;  /* 0x0000001603007824 */ /* 0x000fca00078e0200 */
[----:B------:R-:W-:-:S05]  /*0150*/  IADD3 R0, P0, PT, R5, R0, RZ ;  /* 0x0000000005007210 */ /* 0x000fca0007f1e0ff */
[----:B------:R-:W-:Y:S02]  /*0160*/  IMAD.X R3, RZ, RZ, RZ, P0 ;  /* 0x000000ffff037224 */ /* 0x000fe400000e06ff */
[----:B------:R-:W-:-:S03]  /*0170*/  IMAD.SHL.U32 R45, R0, 0x4, RZ ;  /* 0x00000004002d7824 */ /* 0x000fc600078e00ff */
[----:B------:R-:W-:Y:S02]  /*0180*/  SHF.L.U64.HI R3, R0, 0x2, R3 ;  /* 0x0000000200037819 */ /* 0x000fe40000010203 */
[----:B--2---:R-:W-:-:S04]  /*0190*/  IADD3 R4, P0, PT, R45, UR4, RZ ;  /* 0x000000042d047c10 */ /* 0x004fc8000ff1e0ff */
[----:B------:R-:W-:-:S05]  /*01a0*/  IADD3.X R5, PT, PT, R3, UR5, RZ, P0, !PT ;  /* 0x0000000503057c10 */ /* 0x000fca00087fe4ff */
[----:B------:R-:W2:Y:S04]  /*01b0*/  LDG.E R7, desc[UR8][R4.64] ;  /* 0x0000000804077981 */ /* 0x000ea8000c1e1900 */
[----:B------:R-:W3:Y:S04]  /*01c0*/  LDG.E R9, desc[UR8][R4.64+0x80] ;  /* 0x0000800804097981 */ /* 0x000ee8000c1e1900 */
[----:B------:R-:W4:Y:S04]  /*01d0*/  LDG.E R11, desc[UR8][R4.64+0x100] ;  /* 0x00010008040b7981 */ /* 0x000f28000c1e1900 */
        /* <DEDUP_REMOVED lines=18> */
[----:B------:R-:W4:Y:S01]  /*0300*/  LDG.E R18, desc[UR8][R4.64+0xa80] ;  /* 0x000a800804127981 */ /* 0x000f22000c1e1900 */
[----:B------:R-:W0:Y:S01]  /*0310*/  S2UR UR5, SR_CgaCtaId ;  /* 0x00000000000579c3 */ /* 0x000e220000008800 */
[----:B------:R-:W-:Y:S01]  /*0320*/  SHF.R.U32.HI R40, RZ, 0x5, R49 ;  /* 0x00000005ff287819 */ /* 0x000fe20000011631 */
[----:B------:R-:W-:Y:S01]  /*0330*/  UMOV UR4, 0x400 ;  /* 0x0000040000047882 */ /* 0x000fe20000000000 */
[----:B------:R-:W1:Y:S01]  /*0340*/  S2R R47, SR_LANEID ;  /* 0x00000000002f7919 */ /* 0x000e620000000000 */
[----:B------:R-:W-:Y:S01]  /*0350*/  ISETP.NE.AND P0, PT, R38, RZ, PT ;  /* 0x000000ff2600720c */ /* 0x000fe20003f05270 */
        /* <DEDUP_REMOVED lines=28> */
[----:B------:R0:W1:Y:S04]  /*0520*/  LDS.64 R4, [R0] ;  /* 0x0000000000047984 */ /* 0x0000680000000a00 */
[----:B------:R0:W2:Y:S04]  /*0530*/  LDS.64 R6, [R0+0x8] ;  /* 0x0000080000067984 */ /* 0x0000a80000000a00 */
[----:B------:R0:W3:Y:S04]  /*0540*/  LDS.64 R8, [R0+0x10] ;  /* 0x0000100000087984 */ /* 0x0000e80000000a00 */
[----:B------:R0:W4:Y:S04]  /*0550*/  LDS.64 R10, [R0+0x18] ;  /* 0x00001800000a7984 */ /* 0x0001280000000a00 */
[----:B------:R0:W0:Y:S04]  /*0560*/  LDS.64 R12, [R0+0x20] ;  /* 0x00002000000c7984 */ /* 0x0000280000000a00 */
[----:B------:R0:W0:Y:S04]  /*0570*/  LDS.64 R14, [R0+0x28] ;  /* 0x00002800000e7984 */ /* 0x0000280000000a00 */
[----:B------:R0:W0:Y:S04]  /*0580*/  LDS.64 R28, [R0+0x30] ;  /* 0x00003000001c7984 */ /* 0x0000280000000a00 */
[----:B------:R0:W0:Y:S04]  /*0590*/  LDS.64 R30, [R0+0x38] ;  /* 0x00003800001e7984 */ /* 0x0000280000000a00 */
[----:B------:R0:W0:Y:S04]  /*05a0*/  LDS.64 R32, [R0+0x40] ;  /* 0x0000400000207984 */ /* 0x0000280000000a00 */
[----:B------:R0:W0:Y:S04]  /*05b0*/  LDS.64 R34, [R0+0x48] ;  /* 0x0000480000227984 */ /* 0x0000280000000a00 */
[----:B------:R0:W0:Y:S01]  /*05c0*/  LDS.64 R36, [R0+0x50] ;  /* 0x0000500000247984 */ /* 0x0000220000000a00 */
[----:B------:R-:W-:Y:S06]  /*05d0*/  BAR.SYNC.DEFER_BLOCKING 0x0 ;  /* 0x0000000000007b1d */ /* 0x000fec0000010000 */
[----:B-1----:R-:W-:Y:S05]  /*05e0*/  @P0 BRA `(.L_x_95) ;  /* 0x00000004001c0947 */ /* 0x002fea0003800000 */
[----:B0-2---:R-:W-:Y:S02]  /*05f0*/  IADD3 R16, PT, PT, R6, R5, R4 ;  /* 0x0000000506107210 */ /* 0x005fe40007ffe004 */
[C---:B------:R-:W-:Y:S02]  /*0600*/  ISETP.NE.AND P1, PT, R47.reuse, 0x1f, PT ;  /* 0x0000001f2f00780c */ /* 0x040fe40003f25270 */
[----:B---3--:R-:W-:Y:S02]  /*0610*/  IADD3 R16, PT, PT, R8, R7, R16 ;  /* 0x0000000708107210 */ /* 0x008fe40007ffe010 */
[----:B------:R-:W-:Y:S02]  /*0620*/  ISETP.NE.AND P2, PT, R47, RZ, PT ;  /* 0x000000ff2f00720c */ /* 0x000fe40003f45270 */
[----:B----4-:R-:W-:-:S04]  /*0630*/  IADD3 R16, PT, PT, R10, R9, R16 ;  /* 0x000000090a107210 */ /* 0x010fc80007ffe010 */
[----:B------:R-:W-:-:S03]  /*0640*/  IADD3 R16, PT, PT, R12, R11, R16 ;  /* 0x0000000b0c107210 */ /* 0x000fc60007ffe010 */
[----:B------:R-:W-:Y:S02]  /*0650*/  @!P1 LEA R43, R40, UR4, 0x2 ;  /* 0x00000004282b9c11 */ /* 0x000fe4000f8e10ff */
[----:B------:R-:W-:-:S04]  /*0660*/  IADD3 R16, PT, PT, R14, R13, R16 ;  /* 0x0000000d0e107210 */ /* 0x000fc80007ffe010 */
[----:B------:R-:W-:-:S04]  /*0670*/  IADD3 R16, PT, PT, R28, R15, R16 ;  /* 0x0000000f1c107210 */ /* 0x000fc80007ffe010 */
[----:B------:R-:W-:-:S04]  /*0680*/  IADD3 R16, PT, PT, R30, R29, R16 ;  /* 0x0000001d1e107210 */ /* 0x000fc80007ffe010 */
[----:B------:R-:W-:-:S04]  /*0690*/  IADD3 R16, PT, PT, R32, R31, R16 ;  /* 0x0000001f20107210 */ /* 0x000fc80007ffe010 */
[----:B------:R-:W-:-:S04]  /*06a0*/  IADD3 R16, PT, PT, R34, R33, R16 ;  /* 0x0000002122107210 */ /* 0x000fc80007ffe010 */
[----:B------:R-:W-:-:S05]  /*06b0*/  IADD3 R16, PT, PT, R36, R35, R16 ;  /* 0x0000002324107210 */ /* 0x000fca0007ffe010 */
[----:B------:R-:W-:-:S05]  /*06c0*/  IMAD.IADD R37, R37, 0x1, R16 ;  /* 0x0000000125257824 */ /* 0x000fca00078e0210 */
        /* <DEDUP_REMOVED lines=47> */
[----:B------:R-:W-:Y:S02]  /*09c0*/  SEL R16, R26, R16, !P1 ;  /* 0x000000101a107207 */ /* 0x000fe40004800000 */
[----:B------:R-:W-:Y:S02]  /*09d0*/  ISETP.NE.AND P1, PT, R49, RZ, PT ;  /* 0x000000ff3100720c */ /* 0x000fe40003f25270 */
[----:B------:R-:W-:Y:S02]  /*09e0*/  SEL R16, R16, RZ, P0 ;  /* 0x000000ff10107207 */ /* 0x000fe40000000000 */
[--C-:B-----5:R-:W-:Y:S02]  /*09f0*/  IADD3 R27, PT, PT, R26, R27, R39.reuse ;  /* 0x0000001b1a1b7210 */ /* 0x120fe40007ffe027 */
[----:B------:R-:W-:-:S07]  /*0a00*/  IADD3 R16, PT, PT, R16, R37, R39 ;  /* 0x0000002510107210 */ /* 0x000fce0007ffe027 */
[----:B------:R-:W-:Y:S05]  /*0a10*/  @P1 BRA `(.L_x_96) ;  /* 0x0000000c00f01947 */ /* 0x000fea0003800000 */
[----:B------:R-:W0:Y:S01]  /*0a20*/  LDC.64 R18, c[0x0][0x390] ;  /* 0x0000e400ff127b82 */ /* 0x000e220000000a00 */
[----:B------:R-:W-:-:S05]  /*0a30*/  IMAD.MOV.U32 R26, RZ, RZ, 0x65 ;  /* 0x00000065ff1a7424 */ /* 0x000fca00078e00ff */
[----:B0-----:R0:W-:Y:S01]  /*0a40*/  ST.E.64.STRONG.GPU desc[UR8][R18.64+0x100], R26 ;  /* 0x0001001a12007985 */ /* 0x0011e2000c10fb08 */
[----:B------:R-:W-:Y:S05]  /*0a50*/  BRA `(.L_x_96) ;  /* 0x0000000c00e07947 */ /* 0x000fea0003800000 */
.L_x_95:
        /* <DEDUP_REMOVED lines=20> */
[----:B-----5:R-:W0:Y:S02]  /*0ba0*/  SHFL.UP P0, R39, R24, 0x8, RZ ;  /* 0x0500000018277989 */ /* 0x020e2400000000ff */
        /* <DEDUP_REMOVED lines=16> */
[----:B------:R-:W-:Y:S02]  /*0cb0*/  SEL R17, R37, RZ, P2 ;  /* 0x000000ff25117207 */ /* 0x000fe40001000000 */
        /* <DEDUP_REMOVED lines=19> */
[----:B------:R-:W-:Y:S02]  /*0df0*/  ISETP.NE.AND P0, PT, R40, 0xa, PT ;  /* 0x0000000a2800780c */ /* 0x000fe40003f05270 */
[----:B------:R-:W-:Y:S02]  /*0e00*/  SEL R16, R24, R16, !P1 ;  /* 0x0000001018107207 */ /* 0x000fe40004800000 */
[----:B------:R-:W-:Y:S02]  /*0e10*/  ISETP.NE.AND P1, PT, R40, 0xb, PT ;  /* 0x0000000b2800780c */ /* 0x000fe40003f25270 */
[----:B------:R-:W-:Y:S02]  /*0e20*/  SEL R16, R25, R16, !P0 ;  /* 0x0000001019107207 */ /* 0x000fe40004000000 */
[----:B------:R-:W-:-:S02]  /*0e30*/  ISETP.GT.U32.AND P0, PT, R49, 0x1f, PT ;  /* 0x0000001f3100780c */ /* 0x000fc40003f04070 */
[----:B------:R-:W-:Y:S02]  /*0e40*/  SEL R16, R26, R16, !P1 ;  /* 0x000000101a107207 */ /* 0x000fe40004800000 */
[----:B------:R-:W-:-:S03]  /*0e50*/  ISETP.GE.U32.AND P1, PT, R49, 0x20, PT ;  /* 0x000000203100780c */ /* 0x000fc60003f26070 */
[----:B------:R-:W-:-:S05]  /*0e60*/  IMAD.IADD R16, R16, 0x1, R17 ;  /* 0x0000000110107824 */ /* 0x000fca00078e0211 */
[----:B------:R-:W-:Y:S01]  /*0e70*/  SEL R46, R37, R16, !P1 ;  /* 0x00000010252e7207 */ /* 0x000fe20004800000 */
[----:B------:R-:W-:Y:S06]  /*0e80*/  @P0 BRA `(.L_x_97) ;  /* 0x0000000800b00947 */ /* 0x000fec0003800000 */
[----:B------:R-:W0:Y:S01]  /*0e90*/  LDC.64 R16, c[0x0][0x390] ;  /* 0x0000e400ff107b82 */ /* 0x000e220000000a00 */
[----:B------:R-:W-:Y:S02]  /*0ea0*/  ISETP.NE.AND P1, PT, R49, RZ, PT ;  /* 0x000000ff3100720c */ /* 0x000fe40003f25270 */
[----:B------:R-:W-:-:S05]  /*0eb0*/  LOP3.LUT R21, RZ, R49, RZ, 0x33, !PT ;  /* 0x00000031ff157212 */ /* 0x000fca00078e33ff */
[----:B------:R-:W-:-:S06]  /*0ec0*/  IMAD.IADD R21, R38, 0x1, R21 ;  /* 0x0000000126157824 */ /* 0x000fcc00078e0215 */
        /* <DEDUP_REMOVED lines=11> */
.L_x_127:
[----:B------:R-:W-:Y:S05]  /*0f80*/  @!P0 BRA `(.L_x_99) ;  /* 0x0000000000748947 */ /* 0x000fea0003800000 */
[----:B------:R-:W-:-:S07]  /*0f90*/  IMAD.MOV.U32 R20, RZ, RZ, 0x3b8 ;  /* 0x000003b8ff147424 */ /* 0x000fce00078e00ff */
.L_x_101:
[----:B------:R-:W-:Y:S02]  /*0fa0*/  VIADD R23, R20, 0x1 ;  /* 0x0000000114177836 */ /* 0x000fe40000000000 */
[----:B------:R-:W-:Y:S02]  /*0fb0*/  IMAD R38, R38, 0x41a7, RZ ;  /* 0x000041a726267824 */ /* 0x000fe400078e02ff */
[----:B------:R-:W0:Y:S01]  /*0fc0*/  I2F.U32.RP R22, R23 ;  /* 0x0000001700167306 */ /* 0x000e220000209000 */
[----:B------:R-:W-:Y:S01]  /*0fd0*/  IMAD.MOV R37, RZ, RZ, -R23 ;  /* 0x000000ffff257224 */ /* 0x000fe200078e0a17 */
[----:B------:R-:W-:Y:S02]  /*0fe0*/  ISETP.NE.U32.AND P2, PT, R23, RZ, PT ;  /* 0x000000ff1700720c */ /* 0x000fe40003f45070 */
[----:B------:R-:W-:-:S04]  /*0ff0*/  LOP3.LUT R38, R38, 0x7fffffff, RZ, 0xc0, !PT ;  /* 0x7fffffff26267812 */ /* 0x000fc800078ec0ff */
[----:B0-----:R-:W0:Y:S02]  /*1000*/  MUFU.RCP R22, R22 ;  /* 0x0000001600167308 */ /* 0x001e240000001000 */
[----:B0-----:R-:W-:-:S06]  /*1010*/  VIADD R18, R22, 0xffffffe ;  /* 0x0ffffffe16127836 */ /* 0x001fcc0000000000 */
[----:B------:R0:W1:Y:S02]  /*1020*/  F2I.FTZ.U32.TRUNC.NTZ R19, R18 ;  /* 0x0000001200137305 */ /* 0x000064000021f000 */
[----:B0-----:R-:W-:Y:S02]  /*1030*/  IMAD.MOV.U32 R18, RZ, RZ, RZ ;  /* 0x000000ffff127224 */ /* 0x001fe400078e00ff */
[----:B-1----:R-:W-:-:S04]  /*1040*/  IMAD R37, R37, R19, RZ ;  /* 0x0000001325257224 */ /* 0x002fc800078e02ff */
[----:B------:R-:W-:-:S06]  /*1050*/  IMAD.HI.U32 R19, R19, R37, R18 ;  /* 0x0000002513137227 */ /* 0x000fcc00078e0012 */
[----:B------:R-:W-:-:S04]  /*1060*/  IMAD.HI.U32 R19, R19, R38, RZ ;  /* 0x0000002613137227 */ /* 0x000fc800078e00ff */
[----:B------:R-:W-:-:S04]  /*1070*/  IMAD.MOV R19, RZ, RZ, -R19 ;  /* 0x000000ffff137224 */ /* 0x000fc800078e0a13 */
[----:B------:R-:W-:-:S05]  /*1080*/  IMAD R22, R23, R19, R38 ;  /* 0x0000001317167224 */ /* 0x000fca00078e0226 */
[----:B------:R-:W-:-:S13]  /*1090*/  ISETP.GE.U32.AND P0, PT, R22, R23, PT ;  /* 0x000000171600720c */ /* 0x000fda0003f06070 */
[----:B------:R-:W-:-:S05]  /*10a0*/  @P0 IMAD.IADD R22, R22, 0x1, -R23 ;  /* 0x0000000116160824 */ /* 0x000fca00078e0a17 */
[----:B------:R-:W-:-:S13]  /*10b0*/  ISETP.GE.U32.AND P0, PT, R22, R23, PT ;  /* 0x000000171600720c */ /* 0x000fda0003f06070 */
[----:B------:R-:W-:Y:S01]  /*10c0*/  @P0 IMAD.IADD R22, R22, 0x1, -R23 ;  /* 0x0000000116160824 */ /* 0x000fe200078e0a17 */
[----:B------:R-:W-:-:S04]  /*10d0*/  @!P2 LOP3.LUT R22, RZ, R23, RZ, 0x33, !PT ;  /* 0x00000017ff16a212 */ /* 0x000fc800078e33ff */
[----:B------:R-:W-:Y:S05]  /*10e0*/  NANOSLEEP R22 ;  /* 0x000000160000735d */ /* 0x000fea0003800000 */
[----:B------:R-:W2:Y:S01]  /*10f0*/  LD.E.64.STRONG.GPU R40, desc[UR8][R16.64+0x100] ;  /* 0x0001000810287980 */ /* 0x000ea2000c10fb00 */
[----:B------:R-:W-:Y:S01]  /*1100*/  UMOV UR5, 0xffffffff ;  /* 0xffffffff00057882 */ /* 0x000fe20000000000 */
[----:B------:R-:W-:Y:S02]  /*1110*/  SHF.R.U32.HI R20, RZ, 0x1, R20 ;  /* 0x00000001ff147819 */ /* 0x000fe40000011614 */
[----:B--2---:R-:W-:Y:S01]  /*1120*/  ISETP.NE.AND P0, PT, R40, 0x63, PT ;  /* 0x000000632800780c */ /* 0x004fe20003f05270 */
[----:B------:R-:W-:-:S12]  /*1130*/  BRA.DIV UR5, `(.L_x_100) ;  /* 0x0000003205e87947 */ /* 0x000fd8000b800000 */
[----:B------:R-:W-:-:S13]  /*1140*/  VOTE.ANY P0, !P0 ;  /* 0x0000000000ff7806 */ /* 0x000fda0004000100 */
.L_x_130:
[----:B------:R-:W-:Y:S05]  /*1150*/  @P0 BRA `(.L_x_101) ;  /* 0xfffffffc00900947 */ /* 0x000fea000383ffff */
.L_x_99:
[----:B------:R-:W-:Y:S01]  /*1160*/  UMOV UR5, 0xffffffff ;  /* 0xffffffff00057882 */ /* 0x000fe20000000000 */
[----:B------:R-:W-:Y:S02]  /*1170*/  ISETP.NE.AND P0, PT, R40, 0x65, PT ;  /* 0x000000652800780c */ /* 0x000fe40003f05270 */
[----:B------:R-:W-:Y:S11]  /*1180*/  BRA.DIV UR5, `(.L_x_102) ;  /* 0x0000003205f47947 */ /* 0x000ff6000b800000 */
[----:B------:R-:W0:Y:S01]  /*1190*/  S2R R48, SR_GEMASK ;  /* 0x0000000000307919 */ /* 0x000e220000003c00 */
[----:B------:R-:W-:Y:S01]  /*11a0*/  VOTE.ANY R19, PT, !P0 ;  /* 0x0000000000137806 */ /* 0x000fe200040e0100 */
[C---:B------:R-:W-:Y:S01]  /*11b0*/  VIADD R22, R47.reuse, 0x2 ;  /* 0x000000022f167836 */ /* 0x040fe20000000000 */
[----:B------:R-:W1:Y:S01]  /*11c0*/  LDC.64 R42, c[0x0][0x390] ;  /* 0x0000e400ff2a7b82 */ /* 0x000e620000000a00 */
[C---:B------:R-:W-:Y:S02]  /*11d0*/  VIADD R23, R47.reuse, 0x4 ;  /* 0x000000042f177836 */ /* 0x040fe40000000000 */
[----:B------:R-:W-:Y:S01]  /*11e0*/  VIADD R26, R47, 0x8 ;  /* 0x000000082f1a7836 */ /* 0x000fe20000000000 */
[----:B-1----:R-:W-:Y:S02]  /*11f0*/  IADD3 R42, P3, PT, R42, 0x100, RZ ;  /* 0x000001002a2a7810 */ /* 0x002fe40007f7e0ff */
[----:B0-----:R-:W-:-:S03]  /*1200*/  LOP3.LUT R19, R19, 0x80000000, R48, 0xec, !PT ;  /* 0x8000000013137812 */ /* 0x001fc600078eec30 */
[----:B------:R-:W-:Y:S02]  /*1210*/  IMAD.X R43, RZ, RZ, R43, P3 ;  /* 0x000000ffff2b7224 */ /* 0x000fe400018e062b */
[----:B------:R-:W-:-:S05]  /*1220*/  VIADD R16, R19, 0xffffffff ;  /* 0xffffffff13107836 */ /* 0x000fca0000000000 */
[----:B------:R-:W-:-:S06]  /*1230*/  LOP3.LUT R16, R19, R16, RZ, 0xc, !PT ;  /* 0x0000001013107212 */ /* 0x000fcc00078e0cff */
[----:B------:R-:W0:Y:S02]  /*1240*/  POPC R16, R16 ;  /* 0x0000001000107309 */ /* 0x000e240000000000 */
[----:B0-----:R-:W0:Y:S01]  /*1250*/  SHFL.DOWN PT, R20, R41, 0x1, R16 ;  /* 0x0820000029147989 */ /* 0x001e2200000e0010 */
[----:B------:R-:W-:-:S04]  /*1260*/  ISETP.GE.AND P0, PT, R47, R16, PT ;  /* 0x000000102f00720c */ /* 0x000fc80003f06270 */
[----:B0-----:R-:W-:Y:S02]  /*1270*/  SEL R20, R20, RZ, !P0 ;  /* 0x000000ff14147207 */ /* 0x001fe40004000000 */
[----:B------:R-:W-:-:S03]  /*1280*/  ISETP.GT.AND P0, PT, R22, R16, PT ;  /* 0x000000101600720c */ /* 0x000fc60003f04270 */
[----:B------:R-:W-:-:S05]  /*1290*/  IMAD.IADD R37, R20, 0x1, R41 ;  /* 0x0000000114257824 */ /* 0x000fca00078e0229 */
[----:B------:R-:W0:Y:S02]  /*12a0*/  SHFL.DOWN PT, R20, R37, 0x2, R16 ;  /* 0x0840000025147989 */ /* 0x000e2400000e0010 */
[----:B0-----:R-:W-:Y:S02]  /*12b0*/  SEL R20, R20, RZ, !P0 ;  /* 0x000000ff14147207 */ /* 0x001fe40004000000 */
[----:B------:R-:W-:-:S03]  /*12c0*/  ISETP.GT.AND P0, PT, R23, R16, PT ;  /* 0x000000101700720c */ /* 0x000fc60003f04270 */
[----:B------:R-:W-:Y:S02]  /*12d0*/  IMAD.IADD R39, R37, 0x1, R20 ;  /* 0x0000000125277824 */ /* 0x000fe400078e0214 */
[----:B------:R-:W-:-:S03]  /*12e0*/  VIADD R37, R47, 0x10 ;  /* 0x000000102f257836 */ /* 0x000fc60000000000 */
[----:B------:R-:W0:Y:S02]  /*12f0*/  SHFL.DOWN PT, R20, R39, 0x4, R16 ;  /* 0x0880000027147989 */ /* 0x000e2400000e0010 */
[-C--:B------:R-:W-:Y:S02]  /*1300*/  ISETP.GT.AND P2, PT, R37, R16.reuse, PT ;  /* 0x000000102500720c */ /* 0x080fe40003f44270 */
        /* <DEDUP_REMOVED lines=9> */
[----:B0-----:R-:W-:-:S05]  /*13a0*/  SEL R20, R20, RZ, !P2 ;  /* 0x000000ff14147207 */ /* 0x001fca0005000000 */
[----:B------:R-:W-:-:S07]  /*13b0*/  IMAD.IADD R39, R41, 0x1, R20 ;  /* 0x0000000129277824 */ /* 0x000fce00078e0214 */
.L_x_139:
[----:B------:R-:W-:Y:S05]  /*13c0*/  @!P0 BRA `(.L_x_103) ;  /* 0x0000000400248947 */ /* 0x000fea0003800000 */
[----:B------:R-:W-:-:S07]  /*13d0*/  IMAD.MOV.U32 R44, RZ, RZ, 0x3b8 ;  /* 0x000003b8ff2c7424 */ /* 0x000fce00078e00ff */
.L_x_109:
        /* <DEDUP_REMOVED lines=10> */
.L_x_142:
[----:B------:R-:W-:Y:S05]  /*1480*/  @!P0 BRA `(.L_x_105) ;  /* 0x0000000000748947 */ /* 0x000fea0003800000 */
[----:B------:R-:W-:-:S07]  /*1490*/  IMAD.MOV.U32 R20, RZ, RZ, R44 ;  /* 0x000000ffff147224 */ /* 0x000fce00078e002c */
.L_x_107:
        /* <DEDUP_REMOVED lines=27> */
.L_x_145:
[----:B------:R-:W-:Y:S05]  /*1650*/  @P0 BRA `(.L_x_107) ;  /* 0xfffffffc00900947 */ /* 0x000fea000383ffff */
.L_x_105:
        /* <DEDUP_REMOVED lines=31> */
.L_x_154:
[----:B------:R-:W-:Y:S05]  /*1850*/  @P0 BRA `(.L_x_109) ;  /* 0xfffffff800e00947 */ /* 0x000fea000383ffff */
.L_x_103:
        /* <DEDUP_REMOVED lines=15> */
.L_x_97:
[----:B------:R-:W-:Y:S05]  /*1950*/  WARPSYNC.ALL ;  /* 0x0000000000007948 */ /* 0x000fea0003800000 */
[----:B------:R-:W0:Y:S08]  /*1960*/  S2UR UR6, SR_CgaCtaId ;  /* 0x00000000000679c3 */ /* 0x000e300000008800 */
[----:B------:R-:W-:Y:S01]  /*1970*/  BAR.SYNC.DEFER_BLOCKING 0x0 ;  /* 0x0000000000007b1d */ /* 0x000fe20000010000 */
[----:B------:R-:W-:-:S05]  /*1980*/  ISETP.NE.AND P0, PT, R49, RZ, PT ;  /* 0x000000ff3100720c */ /* 0x000fca0003f05270 */
[----:B------:R-:W-:Y:S02]  /*1990*/  UMOV UR5, 0x400 ;  /* 0x0000040000057882 */ /* 0x000fe40000000000 */
[----:B0-----:R-:W-:-:S09]  /*19a0*/  ULEA UR5, UR6, UR5, 0x18 ;  /* 0x0000000506057291 */ /* 0x001fd2000f8ec0ff */
[----:B------:R-:W0:Y:S02]  /*19b0*/  LDS R17, [UR5+0x4c] ;  /* 0x00004c05ff117984 */ /* 0x000e240008000800 */
[----:B0-----:R-:W-:-:S05]  /*19c0*/  SEL R17, R17, RZ, P0 ;  /* 0x000000ff11117207 */ /* 0x001fca0000000000 */
[----:B------:R-:W-:-:S07]  /*19d0*/  IMAD.IADD R16, R17, 0x1, R16 ;  /* 0x0000000111107824 */ /* 0x000fce00078e0210 */
.L_x_96:
[----:B------:R-:W-:Y:S05]  /*19e0*/  BSYNC.RECONVERGENT B0 ;  /* 0x0000000000007941 */ /* 0x000fea0003800200 */
.L_x_94:
[----:B------:R-:W-:Y:S01]  /*19f0*/  IMAD.IADD R17, R4, 0x1, R16 ;  /* 0x0000000104117824 */ /* 0x000fe200078e0210 */
[----:B------:R-:W-:Y:S03]  /*1a00*/  BAR.SYNC.DEFER_BLOCKING 0x0 ;  /* 0x0000000000007b1d */ /* 0x000fe60000010000 */
[----:B------:R-:W-:-:S03]  /*1a10*/  IMAD.IADD R4, R5, 0x1, R17 ;  /* 0x0000000105047824 */ /* 0x000fc600078e0211 */
[----:B------:R-:W2:Y:S01]  /*1a20*/  LDCU.64 UR6, c[0x0][0x388] ;  /* 0x00007100ff0677ac */ /* 0x000ea20008000a00 */
[----:B------:R-:W-:-:S04]  /*1a30*/  IMAD.IADD R5, R6, 0x1, R4 ;  /* 0x0000000106057824 */ /* 0x000fc800078e0204 */
[----:B------:R-:W-:-:S04]  /*1a40*/  IMAD.IADD R6, R7, 0x1, R5 ;  /* 0x0000000107067824 */ /* 0x000fc800078e0205 */
[----:B------:R-:W-:-:S04]  /*1a50*/  IMAD.IADD R7, R8, 0x1, R6 ;  /* 0x0000000108077824 */ /* 0x000fc800078e0206 */
[----:B------:R-:W-:-:S04]  /*1a60*/  IMAD.IADD R8, R9, 0x1, R7 ;  /* 0x0000000109087824 */ /* 0x000fc800078e0207 */
[----:B------:R-:W-:Y:S01]  /*1a70*/  IMAD.IADD R9, R10, 0x1, R8 ;  /* 0x000000010a097824 */ /* 0x000fe200078e0208 */
[----:B------:R-:W-:Y:S03]  /*1a80*/  STS.64 [R0], R16 ;  /* 0x0000001000007388 */ /* 0x000fe60000000a00 */
[----:B------:R-:W-:Y:S01]  /*1a90*/  IMAD.IADD R10, R11, 0x1, R9 ;  /* 0x000000010b0a7824 */ /* 0x000fe200078e0209 */
[----:B------:R2:W-:Y:S03]  /*1aa0*/  STS.64 [R0+0x8], R4 ;  /* 0x0000080400007388 */ /* 0x0005e60000000a00 */
[----:B------:R-:W-:Y:S01]  /*1ab0*/  IMAD.IADD R11, R12, 0x1, R10 ;  /* 0x000000010c0b7824 */ /* 0x000fe200078e020a */
[----:B------:R-:W-:Y:S03]  /*1ac0*/  STS.64 [R0+0x10], R6 ;  /* 0x0000100600007388 */ /* 0x000fe60000000a00 */
[----:B------:R-:W-:Y:S01]  /*1ad0*/  IMAD.IADD R12, R13, 0x1, R11 ;  /* 0x000000010d0c7824 */ /* 0x000fe200078e020b */
[----:B------:R-:W-:Y:S03]  /*1ae0*/  STS.64 [R0+0x18], R8 ;  /* 0x0000180800007388 */ /* 0x000fe60000000a00 */
[----:B------:R-:W-:Y:S01]  /*1af0*/  IMAD.IADD R13, R14, 0x1, R12 ;  /* 0x000000010e0d7824 */ /* 0x000fe200078e020c */
[----:B------:R-:W-:Y:S01]  /*1b00*/  STS.64 [R0+0x20], R10 ;  /* 0x0000200a00007388 */ /* 0x000fe20000000a00 */
[----:B--2---:R-:W-:-:S02]  /*1b10*/  IADD3 R4, P0, PT, R45, UR6, RZ ;  /* 0x000000062d047c10 */ /* 0x004fc4000ff1e0ff */
[----:B------:R-:W-:Y:S01]  /*1b20*/  IMAD.IADD R14, R15, 0x1, R13 ;  /* 0x000000010f0e7824 */ /* 0x000fe200078e020d */
[----:B------:R-:W-:Y:S01]  /*1b30*/  STS.64 [R0+0x28], R12 ;  /* 0x0000280c00007388 */ /* 0x000fe20000000a00 */
[----:B------:R-:W-:Y:S02]  /*1b40*/  IADD3.X R5, PT, PT, R3, UR7, RZ, P0, !PT ;  /* 0x0000000703057c10 */ /* 0x000fe400087fe4ff */
[----:B------:R-:W-:-:S04]  /*1b50*/  IMAD.IADD R15, R28, 0x1, R14 ;  /* 0x000000011c0f7824 */ /* 0x000fc800078e020e */
[----:B01----:R-:W-:Y:S01]  /*1b60*/  IMAD.IADD R18, R29, 0x1, R15 ;  /* 0x000000011d127824 */ /* 0x003fe200078e020f */
[----:B------:R-:W-:Y:S03]  /*1b70*/  STS.64 [R0+0x30], R14 ;  /* 0x0000300e00007388 */ /* 0x000fe60000000a00 */
[----:B------:R-:W-:-:S04]  /*1b80*/  IMAD.IADD R19, R30, 0x1, R18 ;  /* 0x000000011e137824 */ /* 0x000fc800078e0212 */
[----:B------:R-:W-:Y:S01]  /*1b90*/  IMAD.IADD R20, R31, 0x1, R19 ;  /* 0x000000011f147824 */ /* 0x000fe200078e0213 */
[----:B------:R-:W-:Y:S03]  /*1ba0*/  STS.64 [R0+0x38], R18 ;  /* 0x0000381200007388 */ /* 0x000fe60000000a00 */
[----:B------:R-:W-:-:S04]  /*1bb0*/  IMAD.IADD R21, R32, 0x1, R20 ;  /* 0x0000000120157824 */ /* 0x000fc800078e0214 */
[----:B------:R-:W-:Y:S01]  /*1bc0*/  IMAD.IADD R22, R33, 0x1, R21 ;  /* 0x0000000121167824 */ /* 0x000fe200078e0215 */
[----:B------:R-:W-:Y:S03]  /*1bd0*/  STS.64 [R0+0x40], R20 ;  /* 0x0000401400007388 */ /* 0x000fe60000000a00 */
[----:B------:R-:W-:-:S04]  /*1be0*/  IMAD.IADD R23, R34, 0x1, R22 ;  /* 0x0000000122177824 */ /* 0x000fc800078e0216 */
[----:B------:R-:W-:Y:S01]  /*1bf0*/  IMAD.IADD R24, R35, 0x1, R23 ;  /* 0x0000000123187824 */ /* 0x000fe200078e0217 */
[----:B------:R-:W-:Y:S03]  /*1c00*/  STS.64 [R0+0x48], R22 ;  /* 0x0000481600007388 */ /* 0x000fe60000000a00 */
[----:B------:R-:W-:-:S05]  /*1c10*/  IMAD.IADD R25, R36, 0x1, R24 ;  /* 0x0000000124197824 */ /* 0x000fca00078e0218 */
[----:B------:R-:W-:Y:S01]  /*1c20*/  STS.64 [R0+0x50], R24 ;  /* 0x0000501800007388 */ /* 0x000fe20000000a00 */
[----:B------:R-:W-:-:S03]  /*1c30*/  NOP ;  /* 0x0000000000007918 */ /* 0x000fc60000000000 */
[----:B------:R-:W0:Y:S04]  /*1c40*/  LDS R7, [R2] ;  /* 0x0000000002077984 */ /* 0x000e280000000800 */
[----:B------:R-:W1:Y:S04]  /*1c50*/  LDS R9, [R2+0x80] ;  /* 0x0000800002097984 */ /* 0x000e680000000800 */
        /* <DEDUP_REMOVED lines=43> */
.L_x_93:
[----:B------:R-:W-:-:S13]  /*1f10*/  ISETP.NE.AND P0, PT, R0, RZ, PT ;  /* 0x000000ff0000720c */ /* 0x000fda0003f05270 */
[----:B------:R-:W-:Y:S05]  /*1f20*/  @!P0 EXIT ;  /* 0x000000000000894d */ /* 0x000fea0003800000 */
[----:B------:R-:W0:Y:S02]  /*1f30*/  LDC.64 R2, c[0x0][0x380] ;  /* 0x0000e000ff027b82 */ /* 0x000e240000000a00 */
[----:B0-----:R-:W-:-:S05]  /*1f40*/  IMAD.WIDE.U32 R2, R5, 0x4, R2 ;  /* 0x0000000405027825 */ /* 0x001fca00078e0002 */
[----:B------:R0:W2:Y:S01]  /*1f50*/  LDG.E R4, desc[UR8][R2.64] ;  /* 0x0000000802047981 */ /* 0x0000a2000c1e1900 */
[----:B------:R-:W3:Y:S02]  /*1f60*/  S2R R13, SR_TID.X ;  /* 0x00000000000d7919 */ /* 0x000ee40000002100 */
[C---:B---3--:R-:W-:Y:S02]  /*1f70*/  LOP3.LUT R5, R13.reuse, 0x1f, RZ, 0xc0, !PT ;  /* 0x0000001f0d057812 */ /* 0x048fe400078ec0ff */
[----:B------:R-:W-:-:S05]  /*1f80*/  LOP3.LUT R6, R13, 0x3e0, RZ, 0xc0, !PT ;  /* 0x000003e00d067812 */ /* 0x000fca00078ec0ff */
[----:B------:R-:W-:-:S04]  /*1f90*/  IMAD R11, R6, 0x16, R5 ;  /* 0x00000016060b7824 */ /* 0x000fc800078e0205 */
[C---:B------:R-:W-:Y:S01]  /*1fa0*/  VIADD R5, R11.reuse, 0x20 ;  /* 0x000000200b057836 */ /* 0x040fe20000000000 */
[C---:B------:R-:W-:Y:S01]  /*1fb0*/  ISETP.GE.U32.AND P6, PT, R11.reuse, R0, PT ;  /* 0x000000000b00720c */ /* 0x040fe20003fc6070 */
[C---:B------:R-:W-:Y:S01]  /*1fc0*/  VIADD R9, R11.reuse, 0xa0 ;  /* 0x000000a00b097836 */ /* 0x040fe20000000000 */
[C---:B0-----:R-:W-:Y:S01]  /*1fd0*/  LEA R2, P1, R11.reuse, R2, 0x2 ;  /* 0x000000020b027211 */ /* 0x041fe200078210ff */
[----:B------:R-:W-:Y:S01]  /*1fe0*/  VIADD R7, R11, 0x80 ;  /* 0x000000800b077836 */ /* 0x000fe20000000000 */
[-C--:B------:R-:W-:Y:S01]  /*1ff0*/  ISETP.GE.U32.AND P5, PT, R5, R0.reuse, PT ;  /* 0x000000000500720c */ /* 0x080fe20003fa6070 */
[----:B------:R-:W-:Y:S01]  /*2000*/  VIADD R5, R11, 0xe0 ;  /* 0x000000e00b057836 */ /* 0x000fe20000000000 */
[-C--:B------:R-:W-:Y:S01]  /*2010*/  ISETP.GE.U32.AND P4, PT, R9, R0.reuse, PT ;  /* 0x000000000900720c */ /* 0x080fe20003f86070 */
[----:B------:R-:W-:Y:S01]  /*2020*/  IMAD.X R3, RZ, RZ, R3, P1 ;  /* 0x000000ffff037224 */ /* 0x000fe200008e0603 */
[-C--:B------:R-:W-:Y:S01]  /*2030*/  ISETP.GE.U32.AND P0, PT, R7, R0.reuse, PT ;  /* 0x000000000700720c */ /* 0x080fe20003f06070 */
[----:B------:R-:W-:Y:S01]  /*2040*/  VIADD R7, R11, 0x120 ;  /* 0x000001200b077836 */ /* 0x000fe20000000000 */
[----:B------:R-:W-:Y:S01]  /*2050*/  ISETP.GE.U32.AND P3, PT, R5, R0, PT ;  /* 0x000000000500720c */ /* 0x000fe20003f66070 */
[----:B------:R-:W-:-:S02]  /*2060*/  VIADD R5, R11, 0x200 ;  /* 0x000002000b057836 */ /* 0x000fc40000000000 */
[----:B------:R-:W-:Y:S01]  /*2070*/  VIADD R9, R11, 0x1c0 ;  /* 0x000001c00b097836 */ /* 0x000fe20000000000 */
[----:B------:R-:W-:-:S04]  /*2080*/  ISETP.GE.U32.AND P2, PT, R7, R0, PT ;  /* 0x000000000700720c */ /* 0x000fc80003f46070 */
[----:B------:R-:W-:Y:S01]  /*2090*/  ISETP.GE.U32.AND P1, PT, R9, R0, PT ;  /* 0x000000000900720c */ /* 0x000fe20003f26070 */
[C---:B------:R-:W-:Y:S02]  /*20a0*/  VIADD R7, R11.reuse, 0x260 ;  /* 0x000002600b077836 */ /* 0x040fe40000000000 */
[C---:B------:R-:W-:Y:S02]  /*20b0*/  VIADD R51, R11.reuse, 0x40 ;  /* 0x000000400b337836 */ /* 0x040fe40000000000 */
[C---:B------:R-:W-:Y:S02]  /*20c0*/  VIADD R50, R11.reuse, 0x60 ;  /* 0x000000600b327836 */ /* 0x040fe40000000000 */
[C---:B------:R-:W-:Y:S02]  /*20d0*/  VIADD R49, R11.reuse, 0xc0 ;  /* 0x000000c00b317836 */ /* 0x040fe40000000000 */
[C---:B------:R-:W-:Y:S02]  /*20e0*/  VIADD R48, R11.reuse, 0x100 ;  /* 0x000001000b307836 */ /* 0x040fe40000000000 */
[----:B------:R-:W-:-:S02]  /*20f0*/  VIADD R47, R11, 0x140 ;  /* 0x000001400b2f7836 */ /* 0x000fc40000000000 */
[C---:B------:R-:W-:Y:S02]  /*2100*/  VIADD R46, R11.reuse, 0x160 ;  /* 0x000001600b2e7836 */ /* 0x040fe40000000000 */
[C---:B------:R-:W-:Y:S02]  /*2110*/  VIADD R45, R11.reuse, 0x180 ;  /* 0x000001800b2d7836 */ /* 0x040fe40000000000 */
[C---:B------:R-:W-:Y:S02]  /*2120*/  VIADD R43, R11.reuse, 0x1a0 ;  /* 0x000001a00b2b7836 */ /* 0x040fe40000000000 */
[C---:B------:R-:W-:Y:S02]  /*2130*/  VIADD R42, R11.reuse, 0x1e0 ;  /* 0x000001e00b2a7836 */ /* 0x040fe40000000000 */
[C---:B------:R-:W-:Y:S02]  /*2140*/  VIADD R41, R11.reuse, 0x240 ;  /* 0x000002400b297836 */ /* 0x040fe40000000000 */
[----:B------:R-:W-:-:S02]  /*2150*/  VIADD R40, R11, 0x2a0 ;  /* 0x000002a00b287836 */ /* 0x000fc40000000000 */
[----:B--2---:R-:W-:Y:S02]  /*2160*/  IMAD.MOV.U32 R16, RZ, RZ, R4 ;  /* 0x000000ffff107224 */ /* 0x004fe400078e0004 */
[----:B------:R-:W2:Y:S01]  /*2170*/  @!P6 LDG.E R4, desc[UR8][R2.64] ;  /* 0x000000080204e981 */ /* 0x000ea2000c1e1900 */
[-C--:B------:R-:W-:Y:S01]  /*2180*/  ISETP.GE.U32.AND P6, PT, R5, R0.reuse, PT ;  /* 0x000000000500720c */ /* 0x080fe20003fc6070 */
[--C-:B------:R-:W-:Y:S02]  /*2190*/  IMAD.MOV.U32 R6, RZ, RZ, R16.reuse ;  /* 0x000000ffff067224 */ /* 0x100fe400078e0010 */
[----:B------:R-:W-:Y:S02]  /*21a0*/  VIADD R5, R11, 0x220 ;  /* 0x000002200b057836 */ /* 0x000fe40000000000 */
[----:B------:R-:W-:Y:S02]  /*21b0*/  IMAD.MOV.U32 R14, RZ, RZ, R16 ;  /* 0x000000ffff0e7224 */ /* 0x000fe400078e0010 */
[----:B------:R-:W3:Y:S01]  /*21c0*/  @!P5 LDG.E R6, desc[UR8][R2.64+0x80] ;  /* 0x000080080206d981 */ /* 0x000ee2000c1e1900 */
[----:B------:R-:W-:Y:S01]  /*21d0*/  ISETP.GE.U32.AND P5, PT, R5, R0, PT ;  /* 0x000000000500720c */ /* 0x000fe20003fa6070 */
[----:B------:R-:W-:-:S02]  /*21e0*/  VIADD R5, R11, 0x280 ;  /* 0x000002800b057836 */ /* 0x000fc40000000000 */
[----:B------:R-:W4:Y:S01]  /*21f0*/  @!P4 LDG.E R14, desc[UR8][R2.64+0x280] ;  /* 0x00028008020ec981 */ /* 0x000f22000c1e1900 */
[--C-:B------:R-:W-:Y:S02]  /*2200*/  IMAD.MOV.U32 R12, RZ, RZ, R16.reuse ;  /* 0x000000ffff0c7224 */ /* 0x100fe400078e0010 */
[-C--:B------:R-:W-:Y:S01]  /*2210*/  ISETP.GE.U32.AND P4, PT, R5, R0.reuse, PT ;  /* 0x000000000500720c */ /* 0x080fe20003f86070 */
[--C-:B------:R-:W-:Y:S02]  /*2220*/  IMAD.MOV.U32 R20, RZ, RZ, R16.reuse ;  /* 0x000000ffff147224 */ /* 0x100fe400078e0010 */
[--C-:B------:R-:W-:Y:S01]  /*2230*/  IMAD.MOV.U32 R24, RZ, RZ, R16.reuse ;  /* 0x000000ffff187224 */ /* 0x100fe200078e0010 */
[----:B------:R-:W4:Y:S01]  /*2240*/  @!P0 LDG.E R12, desc[UR8][R2.64+0x200] ;  /* 0x00020008020c8981 */ /* 0x000f22000c1e1900 */
[--C-:B------:R-:W-:Y:S02]  /*2250*/  IMAD.MOV.U32 R34, RZ, RZ, R16.reuse ;  /* 0x000000ffff227224 */ /* 0x100fe400078e0010 */
[----:B------:R-:W-:Y:S01]  /*2260*/  IMAD.MOV.U32 R5, RZ, RZ, R16 ;  /* 0x000000ffff057224 */ /* 0x000fe200078e0010 */
[----:B------:R-:W4:Y:S01]  /*2270*/  @!P3 LDG.E R20, desc[UR8][R2.64+0x380] ;  /* 0x000380080214b981 */ /* 0x000f22000c1e1900 */
[----:B------:R-:W-:-:S02]  /*2280*/  ISETP.GE.U32.AND P0, PT, R7, R0, PT ;  /* 0x000000000700720c */ /* 0x000fc40003f06070 */
[-C--:B------:R-:W-:Y:S01]  /*2290*/  ISETP.GE.U32.AND P3, PT, R51, R0.reuse, PT ;  /* 0x000000003300720c */ /* 0x080fe20003f66070 */
[----:B------:R-:W4:Y:S01]  /*22a0*/  @!P2 LDG.E R24, desc[UR8][R2.64+0x480] ;  /* 0x000480080218a981 */ /* 0x000f22000c1e1900 */
[----:B------:R-:W-:-:S03]  /*22b0*/  ISETP.GE.U32.AND P2, PT, R50, R0, PT ;  /* 0x000000003200720c */ /* 0x000fc60003f46070 */
[----:B------:R-:W4:Y:S01]  /*22c0*/  @!P1 LDG.E R34, desc[UR8][R2.64+0x700] ;  /* 0x0007000802229981 */ /* 0x000f22000c1e1900 */
[----:B------:R-:W-:-:S03]  /*22d0*/  ISETP.GE.U32.AND P1, PT, R49, R0, PT ;  /* 0x000000003100720c */ /* 0x000fc60003f26070 */
[----:B------:R-:W4:Y:S01]  /*22e0*/  @!P6 LDG.E R5, desc[UR8][R2.64+0x800] ;  /* 0x000800080205e981 */ /* 0x000f22000c1e1900 */
[----:B------:R-:W-:Y:S01]  /*22f0*/  ISETP.GE.U32.AND P6, PT, R48, R0, PT ;  /* 0x000000003000720c */ /* 0x000fe20003fc6070 */
[--C-:B------:R-:W-:Y:S02]  /*2300*/  IMAD.MOV.U32 R7, RZ, RZ, R16.reuse ;  /* 0x000000ffff077224 */ /* 0x100fe400078e0010 */
[--C-:B------:R-:W-:Y:S02]  /*2310*/  IMAD.MOV.U32 R9, RZ, RZ, R16.reuse ;  /* 0x000000ffff097224 */ /* 0x100fe400078e0010 */
[--C-:B------:R-:W-:Y:S02]  /*2320*/  IMAD.MOV.U32 R11, RZ, RZ, R16.reuse ;  /* 0x000000ffff0b7224 */ /* 0x100fe400078e0010 */
[--C-:B------:R-:W-:Y:S01]  /*2330*/  IMAD.MOV.U32 R8, RZ, RZ, R16.reuse ;  /* 0x000000ffff087224 */ /* 0x100fe200078e0010 */
[----:B------:R-:W4:Y:S01]  /*2340*/  @!P5 LDG.E R7, desc[UR8][R2.64+0x880] ;  /* 0x000880080207d981 */ /* 0x000f22000c1e1900 */
[----:B------:R-:W-:-:S02]  /*2350*/  IMAD.MOV.U32 R10, RZ, RZ, R16 ;  /* 0x000000ffff0a7224 */ /* 0x000fc400078e0010 */
[--C-:B------:R-:W-:Y:S01]  /*2360*/  IMAD.MOV.U32 R18, RZ, RZ, R16.reuse ;  /* 0x000000ffff127224 */ /* 0x100fe200078e0010 */
[----:B------:R-:W4:Y:S01]  /*2370*/  @!P0 LDG.E R9, desc[UR8][R2.64+0x980] ;  /* 0x0009800802098981 */ /* 0x000f22000c1e1900 */
[----:B------:R-:W-:Y:S01]  /*2380*/  IMAD.MOV.U32 R22, RZ, RZ, R16 ;  /* 0x000000ffff167224 */ /* 0x000fe200078e0010 */
[-C--:B------:R-:W-:Y:S02]  /*2390*/  ISETP.GE.U32.AND P5, PT, R47, R0.reuse, PT ;  /* 0x000000002f00720c */ /* 0x080fe40003fa6070 */
[----:B------:R-:W4:Y:S01]  /*23a0*/  @!P4 LDG.E R11, desc[UR8][R2.64+0xa00] ;  /* 0x000a0008020bc981 */ /* 0x000f22000c1e1900 */
[-C--:B------:R-:W-:Y:S02]  /*23b0*/  ISETP.GE.U32.AND P0, PT, R46, R0.reuse, PT ;  /* 0x000000002e00720c */ /* 0x080fe40003f06070 */
[-C--:B------:R-:W-:Y:S01]  /*23c0*/  ISETP.GE.U32.AND P4, PT, R45, R0.reuse, PT ;  /* 0x000000002d00720c */ /* 0x080fe20003f86070 */
[----:B------:R-:W4:Y:S01]  /*23d0*/  @!P3 LDG.E R8, desc[UR8][R2.64+0x100] ;  /* 0x000100080208b981 */ /* 0x000f22000c1e1900 */
[----:B------:R-:W-:-:S03]  /*23e0*/  ISETP.GE.U32.AND P3, PT, R43, R0, PT ;  /* 0x000000002b00720c */ /* 0x000fc60003f66070 */
        /* <DEDUP_REMOVED lines=12> */
[----:B------:R-:W-:Y:S01]  /*24b0*/  IMAD.MOV.U32 R17, RZ, RZ, R16 ;  /* 0x000000ffff117224 */ /* 0x000fe200078e0010 */
[----:B------:R-:W4:Y:S04]  /*24c0*/  @!P0 LDG.E R28, desc[UR8][R2.64+0x580] ;  /* 0x00058008021c8981 */ /* 0x000f28000c1e1900 */
[----:B------:R-:W4:Y:S04]  /*24d0*/  @!P4 LDG.E R30, desc[UR8][R2.64+0x600] ;  /* 0x00060008021ec981 */ /* 0x000f28000c1e1900 */
[----:B------:R-:W4:Y:S04]  /*24e0*/  @!P3 LDG.E R32, desc[UR8][R2.64+0x680] ;  /* 0x000680080220b981 */ /* 0x000f28000c1e1900 */
[----:B------:R-:W4:Y:S04]  /*24f0*/  @!P2 LDG.E R52, desc[UR8][R2.64+0x780] ;  /* 0x000780080234a981 */ /* 0x000f28000c1e1900 */
[----:B------:R-:W4:Y:S04]  /*2500*/  @!P1 LDG.E R17, desc[UR8][R2.64+0x900] ;  /* 0x0009000802119981 */ /* 0x000f28000c1e1900 */
[----:B------:R-:W4:Y:S01]  /*2510*/  @!P6 LDG.E R16, desc[UR8][R2.64+0xa80] ;  /* 0x000a80080210e981 */ /* 0x000f22000c1e1900 */
[----:B------:R-:W0:Y:S01]  /*2520*/  S2R R36, SR_LANEID ;  /* 0x0000000000247919 */ /* 0x000e220000000000 */
[----:B------:R-:W1:Y:S01]  /*2530*/  S2UR UR5, SR_CgaCtaId ;  /* 0x00000000000579c3 */ /* 0x000e620000008800 */
[----:B------:R-:W-:Y:S01]  /*2540*/  SHF.R.U32.HI R44, RZ, 0x5, R13 ;  /* 0x00000005ff2c7819 */ /* 0x000fe2000001160d */
[----:B------:R-:W-:Y:S01]  /*2550*/  UMOV UR4, 0x400 ;  /* 0x0000040000047882 */ /* 0x000fe20000000000 */
[----:B------:R-:W-:Y:S01]  /*2560*/  ISETP.NE.AND P0, PT, R38, RZ, PT ;  /* 0x000000ff2600720c */ /* 0x000fe20003f05270 */
[----:B-1----:R-:W-:-:S02]  /*2570*/  ULEA UR4, UR5, UR4, 0x18 ;  /* 0x0000000405047291 */ /* 0x002fc4000f8ec0ff */
[----:B0-----:R-:W-:-:S05]  /*2580*/  IMAD R37, R44, 0x2c0, R36 ;  /* 0x000002c02c257824 */ /* 0x001fca00078e0224 */
        /* <DEDUP_REMOVED lines=39> */
[----:B------:R-:W-:Y:S02]  /*2800*/  ISETP.NE.AND P1, PT, R36, 0x1f, PT ;  /* 0x0000001f2400780c */ /* 0x000fe40003f25270 */
[----:B---3--:R-:W-:Y:S02]  /*2810*/  IADD3 R16, PT, PT, R6, R5, R16 ;  /* 0x0000000506107210 */ /* 0x008fe40007ffe010 */
[----:B------:R-:W-:Y:S02]  /*2820*/  ISETP.NE.AND P2, PT, R44, 0xb, PT ;  /* 0x0000000b2c00780c */ /* 0x000fe40003f45270 */
        /* <DEDUP_REMOVED lines=20> */
[----:B------:R-:W-:Y:S01]  /*2970*/  ISETP.NE.AND P0, PT, R44, 0x2, PT ;  /* 0x000000022c00780c */ /* 0x000fe20003f05270 */
[----:B------:R-:W0:Y:S02]  /*2980*/  S2R R53, SR_TID.X ;  /* 0x0000000000357919 */ /* 0x000e240000002100 */
[----:B------:R-:W-:Y:S01]  /*2990*/  IMAD.IADD R35, R38, 0x1, -R35 ;  /* 0x0000000126237824 */ /* 0x000fe200078e0a23 */
[----:B------:R-:W-:Y:S01]  /*29a0*/  @!P1 STS [R52+0x10], R38 ;  /* 0x0000102634009388 */ /* 0x000fe20000000800 */
[----:B------:R-:W-:Y:S01]  /*29b0*/  BAR.SYNC.DEFER_BLOCKING 0x0 ;  /* 0x0000000000007b1d */ /* 0x000fe20000010000 */
[----:B------:R-:W-:-:S05]  /*29c0*/  ISETP.NE.AND P1, PT, R44, 0x9, PT ;  /* 0x000000092c00780c */ /* 0x000fca0003f25270 */
[----:B------:R-:W1:Y:S04]  /*29d0*/  LDS.128 R16, [UR4+0x10] ;  /* 0x00001004ff107984 */ /* 0x000e680008000c00 */
[----:B------:R-:W2:Y:S04]  /*29e0*/  LDS.128 R20, [UR4+0x20] ;  /* 0x00002004ff147984 */ /* 0x000ea80008000c00 */
[----:B------:R-:W3:Y:S01]  /*29f0*/  LDS.128 R24, [UR4+0x30] ;  /* 0x00003004ff187984 */ /* 0x000ee20008000c00 */
[----:B-1----:R-:W-:-:S04]  /*2a00*/  IMAD.IADD R17, R16, 0x1, R17 ;  /* 0x0000000110117824 */ /* 0x002fc800078e0211 */
[----:B------:R-:W-:Y:S01]  /*2a10*/  IMAD.IADD R18, R18, 0x1, R17 ;  /* 0x0000000112127824 */ /* 0x000fe200078e0211 */
[----:B------:R-:W-:Y:S02]  /*2a20*/  SEL R16, R17, R16, !P0 ;  /* 0x0000001011107207 */ /* 0x000fe40004000000 */
[----:B------:R-:W-:Y:S01]  /*2a30*/  ISETP.NE.AND P0, PT, R44, 0x3, PT ;  /* 0x000000032c00780c */ /* 0x000fe20003f05270 */
[----:B------:R-:W-:-:S03]  /*2a40*/  IMAD.IADD R19, R19, 0x1, R18 ;  /* 0x0000000113137824 */ /* 0x000fc600078e0212 */
[----:B------:R-:W-:Y:S01]  /*2a50*/  SEL R16, R18, R16, !P0 ;  /* 0x0000001012107207 */ /* 0x000fe20004000000 */
[----:B--2---:R-:W-:Y:S01]  /*2a60*/  IMAD.IADD R20, R19, 0x1, R20 ;  /* 0x0000000113147824 */ /* 0x004fe200078e0214 */
        /* <DEDUP_REMOVED lines=8> */
[----:B---3--:R-:W-:Y:S01]  /*2af0*/  IMAD.IADD R24, R23, 0x1, R24 ;  /* 0x0000000117187824 */ /* 0x008fe200078e0218 */
[----:B------:R-:W-:Y:S02]  /*2b00*/  SEL R16, R21, R16, !P0 ;  /* 0x0000001015107207 */ /* 0x000fe40004000000 */
[----:B------:R-:W-:Y:S01]  /*2b10*/  ISETP.NE.AND P0, PT, R44, 0x7, PT ;  /* 0x000000072c00780c */ /* 0x000fe20003f05270 */
[----:B------:R-:W-:-:S03]  /*2b20*/  IMAD.IADD R25, R25, 0x1, R24 ;  /* 0x0000000119197824 */ /* 0x000fc600078e0218 */
[----:B------:R-:W-:Y:S02]  /*2b30*/  SEL R16, R22, R16, !P0 ;  /* 0x0000001016107207 */ /* 0x000fe40004000000 */
[----:B------:R-:W-:-:S04]  /*2b40*/  ISETP.NE.AND P0, PT, R44, 0x8, PT ;  /* 0x000000082c00780c */ /* 0x000fc80003f05270 */
[----:B------:R-:W-:Y:S02]  /*2b50*/  SEL R16, R23, R16, !P0 ;  /* 0x0000001017107207 */ /* 0x000fe40004000000 */
[----:B------:R-:W-:Y:S02]  /*2b60*/  ISETP.NE.AND P0, PT, R44, 0xa, PT ;  /* 0x0000000a2c00780c */ /* 0x000fe40003f05270 */
[----:B------:R-:W-:Y:S02]  /*2b70*/  SEL R16, R24, R16, !P1 ;  /* 0x0000001018107207 */ /* 0x000fe40004800000 */
[----:B------:R-:W-:Y:S02]  /*2b80*/  ISETP.NE.AND P1, PT, R36, RZ, PT ;  /* 0x000000ff2400720c */ /* 0x000fe40003f25270 */
[----:B------:R-:W-:Y:S01]  /*2b90*/  SEL R16, R25, R16, !P0 ;  /* 0x0000001019107207 */ /* 0x000fe20004000000 */
[----:B------:R-:W-:Y:S01]  /*2ba0*/  @!P2 IMAD.IADD R16, R26, 0x1, R25 ;  /* 0x000000011a10a824 */ /* 0x000fe200078e0219 */
[----:B0-----:R-:W-:-:S02]  /*2bb0*/  ISETP.GE.U32.AND P0, PT, R53, 0x20, PT ;  /* 0x000000203500780c */ /* 0x001fc40003f06070 */
[----:B------:R-:W-:Y:S02]  /*2bc0*/  SEL R35, R35, RZ, P1 ;  /* 0x000000ff23237207 */ /* 0x000fe40000800000 */
[----:B------:R-:W-:-:S04]  /*2bd0*/  SEL R16, R16, RZ, P0 ;  /* 0x000000ff10107207 */ /* 0x000fc80000000000 */
[----:B-----5:R-:W-:Y:S01]  /*2be0*/  IADD3 R16, PT, PT, R16, R35, R39 ;  /* 0x0000002310107210 */ /* 0x020fe20007ffe027 */
[----:B------:R-:W-:Y:S06]  /*2bf0*/  BRA `(.L_x_111) ;  /* 0x0000000c00f87947 */ /* 0x000fec0003800000 */
.L_x_110:
[----:B0-2---:R-:W-:Y:S02]  /*2c00*/  IADD3 R16, PT, PT, R4, R3, R2 ;  /* 0x0000000304107210 */ /* 0x005fe40007ffe002 */
[----:B------:R-:W-:Y:S02]  /*2c10*/  ISETP.NE.AND P1, PT, R36, 0x1f, PT ;  /* 0x0000001f2400780c */ /* 0x000fe40003f25270 */
        /* <DEDUP_REMOVED lines=22> */
[C---:B------:R-:W-:Y:S01]  /*2d80*/  ISETP.NE.AND P0, PT, R44.reuse, 0x2, PT ;  /* 0x000000022c00780c */ /* 0x040fe20003f05270 */
[----:B------:R-:W0:Y:S03]  /*2d90*/  S2R R39, SR_TID.X ;  /* 0x0000000000277919 */ /* 0x000e260000002100 */
[----:B------:R1:W-:Y:S01]  /*2da0*/  @!P1 STS [R53+0x10], R52 ;  /* 0x0000103435009388 */ /* 0x0003e20000000800 */
[----:B------:R-:W-:Y:S01]  /*2db0*/  BAR.SYNC.DEFER_BLOCKING 0x0 ;  /* 0x0000000000007b1d */ /* 0x000fe20000010000 */
[----:B------:R-:W-:Y:S01]  /*2dc0*/  ISETP.NE.AND P1, PT, R44, 0x9, PT ;  /* 0x000000092c00780c */ /* 0x000fe20003f25270 */
[----:B-1----:R-:W-:-:S04]  /*2dd0*/  IMAD.IADD R52, R52, 0x1, -R35 ;  /* 0x0000000134347824 */ /* 0x002fc800078e0a23 */
[----:B------:R-:W1:Y:S04]  /*2de0*/  LDS.128 R16, [UR4+0x10] ;  /* 0x00001004ff107984 */ /* 0x000e680008000c00 */
[----:B------:R-:W2:Y:S04]  /*2df0*/  LDS.128 R20, [UR4+0x20] ;  /* 0x00002004ff147984 */ /* 0x000ea80008000c00 */
[----:B------:R-:W3:Y:S01]  /*2e00*/  LDS.128 R24, [UR4+0x30] ;  /* 0x00003004ff187984 */ /* 0x000ee20008000c00 */
[----:B-1----:R-:W-:-:S04]  /*2e10*/  IMAD.IADD R17, R16, 0x1, R17 ;  /* 0x0000000110117824 */ /* 0x002fc800078e0211 */
[----:B------:R-:W-:Y:S01]  /*2e20*/  IMAD.IADD R18, R18, 0x1, R17 ;  /* 0x0000000112127824 */ /* 0x000fe200078e0211 */
[----:B------:R-:W-:Y:S02]  /*2e30*/  SEL R16, R17, R16, !P0 ;  /* 0x0000001011107207 */ /* 0x000fe40004000000 */
[----:B------:R-:W-:Y:S01]  /*2e40*/  ISETP.NE.AND P0, PT, R44, 0x3, PT ;  /* 0x000000032c00780c */ /* 0x000fe20003f05270 */
[----:B------:R-:W-:Y:S01]  /*2e50*/  IMAD.IADD R19, R19, 0x1, R18 ;  /* 0x0000000113137824 */ /* 0x000fe200078e0212 */
[----:B------:R-:W-:Y:S02]  /*2e60*/  SEL R17, R52, RZ, P2 ;  /* 0x000000ff34117207 */ /* 0x000fe40001000000 */
        /* <DEDUP_REMOVED lines=23> */
[----:B0-----:R-:W-:-:S02]  /*2fe0*/  ISETP.GT.U32.AND P0, PT, R39, 0x1f, PT ;  /* 0x0000001f2700780c */ /* 0x001fc40003f04070 */
        /* <DEDUP_REMOVED lines=20> */
.L_x_157:
[----:B------:R-:W-:Y:S05]  /*3130*/  @!P0 BRA `(.L_x_114) ;  /* 0x0000000000748947 */ /* 0x000fea0003800000 */
[----:B------:R-:W-:-:S07]  /*3140*/  IMAD.MOV.U32 R20, RZ, RZ, 0x3b8 ;  /* 0x000003b8ff147424 */ /* 0x000fce00078e00ff */
.L_x_116:
        /* <DEDUP_REMOVED lines=27> */
.L_x_160:
[----:B------:R-:W-:Y:S05]  /*3300*/  @P0 BRA `(.L_x_116) ;  /* 0xfffffffc00900947 */ /* 0x000fea000383ffff */
.L_x_114:
[----:B------:R-:W-:Y:S01]  /*3310*/  UMOV UR5, 0xffffffff ;  /* 0xffffffff00057882 */ /* 0x000fe20000000000 */
[----:B------:R-:W-:Y:S02]  /*3320*/  ISETP.NE.AND P0, PT, R24, 0x65, PT ;  /* 0x000000651800780c */ /* 0x000fe40003f05270 */
[----:B------:R-:W-:Y:S11]  /*3330*/  BRA.DIV UR5, `(.L_x_117) ;  /* 0x0000001a05f47947 */ /* 0x000ff6000b800000 */
[----:B------:R-:W0:Y:S01]  /*3340*/  S2R R53, SR_GEMASK ;  /* 0x0000000000357919 */ /* 0x000e220000003c00 */
[----:B------:R-:W-:Y:S01]  /*3350*/  VOTE.ANY R19, PT, !P0 ;  /* 0x0000000000137806 */ /* 0x000fe200040e0100 */
[----:B------:R-:W-:-:S03]  /*3360*/  VIADD R17, R36, 0x2 ;  /* 0x0000000224117836 */ /* 0x000fc60000000000 */
[----:B0-----:R-:W-:-:S05]  /*3370*/  LOP3.LUT R19, R19, 0x80000000, R53, 0xec, !PT ;  /* 0x8000000013137812 */ /* 0x001fca00078eec35 */
[----:B------:R-:W-:-:S05]  /*3380*/  VIADD R16, R19, 0xffffffff ;  /* 0xffffffff13107836 */ /* 0x000fca0000000000 */
[----:B------:R-:W-:Y:S01]  /*3390*/  LOP3.LUT R16, R19, R16, RZ, 0xc, !PT ;  /* 0x0000001013107212 */ /* 0x000fe200078e0cff */
[----:B------:R-:W-:-:S03]  /*33a0*/  VIADD R19, R36, 0x10 ;  /* 0x0000001024137836 */ /* 0x000fc60000000000 */
[----:B------:R-:W0:Y:S02]  /*33b0*/  POPC R44, R16 ;  /* 0x00000010002c7309 */ /* 0x000e240000000000 */
[----:B0-----:R-:W0:Y:S01]  /*33c0*/  SHFL.DOWN PT, R20, R25, 0x1, R44 ;  /* 0x0820000019147989 */ /* 0x001e2200000e002c */
[-C--:B------:R-:W-:Y:S02]  /*33d0*/  ISETP.GE.AND P0, PT, R36, R44.reuse, PT ;  /* 0x0000002c2400720c */ /* 0x080fe40003f06270 */
[-C--:B------:R-:W-:Y:S02]  /*33e0*/  ISETP.GT.AND P2, PT, R19, R44.reuse, PT ;  /* 0x0000002c1300720c */ /* 0x080fe40003f44270 */
[----:B0-----:R-:W-:Y:S02]  /*33f0*/  SEL R20, R20, RZ, !P0 ;  /* 0x000000ff14147207 */ /* 0x001fe40004000000 */
[----:B------:R-:W-:Y:S01]  /*3400*/  ISETP.GT.AND P0, PT, R17, R44, PT ;  /* 0x0000002c1100720c */ /* 0x000fe20003f04270 */
[----:B------:R-:W-:-:S02]  /*3410*/  VIADD R17, R36, 0x4 ;  /* 0x0000000424117836 */ /* 0x000fc40000000000 */
        /* <DEDUP_REMOVED lines=8> */
[----:B------:R-:W-:Y:S02]  /*34a0*/  ISETP.GT.AND P0, PT, R17, R44, PT ;  /* 0x0000002c1100720c */ /* 0x000fe40003f04270 */
[----:B------:R-:W0:Y:S01]  /*34b0*/  LDC.64 R16, c[0x0][0x390] ;  /* 0x0000e400ff107b82 */ /* 0x000e220000000a00 */
[----:B------:R-:W-:-:S05]  /*34c0*/  IMAD.IADD R25, R39, 0x1, R20 ;  /* 0x0000000127197824 */ /* 0x000fca00078e0214 */
[----:B------:R-:W1:Y:S01]  /*34d0*/  SHFL.DOWN PT, R20, R25, 0x8, R44 ;  /* 0x0900000019147989 */ /* 0x000e6200000e002c */
[----:B0-----:R-:W-:-:S05]  /*34e0*/  IADD3 R35, P3, PT, R16, 0x100, RZ ;  /* 0x0000010010237810 */ /* 0x001fca0007f7e0ff */
[----:B------:R-:W-:Y:S01]  /*34f0*/  IMAD.X R39, RZ, RZ, R17, P3 ;  /* 0x000000ffff277224 */ /* 0x000fe200018e0611 */
[----:B-1----:R-:W-:Y:S02]  /*3500*/  SEL R20, R20, RZ, !P0 ;  /* 0x000000ff14147207 */ /* 0x002fe40004000000 */
[----:B------:R-:W-:-:S03]  /*3510*/  ISETP.NE.AND P0, PT, R24, 0x65, PT ;  /* 0x000000651800780c */ /* 0x000fc60003f05270 */
[----:B------:R-:W-:-:S05]  /*3520*/  IMAD.IADD R26, R25, 0x1, R20 ;  /* 0x00000001191a7824 */ /* 0x000fca00078e0214 */
[----:B------:R-:W0:Y:S05]  /*3530*/  SHFL.DOWN PT, R20, R26, 0x10, R44 ;  /* 0x0a0000001a147989 */ /* 0x000e2a00000e002c */
[----:B------:R-:W-:Y:S02]  /*3540*/  VOTE.ALL P0, P0 ;  /* 0x0000000000ff7806 */ /* 0x000fe40000000000 */
[----:B0-----:R-:W-:-:S05]  /*3550*/  SEL R19, R20, RZ, !P2 ;  /* 0x000000ff14137207 */ /* 0x001fca0005000000 */
[----:B------:R-:W-:-:S07]  /*3560*/  IMAD.IADD R26, R26, 0x1, R19 ;  /* 0x000000011a1a7824 */ /* 0x000fce00078e0213 */
.L_x_169:
[----:B------:R-:W-:Y:S05]  /*3570*/  @!P0 BRA `(.L_x_118) ;  /* 0x0000000400348947 */ /* 0x000fea0003800000 */
[----:B------:R-:W-:-:S07]  /*3580*/  IMAD.MOV.U32 R44, RZ, RZ, 0x3b8 ;  /* 0x000003b8ff2c7424 */ /* 0x000fce00078e00ff */
.L_x_124:
        /* <DEDUP_REMOVED lines=10> */
.L_x_172:
[----:B------:R-:W-:Y:S05]  /*3630*/  @!P0 BRA `(.L_x_120) ;  /* 0x0000000000748947 */ /* 0x000fea0003800000 */
[----:B------:R-:W-:-:S07]  /*3640*/  IMAD.MOV.U32 R20, RZ, RZ, R44 ;  /* 0x000000ffff147224 */ /* 0x000fce00078e002c */
.L_x_122:
        /* <DEDUP_REMOVED lines=8> */
[----:B------:R-:W0:Y:S02]  /*36d0*/  F2I.FTZ.U32.TRUNC.NTZ R19, R19 ;  /* 0x0000001300137305 */ /* 0x000e24000021f000 */
[----:B0-----:R-:W-:Y:S02]  /*36e0*/  IMAD R25, R18, R19, RZ ;  /* 0x0000001312197224 */ /* 0x001fe400078e02ff */
[----:B------:R-:W-:-:S04]  /*36f0*/  IMAD.MOV.U32 R18, RZ, RZ, RZ ;  /* 0x000000ffff127224 */ /* 0x000fc800078e00ff */
        /* <DEDUP_REMOVED lines=16> */
.L_x_175:
[----:B------:R-:W-:Y:S05]  /*3800*/  @P0 BRA `(.L_x_122) ;  /* 0xfffffffc00900947 */ /* 0x000fea000383ffff */
.L_x_120:
[----:B------:R-:W-:Y:S01]  /*3810*/  UMOV UR5, 0xffffffff ;  /* 0xffffffff00057882 */ /* 0x000fe20000000000 */
[----:B------:R-:W-:Y:S02]  /*3820*/  ISETP.NE.AND P0, PT, R24, 0x65, PT ;  /* 0x000000651800780c */ /* 0x000fe40003f05270 */
[----:B------:R-:W-:Y:S11]  /*3830*/  BRA.DIV UR5, `(.L_x_123) ;  /* 0x0000001a05fc7947 */ /* 0x000ff6000b800000 */
[----:B------:R-:W-:Y:S01]  /*3840*/  VOTE.ANY R19, PT, !P0 ;  /* 0x0000000000137806 */ /* 0x000fe200040e0100 */
[----:B------:R-:W-:Y:S02]  /*3850*/  VIADD R17, R36, 0x2 ;  /* 0x0000000224117836 */ /* 0x000fe40000000000 */
[----:B------:R-:W-:Y:S01]  /*3860*/  VIADD R21, R21, 0xffffffe0 ;  /* 0xffffffe015157836 */ /* 0x000fe20000000000 */
[----:B------:R-:W-:-:S05]  /*3870*/  LOP3.LUT R19, R19, 0x80000000, R53, 0xec, !PT ;  /* 0x8000000013137812 */ /* 0x000fca00078eec35 */
[----:B------:R-:W-:-:S05]  /*3880*/  VIADD R16, R19, 0xffffffff ;  /* 0xffffffff13107836 */ /* 0x000fca0000000000 */
[----:B------:R-:W-:-:S06]  /*3890*/  LOP3.LUT R16, R19, R16, RZ, 0xc, !PT ;  /* 0x0000001013107212 */ /* 0x000fcc00078e0cff */
        /* <DEDUP_REMOVED lines=16> */
[----:B------:R-:W-:-:S03]  /*39a0*/  IMAD.IADD R25, R25, 0x1, R20 ;  /* 0x0000000119197824 */ /* 0x000fc600078e0214 */
[----:B------:R-:W-:Y:S02]  /*39b0*/  ISETP.GT.AND P2, PT, R17, R16, PT ;  /* 0x000000101100720c */ /* 0x000fe40003f44270 */
        /* <DEDUP_REMOVED lines=8> */
.L_x_184:
[----:B------:R-:W-:Y:S05]  /*3a40*/  @P0 BRA `(.L_x_124) ;  /* 0xfffffff800d00947 */ /* 0x000fea000383ffff */
.L_x_118:
        /* <DEDUP_REMOVED lines=15> */
.L_x_112:
[----:B------:R-:W-:Y:S05]  /*3b40*/  WARPSYNC.ALL ;  /* 0x0000000000007948 */ /* 0x000fea0003800000 */
[----:B------:R-:W0:Y:S08]  /*3b50*/  S2UR UR5, SR_CgaCtaId ;  /* 0x00000000000579c3 */ /* 0x000e300000008800 */
[----:B------:R-:W-:Y:S06]  /*3b60*/  BAR.SYNC.DEFER_BLOCKING 0x0 ;  /* 0x0000000000007b1d */ /* 0x000fec0000010000 */
[----:B------:R-:W-:Y:S01]  /*3b70*/  UMOV UR4, 0x400 ;  /* 0x0000040000047882 */ /* 0x000fe20000000000 */
[----:B-1----:R-:W1:Y:S01]  /*3b80*/  S2R R17, SR_TID.X ;  /* 0x0000000000117919 */ /* 0x002e620000002100 */
[----:B0-----:R-:W-:-:S09]  /*3b90*/  ULEA UR4, UR5, UR4, 0x18 ;  /* 0x0000000405047291 */ /* 0x001fd2000f8ec0ff */
[----:B------:R-:W0:Y:S01]  /*3ba0*/  LDS R16, [UR4+0x4c] ;  /* 0x00004c04ff107984 */ /* 0x000e220008000800 */
[----:B-1----:R-:W-:-:S04]  /*3bb0*/  ISETP.NE.AND P0, PT, R17, RZ, PT ;  /* 0x000000ff1100720c */ /* 0x002fc80003f05270 */
[----:B0-----:R-:W-:-:S05]  /*3bc0*/  SEL R16, R16, RZ, P0 ;  /* 0x000000ff10107207 */ /* 0x001fca0000000000 */
[----:B------:R-:W-:-:S07]  /*3bd0*/  IMAD.IADD R16, R16, 0x1, R19 ;  /* 0x0000000110107824 */ /* 0x000fce00078e0213 */
.L_x_111:
[----:B------:R-:W-:Y:S01]  /*3be0*/  IMAD.IADD R17, R2, 0x1, R16 ;  /* 0x0000000102117824 */ /* 0x000fe200078e0210 */
[----:B------:R-:W0:Y:S01]  /*3bf0*/  S2R R20, SR_LANEID ;  /* 0x0000000000147919 */ /* 0x000e220000000000 */
[----:B------:R-:W1:Y:S01]  /*3c00*/  S2UR UR5, SR_CTAID.X ;  /* 0x00000000000579c3 */ /* 0x000e620000002500 */
[----:B------:R-:W2:Y:S01]  /*3c10*/  LDCU.64 UR6, c[0x0][0x388] ;  /* 0x00007100ff0677ac */ /* 0x000ea20008000a00 */
[----:B------:R-:W-:Y:S01]  /*3c20*/  IMAD.IADD R2, R3, 0x1, R17 ;  /* 0x0000000103027824 */ /* 0x000fe200078e0211 */
[----:B------:R-:W3:Y:S03]  /*3c30*/  S2R R21, SR_TID.X ;  /* 0x0000000000157919 */ /* 0x000ee60000002100 */
[----:B------:R-:W-:Y:S01]  /*3c40*/  IMAD.IADD R3, R4, 0x1, R2 ;  /* 0x0000000104037824 */ /* 0x000fe200078e0202 */
[----:B------:R-:W4:Y:S03]  /*3c50*/  S2R R26, SR_TID.X ;  /* 0x00000000001a7919 */ /* 0x000f260000002100 */
[----:B------:R-:W-:-:S04]  /*3c60*/  IMAD.IADD R4, R5, 0x1, R3 ;  /* 0x0000000105047824 */ /* 0x000fc800078e0203 */
[----:B------:R-:W-:-:S04]  /*3c70*/  IMAD.IADD R5, R6, 0x1, R4 ;  /* 0x0000000106057824 */ /* 0x000fc800078e0204 */
[----:B------:R-:W-:-:S04]  /*3c80*/  IMAD.IADD R6, R7, 0x1, R5 ;  /* 0x0000000107067824 */ /* 0x000fc800078e0205 */
[----:B------:R-:W-:-:S04]  /*3c90*/  IMAD.IADD R7, R8, 0x1, R6 ;  /* 0x0000000108077824 */ /* 0x000fc800078e0206 */
[----:B------:R-:W-:-:S04]  /*3ca0*/  IMAD.IADD R8, R9, 0x1, R7 ;  /* 0x0000000109087824 */ /* 0x000fc800078e0207 */
[----:B------:R-:W-:Y:S02]  /*3cb0*/  IMAD.IADD R9, R10, 0x1, R8 ;  /* 0x000000010a097824 */ /* 0x000fe400078e0208 */
[----:B0-----:R-:W-:Y:S01]  /*3cc0*/  IMAD R24, R20, 0x54, R37 ;  /* 0x0000005414187824 */ /* 0x001fe200078e0225 */
[----:B------:R-:W-:Y:S01]  /*3cd0*/  BAR.SYNC.DEFER_BLOCKING 0x0 ;  /* 0x0000000000007b1d */ /* 0x000fe20000010000 */
[----:B------:R-:W-:Y:S01]  /*3ce0*/  IMAD.IADD R10, R11, 0x1, R9 ;  /* 0x000000010b0a7824 */ /* 0x000fe200078e0209 */
[----:B---3--:R-:W-:-:S03]  /*3cf0*/  ISETP.NE.AND P0, PT, R21, RZ, PT ;  /* 0x000000ff1500720c */ /* 0x008fc60003f05270 */
        /* <DEDUP_REMOVED lines=13> */
[----:B------:R-:W-:Y:S03]  /*3dd0*/  STS.64 [R24+0x20], R8 ;  /* 0x0000200818007388 */ /* 0x000fe60000000a00 */
[----:B------:R-:W-:Y:S01]  /*3de0*/  IMAD.IADD R22, R33, 0x1, R21 ;  /* 0x0000000121167824 */ /* 0x000fe200078e0215 */
[----:B0-----:R-:W1:Y:S01]  /*3df0*/  LDC R2, c[0x0][0x398] ;  /* 0x0000e600ff027b82 */ /* 0x001e620000000800 */
[----:B------:R-:W-:Y:S02]  /*3e00*/  STS.64 [R24+0x28], R10 ;  /* 0x0000280a18007388 */ /* 0x000fe40000000a00 */
[----:B------:R-:W-:-:S02]  /*3e10*/  IMAD.IADD R23, R34, 0x1, R22 ;  /* 0x0000000122177824 */ /* 0x000fc400078e0216 */
[----:B------:R4:W-:Y:S04]  /*3e20*/  STS.64 [R24+0x30], R12 ;  /* 0x0000300c18007388 */ /* 0x0009e80000000a00 */
[----:B------:R-:W-:Y:S04]  /*3e30*/  STS.64 [R24+0x38], R14 ;  /* 0x0000380e18007388 */ /* 0x000fe80000000a00 */
[----:B------:R-:W-:Y:S04]  /*3e40*/  STS.64 [R24+0x40], R18 ;  /* 0x0000401218007388 */ /* 0x000fe80000000a00 */
[----:B------:R-:W-:Y:S01]  /*3e50*/  STS.64 [R24+0x48], R20 ;  /* 0x0000481418007388 */ /* 0x000fe20000000a00 */
[----:B----4-:R-:W-:-:S02]  /*3e60*/  LOP3.LUT R12, R26, 0x1f, RZ, 0xc0, !PT ;  /* 0x0000001f1a0c7812 */ /* 0x010fc400078ec0ff */
[----:B------:R-:W-:Y:S01]  /*3e70*/  LOP3.LUT R26, R26, 0x3e0, RZ, 0xc0, !PT ;  /* 0x000003e01a1a7812 */ /* 0x000fe200078ec0ff */
[----:B------:R-:W-:Y:S01]  /*3e80*/  STS.64 [R24+0x50], R22 ;  /* 0x0000501618007388 */ /* 0x000fe20000000a00 */
[----:B------:R-:W-:-:S03]  /*3e90*/  NOP ;  /* 0x0000000000007918 */ /* 0x000fc60000000000 */
[----:B------:R-:W-:Y:S01]  /*3ea0*/  LDS R16, [R37] ;  /* 0x0000000025107984 */ /* 0x000fe20000000800 */
[----:B-1----:R-:W-:Y:S02]  /*3eb0*/  VIADD R2, R2, UR5 ;  /* 0x0000000502027c36 */ /* 0x002fe40008000000 */
[----:B------:R-:W-:Y:S01]  /*3ec0*/  IMAD R26, R26, 0x16, R12 ;  /* 0x000000161a1a7824 */ /* 0x000fe200078e020c */
        /* <DEDUP_REMOVED lines=20> */
[----:B------:R0:W-:Y:S04]  /*4010*/  LDS R23, [R37+0xa80] ;  /* 0x000a800025177984 */ /* 0x0001e80000000800 */
[----:B------:R1:W-:Y:S01]  /*4020*/  @!P0 STS [UR4+0x8400], R0 ;  /* 0x00840000ff008988 */ /* 0x0003e20008000804 */
[----:B------:R-:W-:Y:S01]  /*4030*/  BAR.SYNC.DEFER_BLOCKING 0x0 ;  /* 0x0000000000007b1d */ /* 0x000fe20000010000 */
[----:B0-----:R-:W-:-:S02]  /*4040*/  VIADD R37, R26, 0x20 ;  /* 0x000000201a257836 */ /* 0x001fc40000000000 */
[----:B-1----:R-:W-:-:S03]  /*4050*/  IMAD R0, R2, 0x2100, RZ ;  /* 0x0000210002007824 */ /* 0x002fc600078e02ff */
[----:B------:R-:W0:Y:S02]  /*4060*/  S2R R3, SR_TID.X ;  /* 0x0000000000037919 */ /* 0x000e240000002100 */
[----:B------:R-:W-:-:S04]  /*4070*/  IADD3 R0, P0, PT, R0, R26, RZ ;  /* 0x0000001a00007210 */ /* 0x000fc80007f1e0ff */
[----:B--2---:R-:W-:Y:S01]  /*4080*/  LEA R2, P1, R0, UR6, 0x2 ;  /* 0x0000000600027c11 */ /* 0x004fe2000f8210ff */
[----:B------:R-:W1:Y:S01]  /*4090*/  LDS R4, [UR4+0x8400] ;  /* 0x00840004ff047984 */ /* 0x000e620008000800 */
[C---:B0-----:R-:W-:Y:S02]  /*40a0*/  LOP3.LUT R12, R3.reuse, 0x3e0, RZ, 0xc0, !PT ;  /* 0x000003e0030c7812 */ /* 0x041fe400078ec0ff */
[----:B------:R-:W-:-:S05]  /*40b0*/  LOP3.LUT R3, R3, 0x1f, RZ, 0xc0, !PT ;  /* 0x0000001f03037812 */ /* 0x000fca00078ec0ff */
[----:B------:R-:W-:Y:S02]  /*40c0*/  IMAD R12, R12, 0x16, R3 ;  /* 0x000000160c0c7824 */ /* 0x000fe400078e0203 */
[----:B------:R-:W-:-:S05]  /*40d0*/  IMAD.X R3, RZ, RZ, RZ, P0 ;  /* 0x000000ffff037224 */ /* 0x000fca00000e06ff */
[----:B------:R-:W-:Y:S02]  /*40e0*/  LEA.HI.X R3, R0, UR7, R3, 0x2, P1 ;  /* 0x0000000700037c11 */ /* 0x000fe400088f1403 */
[-C--:B-1----:R-:W-:Y:S02]  /*40f0*/  ISETP.GE.AND P6, PT, R26, R4.reuse, PT ;  /* 0x000000041a00720c */ /* 0x082fe40003fc6270 */
[-C--:B------:R-:W-:Y:S01]  /*4100*/  ISETP.GE.AND P5, PT, R37, R4.reuse, PT ;  /* 0x000000042500720c */ /* 0x080fe20003fa6270 */
[C---:B------:R-:W-:Y:S01]  /*4110*/  VIADD R37, R12.reuse, 0x80 ;  /* 0x000000800c257836 */ /* 0x040fe20000000000 */
[-C--:B------:R-:W-:Y:S01]  /*4120*/  ISETP.GE.AND P0, PT, R51, R4.reuse, PT ;  /* 0x000000043300720c */ /* 0x080fe20003f06270 */
[----:B------:R-:W-:Y:S01]  /*4130*/  VIADD R51, R12, 0xa0 ;  /* 0x000000a00c337836 */ /* 0x000fe20000000000 */
[-C--:B------:R-:W-:Y:S02]  /*4140*/  ISETP.GE.AND P4, PT, R50, R4.reuse, PT ;  /* 0x000000043200720c */ /* 0x080fe40003f86270 */
[-C--:B------:R-:W-:Y:S01]  /*4150*/  ISETP.GE.AND P3, PT, R37, R4.reuse, PT ;  /* 0x000000042500720c */ /* 0x080fe20003f66270 */
[----:B------:R-:W-:Y:S01]  /*4160*/  VIADD R37, R12, 0xe0 ;  /* 0x000000e00c257836 */ /* 0x000fe20000000000 */
[----:B------:R-:W-:-:S02]  /*4170*/  ISETP.GE.AND P2, PT, R51, R4, PT ;  /* 0x000000043300720c */ /* 0x000fc40003f46270 */
[-C--:B------:R-:W-:Y:S01]  /*4180*/  ISETP.GE.AND P1, PT, R49, R4.reuse, PT ;  /* 0x000000043100720c */ /* 0x080fe20003f26270 */
[----:B------:R-:W-:Y:S01]  /*4190*/  @!P6 STG.E desc[UR8][R2.64], R16 ;  /* 0x000000100200e986 */ /* 0x000fe2000c101908 */
[-C--:B------:R-:W-:Y:S01]  /*41a0*/  ISETP.GE.AND P6, PT, R37, R4.reuse, PT ;  /* 0x000000042500720c */ /* 0x080fe20003fc6270 */
[----:B------:R-:W-:Y:S02]  /*41b0*/  VIADD R37, R12, 0x120 ;  /* 0x000001200c257836 */ /* 0x000fe40000000000 */
[----:B------:R-:W-:Y:S01]  /*41c0*/  @!P5 STG.E desc[UR8][R2.64+0x80], R8 ;  /* 0x000080080200d986 */ /* 0x000fe2000c101908 */
[----:B------:R-:W-:-:S03]  /*41d0*/  ISETP.GE.AND P5, PT, R48, R4, PT ;  /* 0x000000043000720c */ /* 0x000fc60003fa6270 */
[----:B------:R-:W-:Y:S01]  /*41e0*/  @!P0 STG.E desc[UR8][R2.64+0x100], R10 ;  /* 0x0001000a02008986 */ /* 0x000fe2000c101908 */
[-C--:B------:R-:W-:Y:S01]  /*41f0*/  ISETP.GE.AND P0, PT, R37, R4.reuse, PT ;  /* 0x000000042500720c */ /* 0x080fe20003f06270 */
[----:B------:R-:W-:Y:S02]  /*4200*/  VIADD R37, R12, 0x1c0 ;  /* 0x000001c00c257836 */ /* 0x000fe40000000000 */
[----:B------:R-:W-:Y:S01]  /*4210*/  @!P4 STG.E desc[UR8][R2.64+0x180], R6 ;  /* 0x000180060200c986 */ /* 0x000fe2000c101908 */
[----:B------:R-:W-:-:S03]  /*4220*/  ISETP.GE.AND P4, PT, R47, R4, PT ;  /* 0x000000042f00720c */ /* 0x000fc60003f86270 */
[----:B------:R-:W-:Y:S01]  /*4230*/  @!P3 STG.E desc[UR8][R2.64+0x200], R53 ;  /* 0x000200350200b986 */ /* 0x000fe2000c101908 */
[----:B------:R-:W-:-:S03]  /*4240*/  ISETP.GE.AND P3, PT, R46, R4, PT ;  /* 0x000000042e00720c */ /* 0x000fc60003f66270 */
[----:B------:R-:W-:Y:S01]  /*4250*/  @!P2 STG.E desc[UR8][R2.64+0x280], R39 ;  /* 0x000280270200a986 */ /* 0x000fe2000c101908 */
[----:B------:R-:W-:-:S03]  /*4260*/  ISETP.GE.AND P2, PT, R45, R4, PT ;  /* 0x000000042d00720c */ /* 0x000fc60003f46270 */
[----:B------:R0:W-:Y:S01]  /*4270*/  @!P1 STG.E desc[UR8][R2.64+0x300], R33 ;  /* 0x0003002102009986 */ /* 0x0001e2000c101908 */
[-C--:B------:R-:W-:Y:S01]  /*4280*/  ISETP.GE.AND P1, PT, R43, R4.reuse, PT ;  /* 0x000000042b00720c */ /* 0x080fe20003f26270 */
[C---:B------:R-:W-:Y:S02]  /*4290*/  VIADD R43, R12.reuse, 0x220 ;  /* 0x000002200c2b7836 */ /* 0x040fe40000000000 */
[----:B------:R-:W-:Y:S01]  /*42a0*/  @!P6 STG.E desc[UR8][R2.64+0x380], R35 ;  /* 0x000380230200e986 */ /* 0x000fe2000c101908 */
[-C--:B------:R-:W-:Y:S01]  /*42b0*/  ISETP.GE.AND P6, PT, R37, R4.reuse, PT ;  /* 0x000000042500720c */ /* 0x080fe20003fc6270 */
[----:B------:R-:W-:Y:S02]  /*42c0*/  VIADD R37, R12, 0x200 ;  /* 0x000002000c257836 */ /* 0x000fe40000000000 */
[----:B------:R1:W-:Y:S01]  /*42d0*/  @!P5 STG.E desc[UR8][R2.64+0x400], R31 ;  /* 0x0004001f0200d986 */ /* 0x0003e2000c101908 */
[----:B------:R-:W-:Y:S01]  /*42e0*/  ISETP.GE.AND P5, PT, R42, R4, PT ;  /* 0x000000042a00720c */ /* 0x000fe20003fa6270 */
[----:B0-----:R-:W-:-:S02]  /*42f0*/  VIADD R33, R12, 0x260 ;  /* 0x000002600c217836 */ /* 0x001fc40000000000 */
[----:B------:R0:W-:Y:S01]  /*4300*/  @!P0 STG.E desc[UR8][R2.64+0x480], R25 ;  /* 0x0004801902008986 */ /* 0x0001e2000c101908 */
[----:B------:R-:W-:-:S03]  /*4310*/  ISETP.GE.AND P0, PT, R37, R4, PT ;  /* 0x000000042500720c */ /* 0x000fc60003f06270 */
[----:B------:R0:W-:Y:S01]  /*4320*/  @!P4 STG.E desc[UR8][R2.64+0x500], R27 ;  /* 0x0005001b0200c986 */ /* 0x0001e2000c101908 */
[-C--:B------:R-:W-:Y:S01]  /*4330*/  ISETP.GE.AND P4, PT, R43, R4.reuse, PT ;  /* 0x000000042b00720c */ /* 0x080fe20003f86270 */
[----:B-1----:R-:W-:Y:S02]  /*4340*/  VIADD R31, R12, 0x280 ;  /* 0x000002800c1f7836 */ /* 0x002fe40000000000 */
        /* <DEDUP_REMOVED lines=17> */
.L_x_98:
[----:B------:R-:W-:Y:S01]  /*4460*/  BSSY B1, `(.L_x_125) ;  /* 0x0000006000017945 */ /* 0x000fe20003800000 */
[----:B------:R-:W-:Y:S01]  /*4470*/  PLOP3.LUT P0, PT, P0, PT, PT, 0x8, 0x80 ;  /* 0x000000000080781c */ /* 0x000fe2000070e170 */
[----:B------:R-:W-:-:S12]  /*4480*/  IMAD.MOV.U32 R19, RZ, RZ, -0x1 ;  /* 0xffffffffff137424 */ /* 0x000fd800078e00ff */
[----:B------:R-:W-:Y:S05]  /*4490*/  WARPSYNC.COLLECTIVE R19, `(.L_x_126) ;  /* 0x0000000013087348 */ /* 0x000fea0003c00000 */
[----:B------:R-:W-:Y:S01]  /*44a0*/  VOTE.ANY P0, P0 ;  /* 0x0000000000ff7806 */ /* 0x000fe20000000100 */
[----:B------:R-:W-:-:S12]  /*44b0*/  ENDCOLLECTIVE ;  /* 0x000000000000791b */ /* 0x000fd80003800000 */
.L_x_126:
[----:B------:R-:W-:Y:S05]  /*44c0*/  BSYNC B1 ;  /* 0x0000000000017941 */ /* 0x000fea0003800000 */
.L_x_125:
[----:B------:R-:W-:Y:S05]  /*44d0*/  BRA `(.L_x_127) ;  /* 0xffffffc800a87947 */ /* 0x000fea000383ffff */
.L_x_100:
[----:B------:R-:W-:Y:S01]  /*44e0*/  BSSY B1, `(.L_x_128) ;  /* 0x0000006000017945 */ /* 0x000fe20003800000 */
[----:B------:R-:W-:Y:S01]  /*44f0*/  PLOP3.LUT P0, PT, P0, PT, PT, 0x8, 0x80 ;  /* 0x000000000080781c */ /* 0x000fe2000070e170 */
[----:B------:R-:W-:-:S12]  /*4500*/  IMAD.MOV.U32 R19, RZ, RZ, -0x1 ;  /* 0xffffffffff137424 */ /* 0x000fd800078e00ff */
[----:B------:R-:W-:Y:S05]  /*4510*/  WARPSYNC.COLLECTIVE R19, `(.L_x_129) ;  /* 0x0000000013087348 */ /* 0x000fea0003c00000 */
[----:B------:R-:W-:Y:S01]  /*4520*/  VOTE.ANY P0, P0 ;  /* 0x0000000000ff7806 */ /* 0x000fe20000000100 */
[----:B------:R-:W-:-:S12]  /*4530*/  ENDCOLLECTIVE ;  /* 0x000000000000791b */ /* 0x000fd80003800000 */
.L_x_129:
[----:B------:R-:W-:Y:S05]  /*4540*/  BSYNC B1 ;  /* 0x0000000000017941 */ /* 0x000fea0003800000 */
.L_x_128:
[----:B------:R-:W-:Y:S05]  /*4550*/  BRA `(.L_x_130) ;  /* 0xffffffc800fc7947 */ /* 0x000fea000383ffff */
.L_x_102:
[----:B------:R-:W0:Y:S01]  /*4560*/  S2R R48, SR_GEMASK ;  /* 0x0000000000307919 */ /* 0x000e220000003c00 */
[----:B------:R-:W-:Y:S01]  /*4570*/  BSSY B1, `(.L_x_131) ;  /* 0x0000006000017945 */ /* 0x000fe20003800000 */
[----:B------:R-:W-:Y:S01]  /*4580*/  PLOP3.LUT P0, PT, P0, PT, PT, 0x8, 0x80 ;  /* 0x000000000080781c */ /* 0x000fe2000070e170 */
[----:B------:R-:W-:-:S12]  /*4590*/  IMAD.MOV.U32 R19, RZ, RZ, -0x1 ;  /* 0xffffffffff137424 */ /* 0x000fd800078e00ff */
[----:B0-----:R-:W-:Y:S05]  /*45a0*/  WARPSYNC.COLLECTIVE R19, `(.L_x_132) ;  /* 0x0000000013087348 */ /* 0x001fea0003c00000 */
[----:B------:R-:W-:Y:S01]  /*45b0*/  VOTE.ANY R19, PT, P0 ;  /* 0x0000000000137806 */ /* 0x000fe200000e0100 */
[----:B0-----:R-:W-:Y:S06]  /*45c0*/  ENDCOLLECTIVE ;  /* 0x000000000000791b */ /* 0x001fec0003800000 */
.L_x_132:
[----:B------:R-:W-:Y:S05]  /*45d0*/  BSYNC B1 ;  /* 0x0000000000017941 */ /* 0x000fea0003800000 */
.L_x_131:
[----:B------:R-:W-:Y:S01]  /*45e0*/  LOP3.LUT R19, R19, 0x80000000, R48, 0xec, !PT ;  /* 0x8000000013137812 */ /* 0x000fe200078eec30 */
[----:B------:R-:W-:Y:S01]  /*45f0*/  IMAD.MOV.U32 R18, RZ, RZ, R41 ;  /* 0x000000ffff127224 */ /* 0x000fe200078e0029 */
[----:B------:R-:W0:Y:S01]  /*4600*/  LDC.64 R42, c[0x0][0x390] ;  /* 0x0000e400ff2a7b82 */ /* 0x000e220000000a00 */
[----:B------:R-:W-:Y:S02]  /*4610*/  IMAD.MOV.U32 R17, RZ, RZ, 0x1 ;  /* 0x00000001ff117424 */ /* 0x000fe400078e00ff */
[----:B------:R-:W-:Y:S02]  /*4620*/  VIADD R16, R19, 0xffffffff ;  /* 0xffffffff13107836 */ /* 0x000fe40000000000 */
[C---:B------:R-:W-:Y:S02]  /*4630*/  VIADD R23, R47.reuse, 0x4 ;  /* 0x000000042f177836 */ /* 0x040fe40000000000 */
[----:B------:R-:W-:Y:S01]  /*4640*/  VIADD R26, R47, 0x8 ;  /* 0x000000082f1a7836 */ /* 0x000fe20000000000 */
[----:B------:R-:W-:Y:S01]  /*4650*/  LOP3.LUT R22, R19, R16, RZ, 0xc, !PT ;  /* 0x0000001013167212 */ /* 0x000fe200078e0cff */
[----:B------:R-:W-:-:S03]  /*4660*/  IMAD.MOV.U32 R19, RZ, RZ, -0x1 ;  /* 0xffffffffff137424 */ /* 0x000fc600078e00ff */
[----:B------:R1:W2:Y:S02]  /*4670*/  POPC R16, R22 ;  /* 0x0000001600107309 */ /* 0x0002a40000000000 */
[----:B-1----:R-:W-:Y:S01]  /*4680*/  VIADD R22, R47, 0x2 ;  /* 0x000000022f167836 */ /* 0x002fe20000000000 */
[----:B0-2---:R-:W-:-:S13]  /*4690*/  IADD3 R42, P3, PT, R42, 0x100, RZ ;  /* 0x000001002a2a7810 */ /* 0x005fda0007f7e0ff */
[----:B------:R-:W-:Y:S05]  /*46a0*/  WARPSYNC.COLLECTIVE R19, `(.L_x_133) ;  /* 0x0000000013087348 */ /* 0x000fea0003c00000 */
[----:B------:R0:W1:Y:S02]  /*46b0*/  SHFL.DOWN P2, R20, R18, R17, R16 ;  /* 0x0800001112147389 */ /* 0x0000640000040010 */
[----:B01----:R-:W-:Y:S05]  /*46c0*/  ENDCOLLECTIVE ;  /* 0x000000000000791b */ /* 0x003fea0003800000 */
.L_x_133:
[-C--:B------:R-:W-:Y:S01]  /*46d0*/  ISETP.GE.AND P0, PT, R47, R16.reuse, PT ;  /* 0x000000102f00720c */ /* 0x080fe20003f06270 */
[----:B------:R-:W-:Y:S02]  /*46e0*/  IMAD.X R43, RZ, RZ, R43, P3 ;  /* 0x000000ffff2b7224 */ /* 0x000fe400018e062b */
        /* <DEDUP_REMOVED lines=8> */
.L_x_134:
[----:B------:R-:W-:Y:S01]  /*4770*/  IMAD.MOV.U32 R17, RZ, RZ, 0x4 ;  /* 0x00000004ff117424 */ /* 0x000fe200078e00ff */
[----:B------:R-:W-:Y:S02]  /*4780*/  SEL R20, R20, RZ, !P0 ;  /* 0x000000ff14147207 */ /* 0x000fe40004000000 */
[----:B------:R-:W-:-:S03]  /*4790*/  ISETP.GT.AND P0, PT, R23, R16, PT ;  /* 0x000000101700720c */ /* 0x000fc60003f04270 */
[----:B------:R-:W-:Y:S02]  /*47a0*/  IMAD.IADD R39, R37, 0x1, R20 ;  /* 0x0000000125277824 */ /* 0x000fe400078e0214 */
[----:B------:R-:W-:Y:S02]  /*47b0*/  VIADD R37, R47, 0x10 ;  /* 0x000000102f257836 */ /* 0x000fe40000000000 */
[----:B------:R-:W-:-:S07]  /*47c0*/  IMAD.MOV.U32 R18, RZ, RZ, R39 ;  /* 0x000000ffff127224 */ /* 0x000fce00078e0027 */
[----:B------:R-:W-:Y:S05]  /*47d0*/  WARPSYNC.COLLECTIVE R19, `(.L_x_135) ;  /* 0x0000000013087348 */ /* 0x000fea0003c00000 */
[----:B------:R0:W1:Y:S02]  /*47e0*/  SHFL.DOWN P2, R20, R18, R17, R16 ;  /* 0x0800001112147389 */ /* 0x0000640000040010 */
[----:B01----:R-:W-:Y:S05]  /*47f0*/  ENDCOLLECTIVE ;  /* 0x000000000000791b */ /* 0x003fea0003800000 */
.L_x_135:
        /* <DEDUP_REMOVED lines=8> */
.L_x_136:
[----:B------:R-:W-:Y:S01]  /*4880*/  IMAD.MOV.U32 R17, RZ, RZ, 0x10 ;  /* 0x00000010ff117424 */ /* 0x000fe200078e00ff */
[----:B------:R-:W-:Y:S02]  /*4890*/  SEL R20, R20, RZ, !P0 ;  /* 0x000000ff14147207 */ /* 0x000fe40004000000 */
[----:B------:R-:W-:-:S03]  /*48a0*/  ISETP.NE.AND P0, PT, R40, 0x65, PT ;  /* 0x000000652800780c */ /* 0x000fc60003f05270 */
[----:B------:R-:W-:-:S04]  /*48b0*/  IMAD.IADD R41, R51, 0x1, R20 ;  /* 0x0000000133297824 */ /* 0x000fc800078e0214 */
[----:B------:R-:W-:-:S07]  /*48c0*/  IMAD.MOV.U32 R18, RZ, RZ, R41 ;  /* 0x000000ffff127224 */ /* 0x000fce00078e0029 */
[----:B------:R-:W-:Y:S05]  /*48d0*/  WARPSYNC.COLLECTIVE R19, `(.L_x_137) ;  /* 0x0000000013087348 */ /* 0x000fea0003c00000 */
[----:B------:R0:W1:Y:S02]  /*48e0*/  SHFL.DOWN P2, R20, R18, R17, R16 ;  /* 0x0800001112147389 */ /* 0x0000640000040010 */
[----:B01----:R-:W-:Y:S05]  /*48f0*/  ENDCOLLECTIVE ;  /* 0x000000000000791b */ /* 0x003fea0003800000 */
.L_x_137:
[----:B------:R-:W-:Y:S05]  /*4900*/  WARPSYNC.COLLECTIVE R19, `(.L_x_138) ;  /* 0x0000000013087348 */ /* 0x000fea0003c00000 */
[----:B------:R-:W-:Y:S01]  /*4910*/  VOTE.ALL P0, P0 ;  /* 0x0000000000ff7806 */ /* 0x000fe20000000000 */
[----:B------:R-:W-:-:S12]  /*4920*/  ENDCOLLECTIVE ;  /* 0x000000000000791b */ /* 0x000fd80003800000 */
.L_x_138:
[----:B------:R-:W-:-:S04]  /*4930*/  ISETP.GT.AND P2, PT, R37, R16, PT ;  /* 0x000000102500720c */ /* 0x000fc80003f44270 */
[----:B------:R-:W-:-:S05]  /*4940*/  SEL R20, R20, RZ, !P2 ;  /* 0x000000ff14147207 */ /* 0x000fca0005000000 */
[----:B------:R-:W-:Y:S01]  /*4950*/  IMAD.IADD R39, R41, 0x1, R20 ;  /* 0x0000000129277824 */ /* 0x000fe200078e0214 */
[----:B------:R-:W-:Y:S06]  /*4960*/  BRA `(.L_x_139) ;  /* 0xffffffc800947947 */ /* 0x000fec000383ffff */
.L_x_104:
[----:B------:R-:W-:Y:S01]  /*4970*/  BSSY B1, `(.L_x_140) ;  /* 0x0000006000017945 */ /* 0x000fe20003800000 */
[----:B------:R-:W-:Y:S01]  /*4980*/  PLOP3.LUT P0, PT, P0, PT, PT, 0x8, 0x80 ;  /* 0x000000000080781c */ /* 0x000fe2000070e170 */
[----:B------:R-:W-:-:S12]  /*4990*/  IMAD.MOV.U32 R19, RZ, RZ, -0x1 ;  /* 0xffffffffff137424 */ /* 0x000fd800078e00ff */
[----:B------:R-:W-:Y:S05]  /*49a0*/  WARPSYNC.COLLECTIVE R19, `(.L_x_141) ;  /* 0x0000000013087348 */ /* 0x000fea0003c00000 */
[----:B------:R-:W-:Y:S01]  /*49b0*/  VOTE.ANY P0, P0 ;  /* 0x0000000000ff7806 */ /* 0x000fe20000000100 */
[----:B------:R-:W-:-:S12]  /*49c0*/  ENDCOLLECTIVE ;  /* 0x000000000000791b */ /* 0x000fd80003800000 */
.L_x_141:
[----:B------:R-:W-:Y:S05]  /*49d0*/  BSYNC B1 ;  /* 0x0000000000017941 */ /* 0x000fea0003800000 */
.L_x_140:
[----:B------:R-:W-:Y:S05]  /*49e0*/  BRA `(.L_x_142) ;  /* 0xffffffc800a47947 */ /* 0x000fea000383ffff */
.L_x_106:
[----:B------:R-:W-:Y:S01]  /*49f0*/  BSSY B1, `(.L_x_143) ;  /* 0x0000006000017945 */ /* 0x000fe20003800000 */
[----:B------:R-:W-:Y:S01]  /*4a00*/  PLOP3.LUT P0, PT, P0, PT, PT, 0x8, 0x80 ;  /* 0x000000000080781c */ /* 0x000fe2000070e170 */
[----:B------:R-:W-:-:S12]  /*4a10*/  IMAD.MOV.U32 R19, RZ, RZ, -0x1 ;  /* 0xffffffffff137424 */ /* 0x000fd800078e00ff */
[----:B------:R-:W-:Y:S05]  /*4a20*/  WARPSYNC.COLLECTIVE R19, `(.L_x_144) ;  /* 0x0000000013087348 */ /* 0x000fea0003c00000 */
[----:B------:R-:W-:Y:S01]  /*4a30*/  VOTE.ANY P0, P0 ;  /* 0x0000000000ff7806 */ /* 0x000fe20000000100 */
[----:B------:R-:W-:-:S12]  /*4a40*/  ENDCOLLECTIVE ;  /* 0x000000000000791b */ /* 0x000fd80003800000 */
.L_x_144:
[----:B------:R-:W-:Y:S05]  /*4a50*/  BSYNC B1 ;  /* 0x0000000000017941 */ /* 0x000fea0003800000 */
.L_x_143:
[----:B------:R-:W-:Y:S05]  /*4a60*/  BRA `(.L_x_145) ;  /* 0xffffffc800f87947 */ /* 0x000fea000383ffff */
.L_x_108:
[----:B------:R-:W-:Y:S01]  /*4a70*/  BSSY B1, `(.L_x_146) ;  /* 0x0000006000017945 */ /* 0x000fe20003800000 */
[----:B------:R-:W-:Y:S01]  /*4a80*/  PLOP3.LUT P0, PT, P0, PT, PT, 0x8, 0x80 ;  /* 0x000000000080781c */ /* 0x000fe2000070e170 */
[----:B------:R-:W-:-:S12]  /*4a90*/  IMAD.MOV.U32 R19, RZ, RZ, -0x1 ;  /* 0xffffffffff137424 */ /* 0x000fd800078e00ff */
[----:B------:R-:W-:Y:S05]  /*4aa0*/  WARPSYNC.COLLECTIVE R19, `(.L_x_147) ;  /* 0x0000000013087348 */ /* 0x000fea0003c00000 */
[----:B------:R-:W-:Y:S01]  /*4ab0*/  VOTE.ANY R19, PT, P0 ;  /* 0x0000000000137806 */ /* 0x000fe200000e0100 */
[----:B------:R-:W-:Y:S06]  /*4ac0*/  ENDCOLLECTIVE ;  /* 0x000000000000791b */ /* 0x000fec0003800000 */
.L_x_147:
[----:B------:R-:W-:Y:S05]  /*4ad0*/  BSYNC B1 ;  /* 0x0000000000017941 */ /* 0x000fea0003800000 */
.L_x_146:
[----:B------:R-:W-:Y:S01]  /*4ae0*/  LOP3.LUT R19, R19, 0x80000000, R48, 0xec, !PT ;  /* 0x8000000013137812 */ /* 0x000fe200078eec30 */
[----:B------:R-:W-:Y:S02]  /*4af0*/  IMAD.MOV.U32 R18, RZ, RZ, R41 ;  /* 0x000000ffff127224 */ /* 0x000fe400078e0029 */
[----:B------:R-:W-:Y:S02]  /*4b00*/  IMAD.MOV.U32 R17, RZ, RZ, 0x1 ;  /* 0x00000001ff117424 */ /* 0x000fe400078e00ff */
[----:B------:R-:W-:Y:S02]  /*4b10*/  VIADD R16, R19, 0xffffffff ;  /* 0xffffffff13107836 */ /* 0x000fe40000000000 */
[----:B------:R-:W-:-:S03]  /*4b20*/  VIADD R21, R21, 0xffffffe0 ;  /* 0xffffffe015157836 */ /* 0x000fc60000000000 */
[----:B------:R-:W-:Y:S01]  /*4b30*/  LOP3.LUT R50, R19, R16, RZ, 0xc, !PT ;  /* 0x0000001013327212 */ /* 0x000fe200078e0cff */
[----:B------:R-:W-:-:S03]  /*4b40*/  IMAD.MOV.U32 R19, RZ, RZ, -0x1 ;  /* 0xffffffffff137424 */ /* 0x000fc600078e00ff */
[----:B------:R0:W1:Y:S04]  /*4b50*/  POPC R16, R50 ;  /* 0x0000003200107309 */ /* 0x0000680000000000 */
[----:B01----:R-:W-:Y:S05]  /*4b60*/  WARPSYNC.COLLECTIVE R19, `(.L_x_148) ;  /* 0x0000000013087348 */ /* 0x003fea0003c00000 */
[----:B-1----:R1:W2:Y:S02]  /*4b70*/  SHFL.DOWN P2, R20, R18, R17, R16 ;  /* 0x0800001112147389 */ /* 0x0022a40000040010 */
[----:B012---:R-:W-:Y:S05]  /*4b80*/  ENDCOLLECTIVE ;  /* 0x000000000000791b */ /* 0x007fea0003800000 */
.L_x_148:
        /* <DEDUP_REMOVED lines=9> */
.L_x_149:
        /* <DEDUP_REMOVED lines=8> */
.L_x_150:
        /* <DEDUP_REMOVED lines=8> */
.L_x_151:
        /* <DEDUP_REMOVED lines=8> */
.L_x_152:
[----:B------:R-:W-:Y:S05]  /*4da0*/  WARPSYNC.COLLECTIVE R19, `(.L_x_153) ;  /* 0x0000000013087348 */ /* 0x000fea0003c00000 */
[----:B------:R-:W-:Y:S01]  /*4db0*/  VOTE.ALL P0, P0 ;  /* 0x0000000000ff7806 */ /* 0x000fe20000000000 */
[----:B------:R-:W-:-:S12]  /*4dc0*/  ENDCOLLECTIVE ;  /* 0x000000000000791b */ /* 0x000fd80003800000 */
.L_x_153:
[----:B------:R-:W-:-:S04]  /*4dd0*/  ISETP.GT.AND P2, PT, R37, R16, PT ;  /* 0x000000102500720c */ /* 0x000fc80003f44270 */
[----:B------:R-:W-:-:S04]  /*4de0*/  SEL R20, R20, RZ, !P2 ;  /* 0x000000ff14147207 */ /* 0x000fc80005000000 */
[----:B------:R-:W-:Y:S01]  /*4df0*/  IADD3 R39, PT, PT, R50, R20, R39 ;  /* 0x0000001432277210 */ /* 0x000fe20007ffe027 */
[----:B------:R-:W-:Y:S06]  /*4e00*/  BRA `(.L_x_154) ;  /* 0xffffffc800907947 */ /* 0x000fec000383ffff */
.L_x_113:
[----:B------:R-:W-:Y:S01]  /*4e10*/  BSSY B0, `(.L_x_155) ;  /* 0x0000006000007945 */ /* 0x000fe20003800000 */
[----:B------:R-:W-:Y:S01]  /*4e20*/  PLOP3.LUT P0, PT, P0, PT, PT, 0x8, 0x80 ;  /* 0x000000000080781c */ /* 0x000fe2000070e170 */
[----:B------:R-:W-:-:S12]  /*4e30*/  IMAD.MOV.U32 R19, RZ, RZ, -0x1 ;  /* 0xffffffffff137424 */ /* 0x000fd800078e00ff */
[----:B------:R-:W-:Y:S05]  /*4e40*/  WARPSYNC.COLLECTIVE R19, `(.L_x_156) ;  /* 0x0000000013087348 */ /* 0x000fea0003c00000 */
[----:B------:R-:W-:Y:S01]  /*4e50*/  VOTE.ANY P0, P0 ;  /* 0x0000000000ff7806 */ /* 0x000fe20000000100 */
[----:B------:R-:W-:-:S12]  /*4e60*/  ENDCOLLECTIVE ;  /* 0x000000000000791b */ /* 0x000fd80003800000 */
.L_x_156:
[----:B------:R-:W-:Y:S05]  /*4e70*/  BSYNC B0 ;  /* 0x0000000000007941 */ /* 0x000fea0003800000 */
.L_x_155:
[----:B------:R-:W-:Y:S05]  /*4e80*/  BRA `(.L_x_157) ;  /* 0xffffffe000a87947 */ /* 0x000fea000383ffff */
.L_x_115:
[----:B------:R-:W-:Y:S01]  /*4e90*/  BSSY B0, `(.L_x_158) ;  /* 0x0000006000007945 */ /* 0x000fe20003800000 */
[----:B------:R-:W-:Y:S01]  /*4ea0*/  PLOP3.LUT P0, PT, P0, PT, PT, 0x8, 0x80 ;  /* 0x000000000080781c */ /* 0x000fe2000070e170 */
[----:B------:R-:W-:-:S12]  /*4eb0*/  IMAD.MOV.U32 R19, RZ, RZ, -0x1 ;  /* 0xffffffffff137424 */ /* 0x000fd800078e00ff */
[----:B------:R-:W-:Y:S05]  /*4ec0*/  WARPSYNC.COLLECTIVE R19, `(.L_x_159) ;  /* 0x0000000013087348 */ /* 0x000fea0003c00000 */
[----:B------:R-:W-:Y:S01]  /*4ed0*/  VOTE.ANY P0, P0 ;  /* 0x0000000000ff7806 */ /* 0x000fe20000000100 */
[----:B------:R-:W-:-:S12]  /*4ee0*/  ENDCOLLECTIVE ;  /* 0x000000000000791b */ /* 0x000fd80003800000 */
.L_x_159:
[----:B------:R-:W-:Y:S05]  /*4ef0*/  BSYNC B0 ;  /* 0x0000000000007941 */ /* 0x000fea0003800000 */
.L_x_158:
[----:B------:R-:W-:Y:S05]  /*4f00*/  BRA `(.L_x_160) ;  /* 0xffffffe000fc7947 */ /* 0x000fea000383ffff */
.L_x_117:
[----:B------:R-:W0:Y:S01]  /*4f10*/  S2R R53, SR_GEMASK ;  /* 0x0000000000357919 */ /* 0x000e220000003c00 */
[----:B------:R-:W-:Y:S01]  /*4f20*/  BSSY B0, `(.L_x_161) ;  /* 0x0000006000007945 */ /* 0x000fe20003800000 */
[----:B------:R-:W-:Y:S01]  /*4f30*/  PLOP3.LUT P0, PT, P0, PT, PT, 0x8, 0x80 ;  /* 0x000000000080781c */ /* 0x000fe2000070e170 */
[----:B------:R-:W-:-:S12]  /*4f40*/  IMAD.MOV.U32 R19, RZ, RZ, -0x1 ;  /* 0xffffffffff137424 */ /* 0x000fd800078e00ff */
[----:B0-----:R-:W-:Y:S05]  /*4f50*/  WARPSYNC.COLLECTIVE R19, `(.L_x_162) ;  /* 0x0000000013087348 */ /* 0x001fea0003c00000 */
[----:B------:R-:W-:Y:S01]  /*4f60*/  VOTE.ANY R19, PT, P0 ;  /* 0x0000000000137806 */ /* 0x000fe200000e0100 */
[----:B0-----:R-:W-:Y:S06]  /*4f70*/  ENDCOLLECTIVE ;  /* 0x000000000000791b */ /* 0x001fec0003800000 */
.L_x_162:
[----:B------:R-:W-:Y:S05]  /*4f80*/  BSYNC B0 ;  /* 0x0000000000007941 */ /* 0x000fea0003800000 */
.L_x_161:
[----:B------:R-:W-:Y:S01]  /*4f90*/  LOP3.LUT R19, R19, 0x80000000, R53, 0xec, !PT ;  /* 0x8000000013137812 */ /* 0x000fe200078eec35 */
[----:B------:R-:W-:Y:S02]  /*4fa0*/  IMAD.MOV.U32 R18, RZ, RZ, R25 ;  /* 0x000000ffff127224 */ /* 0x000fe400078e0019 */
[----:B------:R-:W-:Y:S02]  /*4fb0*/  IMAD.MOV.U32 R17, RZ, RZ, 0x1 ;  /* 0x00000001ff117424 */ /* 0x000fe400078e00ff */
[----:B------:R-:W-:-:S05]  /*4fc0*/  VIADD R16, R19, 0xffffffff ;  /* 0xffffffff13107836 */ /* 0x000fca0000000000 */
[----:B------:R-:W-:Y:S01]  /*4fd0*/  LOP3.LUT R44, R19, R16, RZ, 0xc, !PT ;  /* 0x00000010132c7212 */ /* 0x000fe200078e0cff */
[----:B------:R-:W-:-:S05]  /*4fe0*/  IMAD.MOV.U32 R19, RZ, RZ, -0x1 ;  /* 0xffffffffff137424 */ /* 0x000fca00078e00ff */
[----:B------:R-:W0:Y:S02]  /*4ff0*/  POPC R44, R44 ;  /* 0x0000002c002c7309 */ /* 0x000e240000000000 */
[----:B0-----:R-:W-:Y:S01]  /*5000*/  IMAD.MOV.U32 R16, RZ, RZ, R44 ;  /* 0x000000ffff107224 */ /* 0x001fe200078e002c */
[----:B------:R-:W-:-:S13]  /*5010*/  ISETP.GE.AND P0, PT, R36, R44, PT ;  /* 0x0000002c2400720c */ /* 0x000fda0003f06270 */
[----:B------:R-:W-:Y:S05]  /*5020*/  WARPSYNC.COLLECTIVE R19, `(.L_x_163) ;  /* 0x0000000013087348 */ /* 0x000fea0003c00000 */
[----:B------:R0:W1:Y:S02]  /*5030*/  SHFL.DOWN P2, R20, R18, R17, R16 ;  /* 0x0800001112147389 */ /* 0x0000640000040010 */
[----:B01----:R-:W-:Y:S05]  /*5040*/  ENDCOLLECTIVE ;  /* 0x000000000000791b */ /* 0x003fea0003800000 */
.L_x_163:
[----:B------:R-:W-:Y:S01]  /*5050*/  IMAD.MOV.U32 R17, RZ, RZ, 0x2 ;  /* 0x00000002ff117424 */ /* 0x000fe200078e00ff */
[----:B------:R-:W-:-:S05]  /*5060*/  SEL R20, R20, RZ, !P0 ;  /* 0x000000ff14147207 */ /* 0x000fca0004000000 */
[----:B------:R-:W-:Y:S02]  /*5070*/  IMAD.IADD R35, R20, 0x1, R25 ;  /* 0x0000000114237824 */ /* 0x000fe400078e0219 */
[----:B------:R-:W-:Y:S02]  /*5080*/  VIADD R25, R36, 0x2 ;  /* 0x0000000224197836 */ /* 0x000fe40000000000 */
[----:B------:R-:W-:-:S03]  /*5090*/  IMAD.MOV.U32 R18, RZ, RZ, R35 ;  /* 0x000000ffff127224 */ /* 0x000fc600078e0023 */
[----:B------:R-:W-:Y:S01]  /*50a0*/  ISETP.GT.AND P0, PT, R25, R44, PT ;  /* 0x0000002c1900720c */ /* 0x000fe20003f04270 */
[----:B------:R-:W-:-:S12]  /*50b0*/  VIADD R25, R36, 0x4 ;  /* 0x0000000424197836 */ /* 0x000fd80000000000 */
[----:B------:R-:W-:Y:S05]  /*50c0*/  WARPSYNC.COLLECTIVE R19, `(.L_x_164) ;  /* 0x0000000013087348 */ /* 0x000fea0003c00000 */
[----:B------:R0:W1:Y:S02]  /*50d0*/  SHFL.DOWN P2, R20, R18, R17, R16 ;  /* 0x0800001112147389 */ /* 0x0000640000040010 */
[----:B01----:R-:W-:Y:S05]  /*50e0*/  ENDCOLLECTIVE ;  /* 0x000000000000791b */ /* 0x003fea0003800000 */
.L_x_164:
        /* <DEDUP_REMOVED lines=9> */
.L_x_165:
        /* <DEDUP_REMOVED lines=8> */
.L_x_166:
[----:B------:R-:W-:Y:S01]  /*5200*/  IMAD.MOV.U32 R17, RZ, RZ, 0x10 ;  /* 0x00000010ff117424 */ /* 0x000fe200078e00ff */
[----:B------:R-:W-:Y:S02]  /*5210*/  SEL R20, R20, RZ, !P0 ;  /* 0x000000ff14147207 */ /* 0x000fe40004000000 */
[----:B------:R-:W-:-:S03]  /*5220*/  ISETP.NE.AND P0, PT, R24, 0x65, PT ;  /* 0x000000651800780c */ /* 0x000fc60003f05270 */
[----:B------:R-:W-:Y:S02]  /*5230*/  IMAD.IADD R26, R25, 0x1, R20 ;  /* 0x00000001191a7824 */ /* 0x000fe400078e0214 */
[----:B------:R-:W-:Y:S02]  /*5240*/  VIADD R25, R36, 0x10 ;  /* 0x0000001024197836 */ /* 0x000fe40000000000 */
[----:B------:R-:W-:-:S03]  /*5250*/  IMAD.MOV.U32 R18, RZ, RZ, R26 ;  /* 0x000000ffff127224 */ /* 0x000fc600078e001a */
[----:B------:R-:W-:-:S13]  /*5260*/  ISETP.GT.AND P3, PT, R25, R44, PT ;  /* 0x0000002c1900720c */ /* 0x000fda0003f64270 */
[----:B------:R-:W-:Y:S05]  /*5270*/  WARPSYNC.COLLECTIVE R19, `(.L_x_167) ;  /* 0x0000000013087348 */ /* 0x000fea0003c00000 */
[----:B------:R0:W1:Y:S02]  /*5280*/  SHFL.DOWN P2, R20, R18, R17, R16 ;  /* 0x0800001112147389 */ /* 0x0000640000040010 */
[----:B01----:R-:W-:Y:S05]  /*5290*/  ENDCOLLECTIVE ;  /* 0x000000000000791b */ /* 0x003fea0003800000 */
.L_x_167:
[----:B------:R-:W-:Y:S05]  /*52a0*/  WARPSYNC.COLLECTIVE R19, `(.L_x_168) ;  /* 0x0000000013087348 */ /* 0x000fea0003c00000 */
[----:B------:R-:W-:Y:S01]  /*52b0*/  VOTE.ALL P0, P0 ;  /* 0x0000000000ff7806 */ /* 0x000fe20000000000 */
[----:B------:R-:W-:-:S12]  /*52c0*/  ENDCOLLECTIVE ;  /* 0x000000000000791b */ /* 0x000fd80003800000 */
.L_x_168:
[----:B------:R-:W0:Y:S01]  /*52d0*/  LDC.64 R16, c[0x0][0x390] ;  /* 0x0000e400ff107b82 */ /* 0x000e220000000a00 */
[----:B------:R-:W-:-:S05]  /*52e0*/  SEL R25, R20, RZ, !P3 ;  /* 0x000000ff14197207 */ /* 0x000fca0005800000 */
[----:B------:R-:W-:Y:S01]  /*52f0*/  IMAD.IADD R26, R26, 0x1, R25 ;  /* 0x000000011a1a7824 */ /* 0x000fe200078e0219 */
[----:B0-----:R-:W-:-:S05]  /*5300*/  IADD3 R35, P2, PT, R16, 0x100, RZ ;  /* 0x0000010010237810 */ /* 0x001fca0007f5e0ff */
[----:B------:R-:W-:Y:S01]  /*5310*/  IMAD.X R39, RZ, RZ, R17, P2 ;  /* 0x000000ffff277224 */ /* 0x000fe200010e0611 */
[----:B------:R-:W-:Y:S07]  /*5320*/  BRA `(.L_x_169) ;  /* 0xffffffe000907947 */ /* 0x000fee000383ffff */
.L_x_119:
[----:B------:R-:W-:Y:S01]  /*5330*/  BSSY B0, `(.L_x_170) ;  /* 0x0000006000007945 */ /* 0x000fe20003800000 */
[----:B------:R-:W-:Y:S01]  /*5340*/  PLOP3.LUT P0, PT, P0, PT, PT, 0x8, 0x80 ;  /* 0x000000000080781c */ /* 0x000fe2000070e170 */
[----:B------:R-:W-:-:S12]  /*5350*/  IMAD.MOV.U32 R19, RZ, RZ, -0x1 ;  /* 0xffffffffff137424 */ /* 0x000fd800078e00ff */
[----:B------:R-:W-:Y:S05]  /*5360*/  WARPSYNC.COLLECTIVE R19, `(.L_x_171) ;  /* 0x0000000013087348 */ /* 0x000fea0003c00000 */
[----:B------:R-:W-:Y:S01]  /*5370*/  VOTE.ANY P0, P0 ;  /* 0x0000000000ff7806 */ /* 0x000fe20000000100 */
[----:B------:R-:W-:-:S12]  /*5380*/  ENDCOLLECTIVE ;  /* 0x000000000000791b */ /* 0x000fd80003800000 */
.L_x_171:
[----:B------:R-:W-:Y:S05]  /*5390*/  BSYNC B0 ;  /* 0x0000000000007941 */ /* 0x000fea0003800000 */
.L_x_170:
[----:B------:R-:W-:Y:S05]  /*53a0*/  BRA `(.L_x_172) ;  /* 0xffffffe000a07947 */ /* 0x000fea000383ffff */
.L_x_121:
[----:B------:R-:W-:Y:S01]  /*53b0*/  BSSY B0, `(.L_x_173) ;  /* 0x0000006000007945 */ /* 0x000fe20003800000 */
[----:B------:R-:W-:Y:S01]  /*53c0*/  PLOP3.LUT P0, PT, P0, PT, PT, 0x8, 0x80 ;  /* 0x000000000080781c */ /* 0x000fe2000070e170 */
[----:B------:R-:W-:-:S12]  /*53d0*/  IMAD.MOV.U32 R19, RZ, RZ, -0x1 ;  /* 0xffffffffff137424 */ /* 0x000fd800078e00ff */
[----:B------:R-:W-:Y:S05]  /*53e0*/  WARPSYNC.COLLECTIVE R19, `(.L_x_174) ;  /* 0x0000000013087348 */ /* 0x000fea0003c00000 */
[----:B------:R-:W-:Y:S01]  /*53f0*/  VOTE.ANY P0, P0 ;  /* 0x0000000000ff7806 */ /* 0x000fe20000000100 */
[----:B------:R-:W-:-:S12]  /*5400*/  ENDCOLLECTIVE ;  /* 0x000000000000791b */ /* 0x000fd80003800000 */
.L_x_174:
[----:B------:R-:W-:Y:S05]  /*5410*/  BSYNC B0 ;  /* 0x0000000000007941 */ /* 0x000fea0003800000 */
.L_x_173:
[----:B------:R-:W-:Y:S05]  /*5420*/  BRA `(.L_x_175) ;  /* 0xffffffe000f47947 */ /* 0x000fea000383ffff */
.L_x_123:
[----:B------:R-:W-:Y:S01]  /*5430*/  BSSY B0, `(.L_x_176) ;  /* 0x0000006000007945 */ /* 0x000fe20003800000 */
[----:B------:R-:W-:Y:S01]  /*5440*/  PLOP3.LUT P0, PT, P0, PT, PT, 0x8, 0x80 ;  /* 0x000000000080781c */ /* 0x000fe2000070e170 */
[----:B------:R-:W-:-:S12]  /*5450*/  IMAD.MOV.U32 R19, RZ, RZ, -0x1 ;  /* 0xffffffffff137424 */ /* 0x000fd800078e00ff */
[----:B------:R-:W-:Y:S05]  /*5460*/  WARPSYNC.COLLECTIVE R19, `(.L_x_177) ;  /* 0x0000000013087348 */ /* 0x000fea0003c00000 */
[----:B------:R-:W-:Y:S01]  /*5470*/  VOTE.ANY R19, PT, P0 ;  /* 0x0000000000137806 */ /* 0x000fe200000e0100 */
[----:B------:R-:W-:Y:S06]  /*5480*/  ENDCOLLECTIVE ;  /* 0x000000000000791b */ /* 0x000fec0003800000 */
.L_x_177:
[----:B------:R-:W-:Y:S05]  /*5490*/  BSYNC B0 ;  /* 0x0000000000007941 */ /* 0x000fea0003800000 */
.L_x_176:
[----:B------:R-:W-:Y:S01]  /*54a0*/  LOP3.LUT R19, R19, 0x80000000, R53, 0xec, !PT ;  /* 0x8000000013137812 */ /* 0x000fe200078eec35 */
[----:B------:R-:W-:Y:S02]  /*54b0*/  IMAD.MOV.U32 R18, RZ, RZ, R25 ;  /* 0x000000ffff127224 */ /* 0x000fe400078e0019 */
[----:B------:R-:W-:Y:S02]  /*54c0*/  IMAD.MOV.U32 R17, RZ, RZ, 0x1 ;  /* 0x00000001ff117424 */ /* 0x000fe400078e00ff */
[----:B------:R-:W-:Y:S02]  /*54d0*/  VIADD R16, R19, 0xffffffff ;  /* 0xffffffff13107836 */ /* 0x000fe40000000000 */
[----:B------:R-:W-:-:S03]  /*54e0*/  VIADD R21, R21, 0xffffffe0 ;  /* 0xffffffe015157836 */ /* 0x000fc60000000000 */
[----:B------:R-:W-:Y:S01]  /*54f0*/  LOP3.LUT R16, R19, R16, RZ, 0xc, !PT ;  /* 0x0000001013107212 */ /* 0x000fe200078e0cff */
[----:B------:R-:W-:-:S05]  /*5500*/  IMAD.MOV.U32 R19, RZ, RZ, -0x1 ;  /* 0xffffffffff137424 */ /* 0x000fca00078e00ff */
[----:B------:R-:W0:Y:S02]  /*5510*/  POPC R16, R16 ;  /* 0x0000001000107309 */ /* 0x000e240000000000 */
[----:B0-----:R-:W-:Y:S05]  /*5520*/  WARPSYNC.COLLECTIVE R19, `(.L_x_178) ;  /* 0x0000000013087348 */ /* 0x001fea0003c00000 */
[----:B0-----:R0:W1:Y:S02]  /*5530*/  SHFL.DOWN P2, R20, R18, R17, R16 ;  /* 0x0800001112147389 */ /* 0x0010640000040010 */
[----:B01----:R-:W-:Y:S05]  /*5540*/  ENDCOLLECTIVE ;  /* 0x000000000000791b */ /* 0x003fea0003800000 */
.L_x_178:
        /* <DEDUP_REMOVED lines=10> */
.L_x_179:
        /* <DEDUP_REMOVED lines=9> */
.L_x_180:
        /* <DEDUP_REMOVED lines=9> */
.L_x_181:
[----:B------:R-:W-:Y:S01]  /*5710*/  IMAD.MOV.U32 R17, RZ, RZ, 0x10 ;  /* 0x00000010ff117424 */ /* 0x000fe200078e00ff */
[----:B------:R-:W-:-:S05]  /*5720*/  SEL R20, R20, RZ, !P0 ;  /* 0x000000ff14147207 */ /* 0x000fca0004000000 */
[----:B------:R-:W-:-:S04]  /*5730*/  IMAD.IADD R25, R25, 0x1, R20 ;  /* 0x0000000119197824 */ /* 0x000fc800078e0214 */
[----:B------:R-:W-:-:S07]  /*5740*/  IMAD.MOV.U32 R18, RZ, RZ, R25 ;  /* 0x000000ffff127224 */ /* 0x000fce00078e0019 */
[----:B------:R-:W-:Y:S05]  /*5750*/  WARPSYNC.COLLECTIVE R19, `(.L_x_182) ;  /* 0x0000000013087348 */ /* 0x000fea0003c00000 */
[----:B------:R0:W1:Y:S02]  /*5760*/  SHFL.DOWN P2, R20, R18, R17, R16 ;  /* 0x0800001112147389 */ /* 0x0000640000040010 */
[----:B01----:R-:W-:Y:S05]  /*5770*/  ENDCOLLECTIVE ;  /* 0x000000000000791b */ /* 0x003fea0003800000 */
.L_x_182:
[----:B------:R-:W-:-:S05]  /*5780*/  VIADD R17, R36, 0x10 ;  /* 0x0000001024117836 */ /* 0x000fca0000000000 */
[----:B------:R-:W-:-:S04]  /*5790*/  ISETP.GT.AND P0, PT, R17, R16, PT ;  /* 0x000000101100720c */ /* 0x000fc80003f04270 */
[----:B------:R-:W-:Y:S02]  /*57a0*/  SEL R20, R20, RZ, !P0 ;  /* 0x000000ff14147207 */ /* 0x000fe40004000000 */
[----:B------:R-:W-:Y:S02]  /*57b0*/  ISETP.NE.AND P0, PT, R24, 0x65, PT ;  /* 0x000000651800780c */ /* 0x000fe40003f05270 */
[----:B------:R-:W-:-:S11]  /*57c0*/  IADD3 R26, PT, PT, R25, R20, R26 ;  /* 0x00000014191a7210 */ /* 0x000fd60007ffe01a */
[----:B------:R-:W-:Y:S05]  /*57d0*/  WARPSYNC.COLLECTIVE R19, `(.L_x_183) ;  /* 0x0000000013087348 */ /* 0x000fea0003c00000 */
[----:B------:R-:W-:Y:S01]  /*57e0*/  VOTE.ALL P0, P0 ;  /* 0x0000000000ff7806 */ /* 0x000fe20000000000 */
[----:B------:R-:W-:-:S12]  /*57f0*/  ENDCOLLECTIVE ;  /* 0x000000000000791b */ /* 0x000fd80003800000 */
.L_x_183:
[----:B------:R-:W-:Y:S05]  /*5800*/  BRA `(.L_x_184) ;  /* 0xffffffe0008c7947 */ /* 0x000fea000383ffff */
.L_x_185:
        /* <DEDUP_REMOVED lines=15> */
.L_x_254:


//--------------------- .text._ZN3cub18CUB_300001_SM_10006detail4scan20DeviceScanInitKernelINS0_13ScanTileStateIiLb1EEEEEvT_i --------------------------
	.section	.text._ZN3cub18CUB_300001_SM_10006detail4scan20DeviceScanInitKernelINS0_13ScanTileStateIiLb1EEEEEvT_i,"ax",@progbits
	.align	128
        .global         _ZN3cub18CUB_300001_SM_10006detail4scan20DeviceScanInitKernelINS0_13ScanTileStateIiLb1EEEEEvT_i
        .type           _ZN3cub18CUB_300001_SM_10006detail4scan20DeviceScanInitKernelINS0_13ScanTileStateIiLb1EEEEEvT_i,@function
        .size           _ZN3cub18CUB_300001_SM_10006detail4scan20DeviceScanInitKernelINS0_13ScanTileStateIiLb1EEEEEvT_i,(.L_x_255 - _ZN3cub18CUB_300001_SM_10006detail4scan20DeviceScanInitKernelINS0_13ScanTileStateIiLb1EEEEEvT_i)
        .other          _ZN3cub18CUB_300001_SM_10006detail4scan20DeviceScanInitKernelINS0_13ScanTileStateIiLb1EEEEEvT_i,@"STO_CUDA_ENTRY STV_DEFAULT"
_ZN3cub18CUB_300001_SM_10006detail4scan20DeviceScanInitKernelINS0_13ScanTileStateIiLb1EEEEEvT_i:
.text._ZN3cub18CUB_300001_SM_10006detail4scan20DeviceScanInitKernelINS0_13ScanTileStateIiLb1EEEEEvT_i:
[----:B------:R-:W-:Y:S01]  /*0000*/  LDC R1, c[0x0][0x37c] ;  /* 0x0000df00ff017b82 */ /* 0x000fe20000000800 */
[----:B------:R-:W0:Y:S07]  /*0010*/  S2R R0, SR_TID.X ;  /* 0x0000000000007919 */ /* 0x000e2e0000002100 */
[----:B------:R-:W1:Y:S01]  /*0020*/  S2UR UR6, SR_CTAID.X ;  /* 0x00000000000679c3 */ /* 0x000e620000002500 */
[----:B------:R-:W2:Y:S07]  /*0030*/  LDCU UR4, c[0x0][0x388] ;  /* 0x00007100ff0477ac */ /* 0x000eae0008000800 */
[----:B------:R-:W1:Y:S01]  /*0040*/  LDC R5, c[0x0][0x360] ;  /* 0x0000d800ff057b82 */ /* 0x000e620000000800 */
[----:B0-----:R-:W-:Y:S01]  /*0050*/  ISETP.GT.U32.AND P0, PT, R0, 0x1f, PT ;  /* 0x0000001f0000780c */ /* 0x001fe20003f04070 */
[----:B-1----:R-:W-:-:S03]  /*0060*/  IMAD R5, R5, UR6, R0 ;  /* 0x0000000605057c24 */ /* 0x002fc6000f8e0200 */
[----:B------:R-:W-:Y:S02]  /*0070*/  ISETP.NE.OR P0, PT, RZ, UR6, P0 ;  /* 0x00000006ff007c0c */ /* 0x000fe40008705670 */
[----:B--2---:R-:W-:Y:S01]  /*0080*/  ISETP.GE.AND P1, PT, R5, UR4, PT ;  /* 0x0000000405007c0c */ /* 0x004fe2000bf26270 */
[----:B------:R-:W0:-:S12]  /*0090*/  LDCU.64 UR4, c[0x0][0x358] ;  /* 0x00006b00ff0477ac */ /* 0x000e180008000a00 */
[----:B------:R-:W1:Y:S01]  /*00a0*/  @!P1 LDC.64 R2, c[0x0][0x380] ;  /* 0x0000e000ff029b82 */ /* 0x000e620000000a00 */
[----:B------:R-:W-:Y:S01]  /*00b0*/  @!P1 MOV R4, 0x63 ;  /* 0x0000006300049802 */ /* 0x000fe20000000f00 */
[----:B-1----:R-:W-:-:S04]  /*00c0*/  @!P1 IMAD.WIDE R2, R5, 0x8, R2 ;  /* 0x0000000805029825 */ /* 0x002fc800078e0202 */
[----:B------:R-:W-:-:S05]  /*00d0*/  HFMA2 R5, -RZ, RZ, 0, 0 ;  /* 0x00000000ff057431 */ /* 0x000fca00000001ff */
[----:B0-----:R0:W-:Y:S01]  /*00e0*/  @!P1 STG.E.64 desc[UR4][R2.64+0x100], R4 ;  /* 0x0001000402009986 */ /* 0x0011e2000c101b04 */
[----:B------:R-:W-:Y:S05]  /*00f0*/  @P0 EXIT ;  /* 0x000000000000094d */ /* 0x000fea0003800000 */
[----:B0-----:R-:W0:Y:S02]  /*0100*/  LDC.64 R2, c[0x0][0x380] ;  /* 0x0000e000ff027b82 */ /* 0x001e240000000a00 */
[----:B0-----:R-:W-:-:S05]  /*0110*/  IMAD.WIDE.U32 R2, R0, 0x8, R2 ;  /* 0x0000000800027825 */ /* 0x001fca00078e0002 */
[----:B------:R-:W-:Y:S01]  /*0120*/  STG.E.64 desc[UR4][R2.64], RZ ;  /* 0x000000ff02007986 */ /* 0x000fe2000c101b04 */
[----:B------:R-:W-:Y:S05]  /*0130*/  EXIT ;  /* 0x000000000000794d */ /* 0x000fea0003800000 */
.L_x_186:
        /* <DEDUP_REMOVED lines=12> */
.L_x_255:


//--------------------- .text._ZN3cub18CUB_300001_SM_10006detail11EmptyKernelIvEEvv --------------------------
	.section	.text._ZN3cub18CUB_300001_SM_10006detail11EmptyKernelIvEEvv,"ax",@progbits
	.align	128
        .global         _ZN3cub18CUB_300001_SM_10006detail11EmptyKernelIvEEvv
        .type           _ZN3cub18CUB_300001_SM_10006detail11EmptyKernelIvEEvv,@function
        .size           _ZN3cub18CUB_300001_SM_10006detail11EmptyKernelIvEEvv,(.L_x_256 - _ZN3cub18CUB_300001_SM_10006detail11EmptyKernelIvEEvv)
        .other          _ZN3cub18CUB_300001_SM_10006detail11EmptyKernelIvEEvv,@"STO_CUDA_ENTRY STV_DEFAULT"
_ZN3cub18CUB_300001_SM_10006detail11EmptyKernelIvEEvv:
.text._ZN3cub18CUB_300001_SM_10006detail11EmptyKernelIvEEvv:
[----:B------:R-:W-:Y:S01]  /*0000*/  LDC R1, c[0x0][0x37c] ;  /* 0x0000df00ff017b82 */ /* 0x000fe20000000800 */
[----:B------:R-:W-:Y:S05]  /*0010*/  EXIT ;  /* 0x000000000000794d */ /* 0x000fea0003800000 */
.L_x_187:
        /* <DEDUP_REMOVED lines=14> */
.L_x_256:


//--------------------- .text._Z24RandomizedParallelGreedyPiS_S_S_iiS_ --------------------------
	.section	.text._Z24RandomizedParallelGreedyPiS_S_S_iiS_,"ax",@progbits
	.align	128
        .global         _Z24RandomizedParallelGreedyPiS_S_S_iiS_
        .type           _Z24RandomizedParallelGreedyPiS_S_S_iiS_,@function
        .size           _Z24RandomizedParallelGreedyPiS_S_S_iiS_,(.L_x_257 - _Z24RandomizedParallelGreedyPiS_S_S_iiS_)
        .other          _Z24RandomizedParallelGreedyPiS_S_S_iiS_,@"STO_CUDA_ENTRY STV_DEFAULT"
_Z24RandomizedParallelGreedyPiS_S_S_iiS_:
.text._Z24RandomizedParallelGreedyPiS_S_S_iiS_:
[----:B------:R-:W0:Y:S08]  /*0000*/  LDC R1, c[0x0][0x37c] ;  /* 0x0000df00ff017b82 */ /* 0x000e300000000800 */
[----:B------:R-:W1:Y:S01]  /*0010*/  LDC R7, c[0x0][0x3a0] ;  /* 0x0000e800ff077b82 */ /* 0x000e620000000800 */
[----:B------:R-:W2:Y:S01]  /*0020*/  LDCU.64 UR36, c[0x0][0x358] ;  /* 0x00006b00ff2477ac */ /* 0x000ea20008000a00 */
[----:B0-----:R-:W-:-:S06]  /*0030*/  VIADD R1, R1, 0xfffffff8 ;  /* 0xfffffff801017836 */ /* 0x001fcc0000000000 */
[----:B------:R-:W1:Y:S08]  /*0040*/  LDC.64 R4, c[0x0][0x390] ;  /* 0x0000e400ff047b82 */ /* 0x000e700000000a00 */
[----:B------:R-:W0:Y:S01]  /*0050*/  LDC.64 R2, c[0x0][0x388] ;  /* 0x0000e200ff027b82 */ /* 0x000e220000000a00 */
[----:B-1----:R-:W-:-:S06]  /*0060*/  IMAD.WIDE R4, R7, 0x4, R4 ;  /* 0x0000000407047825 */ /* 0x002fcc00078e0204 */
[----:B--2---:R-:W2:Y:S01]  /*0070*/  LDG.E R5, desc[UR36][R4.64+-0x4] ;  /* 0xfffffc2404057981 */ /* 0x004ea2000c1e1900 */
[----:B0-----:R-:W-:-:S05]  /*0080*/  IMAD.WIDE R2, R7, 0x4, R2 ;  /* 0x0000000407027825 */ /* 0x001fca00078e0202 */
[----:B------:R-:W2:Y:S01]  /*0090*/  LDG.E R0, desc[UR36][R2.64+-0x4] ;  /* 0xfffffc2402007981 */ /* 0x000ea2000c1e1900 */
[----:B------:R-:W0:Y:S01]  /*00a0*/  S2R R31, SR_TID.X ;  /* 0x00000000001f7919 */ /* 0x000e220000002100 */
[----:B------:R-:W0:Y:S01]  /*00b0*/  S2R R6, SR_CTAID.X ;  /* 0x0000000000067919 */ /* 0x000e220000002500 */
[----:B------:R-:W1:Y:S01]  /*00c0*/  LDCU UR5, c[0x0][0x2fc] ;  /* 0x00005f80ff0577ac */ /* 0x000e620008000800 */
[----:B------:R-:W0:Y:S01]  /*00d0*/  LDCU UR6, c[0x0][0x360] ;  /* 0x00006c00ff0677ac */ /* 0x000e220008000800 */
[----:B------:R-:W3:Y:S01]  /*00e0*/  LDC R28, c[0x0][0x370] ;  /* 0x0000dc00ff1c7b82 */ /* 0x000ee20000000800 */
[----:B------:R-:W4:Y:S01]  /*00f0*/  LDCU UR4, c[0x0][0x2f8] ;  /* 0x00005f00ff0477ac */ /* 0x000f220008000800 */
[----:B------:R-:W-:Y:S01]  /*0100*/  BSSY.RECONVERGENT B0, `(.L_x_188) ;  /* 0x000004f000007945 */ /* 0x000fe20003800200 */
[----:B0-----:R-:W-:Y:S01]  /*0110*/  IMAD R31, R6, UR6, R31 ;  /* 0x00000006061f7c24 */ /* 0x001fe2000f8e021f */
[----:B----4-:R-:W-:Y:S01]  /*0120*/  IADD3 R25, P1, PT, R1, UR4, RZ ;  /* 0x0000000401197c10 */ /* 0x010fe2000ff3e0ff */
[----:B---3--:R-:W-:-:S04]  /*0130*/  IMAD R28, R28, UR6, RZ ;  /* 0x000000061c1c7c24 */ /* 0x008fc8000f8e02ff */
[----:B-1----:R-:W-:Y:S02]  /*0140*/  IMAD.X R23, RZ, RZ, UR5, P1 ;  /* 0x00000005ff177e24 */ /* 0x002fe400088e06ff */
[----:B--2---:R-:W-:-:S05]  /*0150*/  IMAD.IADD R0, R0, 0x1, R5 ;  /* 0x0000000100007824 */ /* 0x004fca00078e0205 */
[----:B------:R-:W-:-:S13]  /*0160*/  ISETP.GE.AND P0, PT, R31, R0, PT ;  /* 0x000000001f00720c */ /* 0x000fda0003f06270 */
[----:B------:R-:W-:Y:S05]  /*0170*/  @P0 BRA `(.L_x_189) ;  /* 0x00000004001c0947 */ /* 0x000fea0003800000 */
[----:B------:R-:W0:Y:S01]  /*0180*/  I2F.U32.RP R7, R28 ;  /* 0x0000001c00077306 */ /* 0x000e220000209000 */
[C---:B------:R-:W-:Y:S01]  /*0190*/  IMAD.IADD R5, R28.reuse, 0x1, R31 ;  /* 0x000000011c057824 */ /* 0x040fe200078e021f */
[----:B------:R-:W-:Y:S01]  /*01a0*/  ISETP.NE.U32.AND P2, PT, R28, RZ, PT ;  /* 0x000000ff1c00720c */ /* 0x000fe20003f45070 */
[----:B------:R-:W-:Y:S01]  /*01b0*/  IMAD.MOV R9, RZ, RZ, -R28 ;  /* 0x000000ffff097224 */ /* 0x000fe200078e0a1c */
[----:B------:R-:W-:Y:S02]  /*01c0*/  BSSY.RECONVERGENT B1, `(.L_x_190) ;  /* 0x000002a000017945 */ /* 0x000fe40003800200 */
[----:B------:R-:W-:Y:S02]  /*01d0*/  ISETP.GE.AND P0, PT, R5, R0, PT ;  /* 0x000000000500720c */ /* 0x000fe40003f06270 */
[----:B------:R-:W-:Y:S02]  /*01e0*/  VIMNMX R4, PT, PT, R0, R5, !PT ;  /* 0x0000000500047248 */ /* 0x000fe40007fe0100 */
[----:B------:R-:W-:-:S04]  /*01f0*/  SEL R6, RZ, 0x1, P0 ;  /* 0x00000001ff067807 */ /* 0x000fc80000000000 */
[----:B------:R-:W-:Y:S01]  /*0200*/  IADD3 R5, PT, PT, R4, -R5, -R6 ;  /* 0x8000000504057210 */ /* 0x000fe20007ffe806 */
[----:B0-----:R-:W0:Y:S02]  /*0210*/  MUFU.RCP R7, R7 ;  /* 0x0000000700077308 */ /* 0x001e240000001000 */
[----:B0-----:R-:W-:-:S06]  /*0220*/  IADD3 R2, PT, PT, R7, 0xffffffe, RZ ;  /* 0x0ffffffe07027810 */ /* 0x001fcc0007ffe0ff */
[----:B------:R0:W1:Y:S02]  /*0230*/  F2I.FTZ.U32.TRUNC.NTZ R3, R2 ;  /* 0x0000000200037305 */ /* 0x000064000021f000 */
[----:B0-----:R-:W-:Y:S02]  /*0240*/  IMAD.MOV.U32 R2, RZ, RZ, RZ ;  /* 0x000000ffff027224 */ /* 0x001fe400078e00ff */
[----:B-1----:R-:W-:-:S04]  /*0250*/  IMAD R9, R9, R3, RZ ;  /* 0x0000000309097224 */ /* 0x002fc800078e02ff */
[----:B------:R-:W-:-:S06]  /*0260*/  IMAD.HI.U32 R8, R3, R9, R2 ;  /* 0x0000000903087227 */ /* 0x000fcc00078e0002 */
[----:B------:R-:W-:-:S05]  /*0270*/  IMAD.HI.U32 R3, R8, R5, RZ ;  /* 0x0000000508037227 */ /* 0x000fca00078e00ff */
[----:B------:R-:W-:-:S05]  /*0280*/  IADD3 R2, PT, PT, -R3, RZ, RZ ;  /* 0x000000ff03027210 */ /* 0x000fca0007ffe1ff */
[----:B------:R-:W-:-:S05]  /*0290*/  IMAD R5, R28, R2, R5 ;  /* 0x000000021c057224 */ /* 0x000fca00078e0205 */
[----:B------:R-:W-:-:S13]  /*02a0*/  ISETP.GE.U32.AND P0, PT, R5, R28, PT ;  /* 0x0000001c0500720c */ /* 0x000fda0003f06070 */
[----:B------:R-:W-:Y:S02]  /*02b0*/  @P0 IMAD.IADD R5, R5, 0x1, -R28 ;  /* 0x0000000105050824 */ /* 0x000fe400078e0a1c */
[----:B------:R-:W-:-:S03]  /*02c0*/  @P0 VIADD R3, R3, 0x1 ;  /* 0x0000000103030836 */ /* 0x000fc60000000000 */
[----:B------:R-:W-:Y:S01]  /*02d0*/  ISETP.GE.U32.AND P1, PT, R5, R28, PT ;  /* 0x0000001c0500720c */ /* 0x000fe20003f26070 */
[----:B------:R-:W-:-:S12]  /*02e0*/  IMAD.MOV.U32 R5, RZ, RZ, R31 ;  /* 0x000000ffff057224 */ /* 0x000fd800078e001f */
[----:B------:R-:W-:Y:S01]  /*02f0*/  @P1 VIADD R3, R3, 0x1 ;  /* 0x0000000103031836 */ /* 0x000fe20000000000 */
[----:B------:R-:W-:-:S04]  /*0300*/  @!P2 LOP3.LUT R3, RZ, R28, RZ, 0x33, !PT ;  /* 0x0000001cff03a212 */ /* 0x000fc800078e33ff */
[----:B------:R-:W-:-:S04]  /*0310*/  IADD3 R2, PT, PT, R6, R3, RZ ;  /* 0x0000000306027210 */ /* 0x000fc80007ffe0ff */
[C---:B------:R-:W-:Y:S02]  /*0320*/  LOP3.LUT R3, R2.reuse, 0x3, RZ, 0xc0, !PT ;  /* 0x0000000302037812 */ /* 0x040fe400078ec0ff */
[----:B------:R-:W-:Y:S02]  /*0330*/  ISETP.GE.U32.AND P1, PT, R2, 0x3, PT ;  /* 0x000000030200780c */ /* 0x000fe40003f26070 */
[----:B------:R-:W-:-:S13]  /*0340*/  ISETP.NE.AND P0, PT, R3, 0x3, PT ;  /* 0x000000030300780c */ /* 0x000fda0003f05270 */
[----:B------:R-:W-:Y:S05]  /*0350*/  @!P0 BRA `(.L_x_191) ;  /* 0x0000000000408947 */ /* 0x000fea0003800000 */
[----:B------:R-:W0:Y:S01]  /*0360*/  S2R R8, SR_CgaCtaId ;  /* 0x0000000000087919 */ /* 0x000e220000008800 */
[----:B------:R-:W1:Y:S01]  /*0370*/  LDC.64 R6, c[0x0][0x380] ;  /* 0x0000e000ff067b82 */ /* 0x000e620000000a00 */
[----:B------:R-:W-:Y:S01]  /*0380*/  VIADD R2, R2, 0x1 ;  /* 0x0000000102027836 */ /* 0x000fe20000000000 */
[----:B------:R-:W-:Y:S01]  /*0390*/  MOV R3, 0x400 ;  /* 0x0000040000037802 */ /* 0x000fe20000000f00 */
[----:B------:R-:W-:Y:S01]  /*03a0*/  IMAD.MOV.U32 R4, RZ, RZ, RZ ;  /* 0x000000ffff047224 */ /* 0x000fe200078e00ff */
[----:B------:R-:W-:Y:S02]  /*03b0*/  MOV R5, R31 ;  /* 0x0000001f00057202 */ /* 0x000fe40000000f00 */
[----:B------:R-:W-:Y:S02]  /*03c0*/  LOP3.LUT R11, R2, 0x3, RZ, 0xc0, !PT ;  /* 0x00000003020b7812 */ /* 0x000fe400078ec0ff */
[----:B0-----:R-:W-:-:S07]  /*03d0*/  LEA R8, R8, R3, 0x18 ;  /* 0x0000000308087211 */ /* 0x001fce00078ec0ff */
.L_x_192:
[----:B01----:R-:W-:-:S06]  /*03e0*/  IMAD.WIDE R2, R5, 0x4, R6 ;  /* 0x0000000405027825 */ /* 0x003fcc00078e0206 */
[----:B------:R-:W2:Y:S01]  /*03f0*/  LDG.E R2, desc[UR36][R2.64] ;  /* 0x0000002402027981 */ /* 0x000ea2000c1e1900 */
[----:B------:R-:W-:Y:S02]  /*0400*/  IMAD R9, R5, 0x4, R8 ;  /* 0x0000000405097824 */ /* 0x000fe400078e0208 */
[----:B------:R-:W-:Y:S02]  /*0410*/  VIADD R4, R4, 0x1 ;  /* 0x0000000104047836 */ /* 0x000fe40000000000 */
[----:B------:R-:W-:-:S03]  /*0420*/  IMAD.IADD R5, R28, 0x1, R5 ;  /* 0x000000011c057824 */ /* 0x000fc600078e0205 */
[----:B------:R-:W-:Y:S01]  /*0430*/  ISETP.NE.AND P0, PT, R4, R11, PT ;  /* 0x0000000b0400720c */ /* 0x000fe20003f05270 */
[----:B--2---:R0:W-:-:S12]  /*0440*/  STS [R9], R2 ;  /* 0x0000000209007388 */ /* 0x0041d80000000800 */
[----:B------:R-:W-:Y:S05]  /*0450*/  @P0 BRA `(.L_x_192) ;  /* 0xfffffffc00e00947 */ /* 0x000fea000383ffff */
.L_x_191:
[----:B------:R-:W-:Y:S05]  /*0460*/  BSYNC.RECONVERGENT B1 ;  /* 0x0000000000017941 */ /* 0x000fea0003800200 */
.L_x_190:
[----:B------:R-:W-:Y:S05]  /*0470*/  @!P1 BRA `(.L_x_189) ;  /* 0x00000000005c9947 */ /* 0x000fea0003800000 */
[----:B------:R-:W1:Y:S01]  /*0480*/  S2R R7, SR_CgaCtaId ;  /* 0x0000000000077919 */ /* 0x000e620000008800 */
[----:B0-----:R-:W0:Y:S01]  /*0490*/  LDC.64 R2, c[0x0][0x380] ;  /* 0x0000e000ff027b82 */ /* 0x001e220000000a00 */
[----:B------:R-:W-:-:S04]  /*04a0*/  MOV R4, 0x400 ;  /* 0x0000040000047802 */ /* 0x000fc80000000f00 */
[----:B-1----:R-:W-:-:S07]  /*04b0*/  LEA R4, R7, R4, 0x18 ;  /* 0x0000000407047211 */ /* 0x002fce00078ec0ff */
.L_x_193:
[----:B01----:R-:W-:-:S04]  /*04c0*/  IMAD.WIDE R12, R5, 0x4, R2 ;  /* 0x00000004050c7825 */ /* 0x003fc800078e0202 */
[C---:B------:R-:W-:Y:S02]  /*04d0*/  IMAD.WIDE R6, R28.reuse, 0x4, R12 ;  /* 0x000000041c067825 */ /* 0x040fe400078e020c */
[----:B------:R-:W2:Y:S02]  /*04e0*/  LDG.E R12, desc[UR36][R12.64] ;  /* 0x000000240c0c7981 */ /* 0x000ea4000c1e1900 */
[C---:B------:R-:W-:Y:S02]  /*04f0*/  IMAD.WIDE R8, R28.reuse, 0x4, R6 ;  /* 0x000000041c087825 */ /* 0x040fe400078e0206 */
[----:B------:R-:W3:Y:S02]  /*0500*/  LDG.E R6, desc[UR36][R6.64] ;  /* 0x0000002406067981 */ /* 0x000ee4000c1e1900 */
[----:B------:R-:W-:Y:S02]  /*0510*/  IMAD.WIDE R10, R28, 0x4, R8 ;  /* 0x000000041c0a7825 */ /* 0x000fe400078e0208 */
[----:B------:R-:W4:Y:S04]  /*0520*/  LDG.E R8, desc[UR36][R8.64] ;  /* 0x0000002408087981 */ /* 0x000f28000c1e1900 */
[----:B------:R-:W5:Y:S01]  /*0530*/  LDG.E R10, desc[UR36][R10.64] ;  /* 0x000000240a0a7981 */ /* 0x000f62000c1e1900 */
[----:B------:R-:W-:-:S05]  /*0540*/  LEA R21, R5, R4, 0x2 ;  /* 0x0000000405157211 */ /* 0x000fca00078e10ff */
[----:B------:R-:W-:-:S04]  /*0550*/  IMAD R15, R28, 0x4, R21 ;  /* 0x000000041c0f7824 */ /* 0x000fc800078e0215 */
[----:B------:R-:W-:-:S04]  /*0560*/  IMAD R17, R28, 0x4, R15 ;  /* 0x000000041c117824 */ /* 0x000fc800078e020f */
[C---:B------:R-:W-:Y:S01]  /*0570*/  IMAD R19, R28.reuse, 0x4, R17 ;  /* 0x000000041c137824 */ /* 0x040fe200078e0211 */
[----:B------:R-:W-:-:S04]  /*0580*/  LEA R5, R28, R5, 0x2 ;  /* 0x000000051c057211 */ /* 0x000fc800078e10ff */
[----:B------:R-:W-:Y:S01]  /*0590*/  ISETP.GE.AND P0, PT, R5, R0, PT ;  /* 0x000000000500720c */ /* 0x000fe20003f06270 */
[----:B--2---:R1:W-:Y:S04]  /*05a0*/  STS [R21], R12 ;  /* 0x0000000c15007388 */ /* 0x0043e80000000800 */
[----:B---3--:R1:W-:Y:S04]  /*05b0*/  STS [R15], R6 ;  /* 0x000000060f007388 */ /* 0x0083e80000000800 */
[----:B----4-:R1:W-:Y:S04]  /*05c0*/  STS [R17], R8 ;  /* 0x0000000811007388 */ /* 0x0103e80000000800 */
[----:B-----5:R1:W-:Y:S01]  /*05d0*/  STS [R19], R10 ;  /* 0x0000000a13007388 */ /* 0x0203e20000000800 */
[----:B------:R-:W-:Y:S05]  /*05e0*/  @!P0 BRA `(.L_x_193) ;  /* 0xfffffffc00b48947 */ /* 0x000fea000383ffff */
.L_x_189:
[----:B------:R-:W-:Y:S05]  /*05f0*/  BSYNC.RECONVERGENT B0 ;  /* 0x0000000000007941 */ /* 0x000fea0003800200 */
.L_x_188:
[----:B------:R-:W-:Y:S06]  /*0600*/  BAR.SYNC.DEFER_BLOCKING 0x0 ;  /* 0x0000000000007b1d */ /* 0x000fec0000010000 */
[----:B------:R-:W2:Y:S02]  /*0610*/  LDCU UR4, c[0x0][0x3a4] ;  /* 0x00007480ff0477ac */ /* 0x000ea40008000800 */
[----:B------:R-:W-:Y:S01]  /*0620*/  BAR.SYNC.DEFER_BLOCKING 0x0 ;  /* 0x0000000000007b1d */ /* 0x000fe20000010000 */
[----:B--2---:R-:W-:-:S13]  /*0630*/  ISETP.GE.AND P0, PT, R31, UR4, PT ;  /* 0x000000041f007c0c */ /* 0x004fda000bf06270 */
[----:B------:R-:W-:Y:S05]  /*0640*/  @P0 EXIT ;  /* 0x000000000000094d */ /* 0x000fea0003800000 */
[----:B------:R-:W2:Y:S02]  /*0650*/  LDCU.64 UR38, c[0x0][0x380] ;  /* 0x00007000ff2677ac */ /* 0x000ea40008000a00 */
[----:B--2---:R-:W-:-:S04]  /*0660*/  UIADD3 UR38, UP0, UPT, UR38, 0x8, URZ ;  /* 0x0000000826267890 */ /* 0x004fc8000ff1e0ff */
[----:B------:R-:W-:-:S12]  /*0670*/  UIADD3.X UR39, UPT, UPT, URZ, UR39, URZ, UP0, !UPT ;  /* 0x00000027ff277290 */ /* 0x000fd800087fe4ff */
.L_x_213:
[----:B--2---:R-:W2:Y:S02]  /*0680*/  LDCU UR4, c[0x0][0x3a0] ;  /* 0x00007400ff0477ac */ /* 0x004ea40008000800 */
[----:B--2---:R-:W-:-:S09]  /*0690*/  UISETP.GE.AND UP0, UPT, UR4, 0x1, UPT ;  /* 0x000000010400788c */ /* 0x004fd2000bf06270 */
[----:B------:R-:W-:Y:S05]  /*06a0*/  BRA.U !UP0, `(.L_x_194) ;  /* 0x0000000908ec7547 */ /* 0x000fea000b800000 */
[----:B------:R-:W-:Y:S02]  /*06b0*/  IMAD R24, R31, UR4, RZ ;  /* 0x000000041f187c24 */ /* 0x000fe4000f8e02ff */
[----:B-1----:R-:W-:-:S07]  /*06c0*/  IMAD.MOV.U32 R19, RZ, RZ, RZ ;  /* 0x000000ffff137224 */ /* 0x002fce00078e00ff */
.L_x_212:
[----:B------:R-:W1:Y:S01]  /*06d0*/  LDC.64 R4, c[0x0][0x398] ;  /* 0x0000e600ff047b82 */ /* 0x000e620000000a00 */
[----:B--2---:R-:W-:-:S07]  /*06e0*/  IMAD.IADD R3, R24, 0x1, R19 ;  /* 0x0000000118037824 */ /* 0x004fce00078e0213 */
[----:B0-----:R-:W0:Y:S01]  /*06f0*/  LDC.64 R8, c[0x0][0x388] ;  /* 0x0000e200ff087b82 */ /* 0x001e220000000a00 */
[----:B------:R-:W-:Y:S01]  /*0700*/  MOV R0, 0x1d0 ;  /* 0x000001d000007802 */ /* 0x000fe20000000f00 */
[----:B------:R-:W2:Y:S01]  /*0710*/  LDCU UR6, c[0x0][0x3a0] ;  /* 0x00007400ff0677ac */ /* 0x000ea20008000800 */
[----:B------:R-:W3:Y:S01]  /*0720*/  LDCU.64 UR4, c[0x4][0x1a8] ;  /* 0x01003500ff0477ac */ /* 0x000ee20008000a00 */
[----:B-1----:R-:W-:-:S04]  /*0730*/  IMAD.WIDE R4, R3, 0x4, R4 ;  /* 0x0000000403047825 */ /* 0x002fc800078e0204 */
[----:B------:R-:W1:Y:S01]  /*0740*/  LDC.64 R2, c[0x0][0x390] ;  /* 0x0000e400ff027b82 */ /* 0x000e620000000a00 */
[----:B------:R-:W1:Y:S04]  /*0750*/  LDG.E R29, desc[UR36][R4.64] ;  /* 0x00000024041d7981 */ /* 0x000e68000c1e1900 */
[----:B------:R4:W-:Y:S03]  /*0760*/  STL [R1], R24 ;  /* 0x0000001801007387 */ /* 0x0009e60000100800 */
[----:B------:R4:W0:Y:S01]  /*0770*/  LDC.64 R10, c[0x4][R0] ;  /* 0x01000000000a7b82 */ /* 0x0008220000000a00 */
[----:B------:R-:W-:Y:S01]  /*0780*/  IADD3 R19, PT, PT, R19, 0x1, RZ ;  /* 0x0000000113137810 */ /* 0x000fe20007ffe0ff */
[----:B-1----:R-:W-:-:S04]  /*0790*/  IMAD.WIDE R2, R29, 0x4, R2 ;  /* 0x000000041d027825 */ /* 0x002fc800078e0202 */
[----:B0-----:R-:W-:Y:S01]  /*07a0*/  IMAD.WIDE R8, R29, 0x4, R8 ;  /* 0x000000041d087825 */ /* 0x001fe200078e0208 */
[----:B------:R4:W5:Y:S04]  /*07b0*/  LDG.E R22, desc[UR36][R2.64] ;  /* 0x0000002402167981 */ /* 0x000968000c1e1900 */
[----:B------:R4:W5:Y:S01]  /*07c0*/  LDG.E R18, desc[UR36][R8.64] ;  /* 0x0000002408127981 */ /* 0x000962000c1e1900 */
[----:B--2---:R-:W-:Y:S01]  /*07d0*/  ISETP.NE.AND P0, PT, R19, UR6, PT ;  /* 0x0000000613007c0c */ /* 0x004fe2000bf05270 */
[----:B---3--:R-:W-:Y:S01]  /*07e0*/  IMAD.U32 R4, RZ, RZ, UR4 ;  /* 0x00000004ff047e24 */ /* 0x008fe2000f8e00ff */
[----:B------:R-:W-:Y:S01]  /*07f0*/  MOV R6, R25 ;  /* 0x0000001900067202 */ /* 0x000fe20000000f00 */
[----:B------:R-:W-:Y:S01]  /*0800*/  IMAD.U32 R5, RZ, RZ, UR5 ;  /* 0x00000005ff057e24 */ /* 0x000fe2000f8e00ff */
[----:B------:R-:W-:Y:S01]  /*0810*/  P2R R32, PR, RZ, 0x1 ;  /* 0x00000001ff207803 */ /* 0x000fe20000000000 */
[----:B------:R-:W-:-:S08]  /*0820*/  IMAD.MOV.U32 R7, RZ, RZ, R23 ;  /* 0x000000ffff077224 */ /* 0x000fd000078e0017 */
[----:B------:R-:W-:-:S07]  /*0830*/  LEPC R20, `(.L_x_195) ;  /* 0x000000001014794e */ /* 0x000fce0000000000 */
[----:B----45:R-:W-:Y:S05]  /*0840*/  CALL.ABS.NOINC R10 ;  /* 0x000000000a007343 */ /* 0x030fea0003c00000 */
.L_x_195:
[----:B------:R-:W-:Y:S01]  /*0850*/  ISETP.GE.AND P0, PT, R18, 0x1, PT ;  /* 0x000000011200780c */ /* 0x000fe20003f06270 */
[----:B------:R-:W-:Y:S03]  /*0860*/  BSSY.RECONVERGENT B7, `(.L_x_196) ;  /* 0x0000068000077945 */ /* 0x000fe60003800200 */
[----:B------:R-:W-:-:S09]  /*0870*/  P2R R30, PR, RZ, 0x1 ;  /* 0x00000001ff1e7803 */ /* 0x000fd20000000000 */
[----:B------:R-:W-:Y:S05]  /*0880*/  @!P0 BRA `(.L_x_197) ;  /* 0x0000000400948947 */ /* 0x000fea0003800000 */
[----:B------:R-:W-:Y:S01]  /*0890*/  ISETP.GE.U32.AND P0, PT, R18, 0x4, PT ;  /* 0x000000041200780c */ /* 0x000fe20003f06070 */
[----:B------:R-:W-:Y:S01]  /*08a0*/  BSSY.RECONVERGENT B6, `(.L_x_198) ;  /* 0x0000039000067945 */ /* 0x000fe20003800200 */
[----:B------:R-:W-:-:S11]  /*08b0*/  IMAD.MOV.U32 R35, RZ, RZ, RZ ;  /* 0x000000ffff237224 */ /* 0x000fd600078e00ff */
[----:B------:R-:W-:Y:S05]  /*08c0*/  @!P0 BRA `(.L_x_199) ;  /* 0x0000000000d88947 */ /* 0x000fea0003800000 */
[----:B------:R-:W-:Y:S02]  /*08d0*/  LOP3.LUT R35, R18, 0x7ffffffc, RZ, 0xc0, !PT ;  /* 0x7ffffffc12237812 */ /* 0x000fe400078ec0ff */
[----:B------:R-:W-:-:S03]  /*08e0*/  MOV R33, R22 ;  /* 0x0000001600217202 */ /* 0x000fc60000000f00 */
[----:B------:R-:W-:-:S07]  /*08f0*/  IMAD.MOV R27, RZ, RZ, -R35 ;  /* 0x000000ffff1b7224 */ /* 0x000fce00078e0a23 */
.L_x_204:
[----:B------:R-:W-:Y:S01]  /*0900*/  MOV R17, UR39 ;  /* 0x0000002700117c02 */ /* 0x000fe20008000f00 */
[----:B------:R-:W-:Y:S01]  /*0910*/  IMAD.U32 R16, RZ, RZ, UR38 ;  /* 0x00000026ff107e24 */ /* 0x000fe2000f8e00ff */
[----:B------:R-:W-:Y:S01]  /*0920*/  MOV R2, 0x1d0 ;  /* 0x000001d000027802 */ /* 0x000fe20000000f00 */
[----:B------:R-:W0:Y:S02]  /*0930*/  LDCU.64 UR4, c[0x4][0x1b0] ;  /* 0x01003600ff0477ac */ /* 0x000e240008000a00 */
[----:B------:R-:W-:-:S05]  /*0940*/  IMAD.WIDE R16, R33, 0x4, R16 ;  /* 0x0000000421107825 */ /* 0x000fca00078e0210 */
[----:B------:R-:W2:Y:S01]  /*0950*/  LDG.E R0, desc[UR36][R16.64+-0x8] ;  /* 0xfffff82410007981 */ /* 0x000ea2000c1e1900 */
[----:B------:R-:W1:Y:S01]  /*0960*/  LDC.64 R2, c[0x4][R2] ;  /* 0x0100000002027b82 */ /* 0x000e620000000a00 */
[----:B------:R-:W-:Y:S02]  /*0970*/  VIADD R27, R27, 0x4 ;  /* 0x000000041b1b7836 */ /* 0x000fe40000000000 */
[----:B------:R-:W-:Y:S02]  /*0980*/  IMAD.MOV.U32 R6, RZ, RZ, R25 ;  /* 0x000000ffff067224 */ /* 0x000fe400078e0019 */
[----:B------:R-:W-:Y:S01]  /*0990*/  IMAD.MOV.U32 R7, RZ, RZ, R23 ;  /* 0x000000ffff077224 */ /* 0x000fe200078e0017 */
[----:B------:R-:W-:Y:S01]  /*09a0*/  ISETP.NE.AND P0, PT, R27, RZ, PT ;  /* 0x000000ff1b00720c */ /* 0x000fe20003f05270 */
[----:B0-----:R-:W-:Y:S01]  /*09b0*/  IMAD.U32 R4, RZ, RZ, UR4 ;  /* 0x00000004ff047e24 */ /* 0x001fe2000f8e00ff */
[----:B------:R-:W-:Y:S01]  /*09c0*/  MOV R5, UR5 ;  /* 0x0000000500057c02 */ /* 0x000fe20008000f00 */
[----:B--2---:R0:W-:Y:S02]  /*09d0*/  STL [R1], R0 ;  /* 0x0000000001007387 */ /* 0x0041e40000100800 */
[----:B01----:R-:W-:-:S08]  /*09e0*/  P2R R0, PR, RZ, 0x1 ;  /* 0x00000001ff007803 */ /* 0x003fd00000000000 */
[----:B------:R-:W-:-:S07]  /*09f0*/  LEPC R20, `(.L_x_200) ;  /* 0x000000001014794e */ /* 0x000fce0000000000 */
[----:B------:R-:W-:Y:S05]  /*0a00*/  CALL.ABS.NOINC R2 ;  /* 0x0000000002007343 */ /* 0x000fea0003c00000 */
.L_x_200:
[----:B------:R-:W2:Y:S01]  /*0a10*/  LDG.E R0, desc[UR36][R16.64+-0x4] ;  /* 0xfffffc2410007981 */ /* 0x000ea2000c1e1900 */
[----:B------:R-:W-:Y:S01]  /*0a20*/  MOV R26, 0x1d0 ;  /* 0x000001d0001a7802 */ /* 0x000fe20000000f00 */
[----:B------:R-:W0:Y:S01]  /*0a30*/  LDCU.64 UR4, c[0x4][0x1b0] ;  /* 0x01003600ff0477ac */ /* 0x000e220008000a00 */
[----:B------:R-:W-:Y:S01]  /*0a40*/  IMAD.MOV.U32 R6, RZ, RZ, R25 ;  /* 0x000000ffff067224 */ /* 0x000fe200078e0019 */
[----:B------:R-:W-:Y:S01]  /*0a50*/  MOV R7, R23 ;  /* 0x0000001700077202 */ /* 0x000fe20000000f00 */
[----:B------:R1:W3:Y:S01]  /*0a60*/  LDC.64 R2, c[0x4][R26] ;  /* 0x010000001a027b82 */ /* 0x0002e20000000a00 */
[----:B0-----:R-:W-:Y:S01]  /*0a70*/  MOV R4, UR4 ;  /* 0x0000000400047c02 */ /* 0x001fe20008000f00 */
[----:B------:R-:W-:Y:S01]  /*0a80*/  IMAD.U32 R5, RZ, RZ, UR5 ;  /* 0x00000005ff057e24 */ /* 0x000fe2000f8e00ff */
[----:B--23--:R1:W-:Y:S06]  /*0a90*/  STL [R1], R0 ;  /* 0x0000000001007387 */ /* 0x00c3ec0000100800 */
[----:B------:R-:W-:-:S07]  /*0aa0*/  LEPC R20, `(.L_x_201) ;  /* 0x000000001014794e */ /* 0x000fce0000000000 */
[----:B-1----:R-:W-:Y:S05]  /*0ab0*/  CALL.ABS.NOINC R2 ;  /* 0x0000000002007343 */ /* 0x002fea0003c00000 */
.L_x_201:
[----:B------:R-:W2:Y:S01]  /*0ac0*/  LDG.E R0, desc[UR36][R16.64] ;  /* 0x0000002410007981 */ /* 0x000ea2000c1e1900 */
[----:B------:R0:W1:Y:S01]  /*0ad0*/  LDC.64 R2, c[0x4][R26] ;  /* 0x010000001a027b82 */ /* 0x0000620000000a00 */
[----:B------:R-:W3:Y:S01]  /*0ae0*/  LDCU.64 UR4, c[0x4][0x1b0] ;  /* 0x01003600ff0477ac */ /* 0x000ee20008000a00 */
[----:B------:R-:W-:Y:S01]  /*0af0*/  MOV R6, R25 ;  /* 0x0000001900067202 */ /* 0x000fe20000000f00 */
[----:B------:R-:W-:Y:S02]  /*0b00*/  IMAD.MOV.U32 R7, RZ, RZ, R23 ;  /* 0x000000ffff077224 */ /* 0x000fe400078e0017 */
[----:B---3--:R-:W-:Y:S02]  /*0b10*/  IMAD.U32 R4, RZ, RZ, UR4 ;  /* 0x00000004ff047e24 */ /* 0x008fe4000f8e00ff */
[----:B------:R-:W-:Y:S01]  /*0b20*/  IMAD.U32 R5, RZ, RZ, UR5 ;  /* 0x00000005ff057e24 */ /* 0x000fe2000f8e00ff */
[----:B-12---:R0:W-:Y:S06]  /*0b30*/  STL [R1], R0 ;  /* 0x0000000001007387 */ /* 0x0061ec0000100800 */
[----:B------:R-:W-:-:S07]  /*0b40*/  LEPC R20, `(.L_x_202) ;  /* 0x000000001014794e */ /* 0x000fce0000000000 */
[----:B0-----:R-:W-:Y:S05]  /*0b50*/  CALL.ABS.NOINC R2 ;  /* 0x0000000002007343 */ /* 0x001fea0003c00000 */
.L_x_202:
[----:B------:R-:W2:Y:S01]  /*0b60*/  LDG.E R16, desc[UR36][R16.64+0x4] ;  /* 0x0000042410107981 */ /* 0x000ea2000c1e1900 */
[----:B------:R0:W1:Y:S01]  /*0b70*/  LDC.64 R2, c[0x4][R26] ;  /* 0x010000001a027b82 */ /* 0x0000620000000a00 */
[----:B------:R-:W3:Y:S01]  /*0b80*/  LDCU.64 UR4, c[0x4][0x1b0] ;  /* 0x01003600ff0477ac */ /* 0x000ee20008000a00 */
[----:B------:R-:W-:Y:S02]  /*0b90*/  IMAD.MOV.U32 R6, RZ, RZ, R25 ;  /* 0x000000ffff067224 */ /* 0x000fe400078e0019 */
[----:B------:R-:W-:Y:S02]  /*0ba0*/  IMAD.MOV.U32 R7, RZ, RZ, R23 ;  /* 0x000000ffff077224 */ /* 0x000fe400078e0017 */
[----:B---3--:R-:W-:Y:S01]  /*0bb0*/  IMAD.U32 R4, RZ, RZ, UR4 ;  /* 0x00000004ff047e24 */ /* 0x008fe2000f8e00ff */
[----:B------:R-:W-:Y:S01]  /*0bc0*/  MOV R5, UR5 ;  /* 0x0000000500057c02 */ /* 0x000fe20008000f00 */
[----:B-12---:R0:W-:Y:S06]  /*0bd0*/  STL [R1], R16 ;  /* 0x0000001001007387 */ /* 0x0061ec0000100800 */
[----:B------:R-:W-:-:S07]  /*0be0*/  LEPC R20, `(.L_x_203) ;  /* 0x000000001014794e */ /* 0x000fce0000000000 */
[----:B0-----:R-:W-:Y:S05]  /*0bf0*/  CALL.ABS.NOINC R2 ;  /* 0x0000000002007343 */ /* 0x001fea0003c00000 */
.L_x_203:
[----:B------:R-:W-:Y:S02]  /*0c00*/  ISETP.NE.AND P6, PT, R27, RZ, PT ;  /* 0x000000ff1b00720c */ /* 0x000fe40003fc5270 */
[----:B------:R-:W-:-:S11]  /*0c10*/  IADD3 R33, PT, PT, R33, 0x4, RZ ;  /* 0x0000000421217810 */ /* 0x000fd60007ffe0ff */
[----:B------:R-:W-:Y:S05]  /*0c20*/  @P6 BRA `(.L_x_204) ;  /* 0xfffffffc00346947 */ /* 0x000fea000383ffff */
.L_x_199:
[----:B------:R-:W-:Y:S05]  /*0c30*/  BSYNC.RECONVERGENT B6 ;  /* 0x0000000000067941 */ /* 0x000fea0003800200 */
.L_x_198:
[----:B------:R-:W-:-:S13]  /*0c40*/  LOP3.LUT P0, RZ, R18, 0x3, RZ, 0xc0, !PT ;  /* 0x0000000312ff7812 */ /* 0x000fda000780c0ff */
[----:B------:R-:W-:Y:S05]  /*0c50*/  @!P0 BRA `(.L_x_197) ;  /* 0x0000000000a08947 */ /* 0x000fea0003800000 */
[----:B------:R-:W0:Y:S01]  /*0c60*/  LDC.64 R16, c[0x0][0x380] ;  /* 0x0000e000ff107b82 */ /* 0x000e220000000a00 */
[----:B------:R-:W-:Y:S01]  /*0c70*/  IMAD.IADD R35, R22, 0x1, R35 ;  /* 0x0000000116237824 */ /* 0x000fe200078e0223 */
[----:B------:R-:W-:Y:S01]  /*0c80*/  MOV R26, 0x1d0 ;  /* 0x000001d0001a7802 */ /* 0x000fe20000000f00 */
[----:B------:R-:W1:Y:S02]  /*0c90*/  LDCU.64 UR4, c[0x4][0x1b0] ;  /* 0x01003600ff0477ac */ /* 0x000e640008000a00 */
[----:B0-----:R-:W-:-:S05]  /*0ca0*/  IMAD.WIDE R16, R35, 0x4, R16 ;  /* 0x0000000423107825 */ /* 0x001fca00078e0210 */
[----:B------:R-:W2:Y:S01]  /*0cb0*/  LDG.E R0, desc[UR36][R16.64] ;  /* 0x0000002410007981 */ /* 0x000ea2000c1e1900 */
[----:B------:R0:W3:Y:S01]  /*0cc0*/  LDC.64 R2, c[0x4][R26] ;  /* 0x010000001a027b82 */ /* 0x0000e20000000a00 */
[----:B-1----:R-:W-:Y:S01]  /*0cd0*/  IMAD.U32 R4, RZ, RZ, UR4 ;  /* 0x00000004ff047e24 */ /* 0x002fe2000f8e00ff */
[----:B------:R-:W-:Y:S01]  /*0ce0*/  MOV R5, UR5 ;  /* 0x0000000500057c02 */ /* 0x000fe20008000f00 */
[----:B------:R-:W-:Y:S02]  /*0cf0*/  IMAD.MOV.U32 R6, RZ, RZ, R25 ;  /* 0x000000ffff067224 */ /* 0x000fe400078e0019 */
[----:B------:R-:W-:Y:S01]  /*0d00*/  IMAD.MOV.U32 R7, RZ, RZ, R23 ;  /* 0x000000ffff077224 */ /* 0x000fe200078e0017 */
[----:B--23--:R0:W-:Y:S06]  /*0d10*/  STL [R1], R0 ;  /* 0x0000000001007387 */ /* 0x00c1ec0000100800 */
[----:B------:R-:W-:-:S07]  /*0d20*/  LEPC R20, `(.L_x_205) ;  /* 0x000000001014794e */ /* 0x000fce0000000000 */
[----:B0-----:R-:W-:Y:S05]  /*0d30*/  CALL.ABS.NOINC R2 ;  /* 0x0000000002007343 */ /* 0x001fea0003c00000 */
.L_x_205:
[----:B------:R-:W-:-:S04]  /*0d40*/  LOP3.LUT R0, R18, 0x3, RZ, 0xc0, !PT ;  /* 0x0000000312007812 */ /* 0x000fc800078ec0ff */
[----:B------:R-:W-:-:S13]  /*0d50*/  ISETP.NE.AND P0, PT, R0, 0x1, PT ;  /* 0x000000010000780c */ /* 0x000fda0003f05270 */
[----:B------:R-:W-:Y:S05]  /*0d60*/  @!P0 BRA `(.L_x_197) ;  /* 0x00000000005c8947 */ /* 0x000fea0003800000 */
[----:B------:R-:W2:Y:S01]  /*0d70*/  LDG.E R0, desc[UR36][R16.64+0x4] ;  /* 0x0000042410007981 */ /* 0x000ea2000c1e1900 */
[----:B------:R0:W1:Y:S01]  /*0d80*/  LDC.64 R2, c[0x4][R26] ;  /* 0x010000001a027b82 */ /* 0x0000620000000a00 */
[----:B------:R-:W3:Y:S01]  /*0d90*/  LDCU.64 UR4, c[0x4][0x1b0] ;  /* 0x01003600ff0477ac */ /* 0x000ee20008000a00 */
[----:B------:R-:W-:Y:S01]  /*0da0*/  IMAD.MOV.U32 R6, RZ, RZ, R25 ;  /* 0x000000ffff067224 */ /* 0x000fe200078e0019 */
[----:B------:R-:W-:Y:S02]  /*0db0*/  MOV R7, R23 ;  /* 0x0000001700077202 */ /* 0x000fe40000000f00 */
[----:B---3--:R-:W-:Y:S01]  /*0dc0*/  MOV R4, UR4 ;  /* 0x0000000400047c02 */ /* 0x008fe20008000f00 */
[----:B------:R-:W-:Y:S01]  /*0dd0*/  IMAD.U32 R5, RZ, RZ, UR5 ;  /* 0x00000005ff057e24 */ /* 0x000fe2000f8e00ff */
[----:B-12---:R0:W-:Y:S06]  /*0de0*/  STL [R1], R0 ;  /* 0x0000000001007387 */ /* 0x0061ec0000100800 */
[----:B------:R-:W-:-:S07]  /*0df0*/  LEPC R20, `(.L_x_206) ;  /* 0x000000001014794e */ /* 0x000fce0000000000 */
[----:B0-----:R-:W-:Y:S05]  /*0e00*/  CALL.ABS.NOINC R2 ;  /* 0x0000000002007343 */ /* 0x001fea0003c00000 */
.L_x_206:
[----:B------:R-:W-:-:S04]  /*0e10*/  LOP3.LUT R0, R18, 0x3, RZ, 0xc0, !PT ;  /* 0x0000000312007812 */ /* 0x000fc800078ec0ff */
[----:B------:R-:W-:-:S13]  /*0e20*/  ISETP.NE.AND P0, PT, R0, 0x2, PT ;  /* 0x000000020000780c */ /* 0x000fda0003f05270 */
[----:B------:R-:W-:Y:S05]  /*0e30*/  @!P0 BRA `(.L_x_197) ;  /* 0x0000000000288947 */ /* 0x000fea0003800000 */
        /* <DEDUP_REMOVED lines=10> */
.L_x_197:
[----:B------:R-:W-:Y:S05]  /*0ee0*/  BSYNC.RECONVERGENT B7 ;  /* 0x0000000000077941 */ /* 0x000fea0003800200 */
.L_x_196:
[----:B------:R-:W-:Y:S01]  /*0ef0*/  MOV R16, 0x1d0 ;  /* 0x000001d000107802 */ /* 0x000fe20000000f00 */
[----:B------:R-:W0:Y:S01]  /*0f00*/  LDCU.64 UR4, c[0x4][0x1b8] ;  /* 0x01003700ff0477ac */ /* 0x000e220008000a00 */
[----:B------:R-:W-:Y:S02]  /*0f10*/  CS2R R6, SRZ ;  /* 0x0000000000067805 */ /* 0x000fe4000001ff00 */
[----:B------:R1:W2:Y:S01]  /*0f20*/  LDC.64 R2, c[0x4][R16] ;  /* 0x0100000010027b82 */ /* 0x0002a20000000a00 */
[----:B0-----:R-:W-:Y:S01]  /*0f30*/  IMAD.U32 R4, RZ, RZ, UR4 ;  /* 0x00000004ff047e24 */ /* 0x001fe2000f8e00ff */
[----:B-1----:R-:W-:-:S07]  /*0f40*/  MOV R5, UR5 ;  /* 0x0000000500057c02 */ /* 0x002fce0008000f00 */
[----:B------:R-:W-:-:S07]  /*0f50*/  LEPC R20, `(.L_x_207) ;  /* 0x000000001014794e */ /* 0x000fce0000000000 */
[----:B--2---:R-:W-:Y:S05]  /*0f60*/  CALL.ABS.NOINC R2 ;  /* 0x0000000002007343 */ /* 0x004fea0003c00000 */
.L_x_207:
[----:B------:R0:W-:Y:S01]  /*0f70*/  STL [R1], R18 ;  /* 0x0000001201007387 */ /* 0x0001e20000100800 */
[----:B------:R0:W1:Y:S01]  /*0f80*/  LDC.64 R2, c[0x4][R16] ;  /* 0x0100000010027b82 */ /* 0x0000620000000a00 */
[----:B------:R-:W2:Y:S01]  /*0f90*/  LDCU.64 UR4, c[0x4][0x1c0] ;  /* 0x01003800ff0477ac */ /* 0x000ea20008000a00 */
[----:B------:R-:W-:Y:S01]  /*0fa0*/  MOV R6, R25 ;  /* 0x0000001900067202 */ /* 0x000fe20000000f00 */
[----:B------:R-:W-:Y:S02]  /*0fb0*/  IMAD.MOV.U32 R7, RZ, RZ, R23 ;  /* 0x000000ffff077224 */ /* 0x000fe400078e0017 */
[----:B--2---:R-:W-:Y:S02]  /*0fc0*/  IMAD.U32 R4, RZ, RZ, UR4 ;  /* 0x00000004ff047e24 */ /* 0x004fe4000f8e00ff */
[----:B0-----:R-:W-:-:S07]  /*0fd0*/  IMAD.U32 R5, RZ, RZ, UR5 ;  /* 0x00000005ff057e24 */ /* 0x001fce000f8e00ff */
[----:B------:R-:W-:-:S07]  /*0fe0*/  LEPC R20, `(.L_x_208) ;  /* 0x000000001014794e */ /* 0x000fce0000000000 */
[----:B-1----:R-:W-:Y:S05]  /*0ff0*/  CALL.ABS.NOINC R2 ;  /* 0x0000000002007343 */ /* 0x002fea0003c00000 */
.L_x_208:
[----:B------:R0:W-:Y:S01]  /*1000*/  STL [R1], R22 ;  /* 0x0000001601007387 */ /* 0x0001e20000100800 */
[----:B------:R0:W1:Y:S01]  /*1010*/  LDC.64 R2, c[0x4][R16] ;  /* 0x0100000010027b82 */ /* 0x0000620000000a00 */
[----:B------:R-:W2:Y:S01]  /*1020*/  LDCU.64 UR4, c[0x4][0x1c8] ;  /* 0x01003900ff0477ac */ /* 0x000ea20008000a00 */
[----:B------:R-:W-:Y:S02]  /*1030*/  IMAD.MOV.U32 R6, RZ, RZ, R25 ;  /* 0x000000ffff067224 */ /* 0x000fe400078e0019 */
[----:B------:R-:W-:Y:S02]  /*1040*/  IMAD.MOV.U32 R7, RZ, RZ, R23 ;  /* 0x000000ffff077224 */ /* 0x000fe400078e0017 */
[----:B--2---:R-:W-:Y:S01]  /*1050*/  IMAD.U32 R4, RZ, RZ, UR4 ;  /* 0x00000004ff047e24 */ /* 0x004fe2000f8e00ff */
[----:B0-----:R-:W-:-:S07]  /*1060*/  MOV R5, UR5 ;  /* 0x0000000500057c02 */ /* 0x001fce0008000f00 */
[----:B------:R-:W-:-:S07]  /*1070*/  LEPC R20, `(.L_x_209) ;  /* 0x000000001014794e */ /* 0x000fce0000000000 */
[----:B-1----:R-:W-:Y:S05]  /*1080*/  CALL.ABS.NOINC R2 ;  /* 0x0000000002007343 */ /* 0x002fea0003c00000 */
.L_x_209:
[----:B------:R-:W-:Y:S01]  /*1090*/  ISETP.NE.AND P6, PT, R30, RZ, PT ;  /* 0x000000ff1e00720c */ /* 0x000fe20003fc5270 */
[----:B------:R-:W-:-:S12]  /*10a0*/  HFMA2 R11, -RZ, RZ, 0, 5.9604644775390625e-08 ;  /* 0x00000001ff0b7431 */ /* 0x000fd800000001ff */
[----:B------:R-:W-:Y:S05]  /*10b0*/  @!P6 BRA `(.L_x_210) ;  /* 0x000000000048e947 */ /* 0x000fea0003800000 */
[----:B------:R-:W0:Y:S01]  /*10c0*/  LDC.64 R2, c[0x0][0x380] ;  /* 0x0000e000ff027b82 */ /* 0x000e220000000a00 */
[----:B------:R-:W-:Y:S02]  /*10d0*/  IMAD.MOV.U32 R11, RZ, RZ, 0x1 ;  /* 0x00000001ff0b7424 */ /* 0x000fe400078e00ff */
[----:B------:R-:W-:-:S05]  /*10e0*/  IMAD.MOV.U32 R13, RZ, RZ, RZ ;  /* 0x000000ffff0d7224 */ /* 0x000fca00078e00ff */
[----:B------:R-:W1:Y:S02]  /*10f0*/  LDC.64 R4, c[0x0][0x3a8] ;  /* 0x0000ea00ff047b82 */ /* 0x000e640000000a00 */
.L_x_211:
[----:B------:R-:W-:-:S05]  /*1100*/  IADD3 R7, PT, PT, R22, R13, RZ ;  /* 0x0000000d16077210 */ /* 0x000fca0007ffe0ff */
[----:B0-----:R-:W-:-:S06]  /*1110*/  IMAD.WIDE R6, R7, 0x4, R2 ;  /* 0x0000000407067825 */ /* 0x001fcc00078e0202 */
[----:B------:R-:W2:Y:S02]  /*1120*/  LDG.E R7, desc[UR36][R6.64] ;  /* 0x0000002406077981 */ /* 0x000ea4000c1e1900 */
[----:B--2---:R-:W-:-:S04]  /*1130*/  IMAD.IADD R9, R24, 0x1, R7 ;  /* 0x0000000118097824 */ /* 0x004fc800078e0207 */
[----:B-1----:R-:W-:-:S06]  /*1140*/  IMAD.WIDE R8, R9, 0x4, R4 ;  /* 0x0000000409087825 */ /* 0x002fcc00078e0204 */
[----:B------:R-:W2:Y:S01]  /*1150*/  LDG.E R8, desc[UR36][R8.64] ;  /* 0x0000002408087981 */ /* 0x000ea2000c1e1900 */
[----:B------:R-:W-:Y:S01]  /*1160*/  VIADD R13, R13, 0x1 ;  /* 0x000000010d0d7836 */ /* 0x000fe20000000000 */
[C---:B------:R-:W-:Y:S02]  /*1170*/  IADD3 R0, PT, PT, R11.reuse, 0x1, RZ ;  /* 0x000000010b007810 */ /* 0x040fe40007ffe0ff */
[----:B--2---:R-:W-:-:S04]  /*1180*/  ISETP.NE.AND P0, PT, R11, R8, PT ;  /* 0x000000080b00720c */ /* 0x004fc80003f05270 */
[----:B------:R-:W-:-:S04]  /*1190*/  SEL R13, R13, 0x1, P0 ;  /* 0x000000010d0d7807 */ /* 0x000fc80000000000 */
[----:B------:R-:W-:-:S05]  /*11a0*/  ISETP.GE.AND P1, PT, R13, R18, PT ;  /* 0x000000120d00720c */ /* 0x000fca0003f26270 */
[----:B------:R-:W-:-:S04]  /*11b0*/  @P0 IMAD.MOV R0, RZ, RZ, R11 ;  /* 0x000000ffff000224 */ /* 0x000fc800078e020b */
[----:B------:R-:W-:-:S04]  /*11c0*/  IMAD.MOV.U32 R11, RZ, RZ, R0 ;  /* 0x000000ffff0b7224 */ /* 0x000fc800078e0000 */
[----:B------:R-:W-:Y:S05]  /*11d0*/  @!P1 BRA `(.L_x_211) ;  /* 0xfffffffc00c89947 */ /* 0x000fea000383ffff */
.L_x_210:
[----:B------:R-:W0:Y:S01]  /*11e0*/  LDC.64 R2, c[0x0][0x3a8] ;  /* 0x0000ea00ff027b82 */ /* 0x000e220000000a00 */
[----:B------:R-:W-:Y:S01]  /*11f0*/  ISETP.NE.AND P0, PT, R32, RZ, PT ;  /* 0x000000ff2000720c */ /* 0x000fe20003f05270 */
[----:B------:R-:W-:Y:S05]  /*1200*/  WARPSYNC.ALL ;  /* 0x0000000000007948 */ /* 0x000fea0003800000 */
[----:B------:R-:W-:-:S05]  /*1210*/  IADD3 R29, PT, PT, R24, R29, RZ ;  /* 0x0000001d181d7210 */ /* 0x000fca0007ffe0ff */
[----:B0-----:R-:W-:-:S05]  /*1220*/  IMAD.WIDE R2, R29, 0x4, R2 ;  /* 0x000000041d027825 */ /* 0x001fca00078e0202 */
[----:B------:R2:W-:Y:S01]  /*1230*/  STG.E desc[UR36][R2.64], R11 ;  /* 0x0000000b02007986 */ /* 0x0005e2000c101924 */
[----:B------:R-:W-:Y:S06]  /*1240*/  BAR.SYNC.DEFER_BLOCKING 0x0 ;  /* 0x0000000000007b1d */ /* 0x000fec0000010000 */
[----:B------:R-:W-:Y:S05]  /*1250*/  @P0 BRA `(.L_x_212) ;  /* 0xfffffff4001c0947 */ /* 0x000fea000383ffff */
.L_x_194:
[----:B------:R-:W3:Y:S01]  /*1260*/  LDCU UR4, c[0x0][0x3a4] ;  /* 0x00007480ff0477ac */ /* 0x000ee20008000800 */
[----:B------:R-:W-:-:S05]  /*1270*/  IMAD.IADD R31, R28, 0x1, R31 ;  /* 0x000000011c1f7824 */ /* 0x000fca00078e021f */
[----:B---3--:R-:W-:-:S13]  /*1280*/  ISETP.GE.AND P0, PT, R31, UR4, PT ;  /* 0x000000041f007c0c */ /* 0x008fda000bf06270 */
[----:B------:R-:W-:Y:S05]  /*1290*/  @!P0 BRA `(.L_x_213) ;  /* 0xfffffff000f88947 */ /* 0x000fea000383ffff */
[----:B------:R-:W-:Y:S05]  /*12a0*/  EXIT ;  /* 0x000000000000794d */ /* 0x000fea0003800000 */
.L_x_214:
        /* <DEDUP_REMOVED lines=13> */
.L_x_257:


//--------------------- .text._Z20PermutationGeneratoriPiii --------------------------
	.section	.text._Z20PermutationGeneratoriPiii,"ax",@progbits
	.align	128
        .global         _Z20PermutationGeneratoriPiii
        .type           _Z20PermutationGeneratoriPiii,@function
        .size           _Z20PermutationGeneratoriPiii,(.L_x_258 - _Z20PermutationGeneratoriPiii)
        .other          _Z20PermutationGeneratoriPiii,@"STO_CUDA_ENTRY STV_DEFAULT"
_Z20PermutationGeneratoriPiii:
.text._Z20PermutationGeneratoriPiii:
[----:B------:R-:W0:Y:S08]  /*0000*/  LDC R1, c[0x0][0x37c] ;  /* 0x0000df00ff017b82 */ /* 0x000e300000000800 */
[----:B------:R-:W1:Y:S01]  /*0010*/  LDC R12, c[0x0][0x360] ;  /* 0x0000d800ff0c7b82 */ /* 0x000e620000000800 */
[----:B------:R-:W2:Y:S01]  /*0020*/  S2R R15, SR_TID.X ;  /* 0x00000000000f7919 */ /* 0x000ea20000002100 */
[----:B0-----:R-:W-:Y:S01]  /*0030*/  VIADD R1, R1, 0xffffffd0 ;  /* 0xffffffd001017836 */ /* 0x001fe20000000000 */
[----:B------:R-:W0:Y:S01]  /*0040*/  LDCU.64 UR6, c[0x0][0x358] ;  /* 0x00006b00ff0677ac */ /* 0x000e220008000a00 */
[----:B------:R-:W-:Y:S01]  /*0050*/  IMAD.MOV.U32 R11, RZ, RZ, -0x75bd8fc ;  /* 0xf8a42704ff0b7424 */ /* 0x000fe200078e00ff */
[----:B------:R-:W-:Y:S01]  /*0060*/  BSSY.RECONVERGENT B0, `(.L_x_215) ;  /* 0x0000264000007945 */ /* 0x000fe20003800200 */
[----:B------:R-:W-:-:S02]  /*0070*/  IMAD.MOV.U32 R8, RZ, RZ, -0x23270784 ;  /* 0xdcd8f87cff087424 */ /* 0x000fc400078e00ff */
[----:B------:R-:W-:Y:S02]  /*0080*/  IMAD.MOV.U32 R7, RZ, RZ, -0x75bd8fc ;  /* 0xf8a42704ff077424 */ /* 0x000fe400078e00ff */
[----:B------:R-:W-:Y:S01]  /*0090*/  IMAD.MOV.U32 R2, RZ, RZ, -0x23270784 ;  /* 0xdcd8f87cff027424 */ /* 0x000fe200078e00ff */
[----:B-1----:R-:W-:-:S05]  /*00a0*/  LOP3.LUT R0, R12, 0xaad26b49, RZ, 0x3c, !PT ;  /* 0xaad26b490c007812 */ /* 0x002fca00078e3cff */
[----:B------:R-:W-:-:S04]  /*00b0*/  IMAD R0, R0, 0x4182bed5, RZ ;  /* 0x4182bed500007824 */ /* 0x000fc800078e02ff */
[C---:B------:R-:W-:Y:S01]  /*00c0*/  VIADD R3, R0.reuse, 0x583f19 ;  /* 0x00583f1900037836 */ /* 0x040fe20000000000 */
[C---:B------:R-:W-:Y:S01]  /*00d0*/  LOP3.LUT R6, R0.reuse, 0x159a55e5, RZ, 0x3c, !PT ;  /* 0x159a55e500067812 */ /* 0x040fe200078e3cff */
[C---:B------:R-:W-:Y:S01]  /*00e0*/  VIADD R4, R0.reuse, 0xd9f6dc18 ;  /* 0xd9f6dc1800047836 */ /* 0x040fe20000000000 */
[----:B--2---:R-:W-:Y:S01]  /*00f0*/  ISETP.NE.AND P0, PT, R15, RZ, PT ;  /* 0x000000ff0f00720c */ /* 0x004fe20003f05270 */
[----:B------:R-:W-:Y:S02]  /*0100*/  IMAD.MOV.U32 R9, RZ, RZ, R3 ;  /* 0x000000ffff097224 */ /* 0x000fe400078e0003 */
[----:B------:R-:W-:Y:S02]  /*0110*/  IMAD.MOV.U32 R10, RZ, RZ, R6 ;  /* 0x000000ffff0a7224 */ /* 0x000fe400078e0006 */
[----:B------:R-:W-:Y:S01]  /*0120*/  VIADD R5, R0, 0x75bcd15 ;  /* 0x075bcd1500057836 */ /* 0x000fe20000000000 */
[----:B------:R1:W-:Y:S04]  /*0130*/  STL.64 [R1+0x10], R8 ;  /* 0x0000100801007387 */ /* 0x0003e80000100a00 */
[----:B------:R1:W-:Y:S04]  /*0140*/  STL.64 [R1+0x8], R10 ;  /* 0x0000080a01007387 */ /* 0x0003e80000100a00 */
[----:B------:R1:W-:Y:S01]  /*0150*/  STL.64 [R1], R4 ;  /* 0x0000000401007387 */ /* 0x0003e20000100a00 */
[----:B0-----:R-:W-:Y:S05]  /*0160*/  @!P0 BRA `(.L_x_216) ;  /* 0x00000024004c8947 */ /* 0x001fea0003800000 */
[----:B------:R-:W-:Y:S02]  /*0170*/  IMAD.MOV.U32 R14, RZ, RZ, RZ ;  /* 0x000000ffff0e7224 */ /* 0x000fe400078e00ff */
[----:B------:R-:W-:Y:S02]  /*0180*/  IMAD.MOV.U32 R13, RZ, RZ, RZ ;  /* 0x000000ffff0d7224 */ /* 0x000fe400078e00ff */
[----:B------:R-:W-:Y:S02]  /*0190*/  IMAD.MOV.U32 R7, RZ, RZ, -0x75bd8fc ;  /* 0xf8a42704ff077424 */ /* 0x000fe400078e00ff */
[----:B------:R-:W-:-:S07]  /*01a0*/  IMAD.MOV.U32 R2, RZ, RZ, -0x23270784 ;  /* 0xdcd8f87cff027424 */ /* 0x000fce00078e00ff */
.L_x_225:
[----:B------:R-:W-:Y:S01]  /*01b0*/  LOP3.LUT R0, R15, 0x3, RZ, 0xc0, !PT ;  /* 0x000000030f007812 */ /* 0x000fe200078ec0ff */
[----:B------:R-:W-:Y:S03]  /*01c0*/  BSSY.RECONVERGENT B1, `(.L_x_217) ;  /* 0x0000247000017945 */ /* 0x000fe60003800200 */
[----:B------:R-:W-:-:S04]  /*01d0*/  ISETP.NE.U32.AND P0, PT, R0, RZ, PT ;  /* 0x000000ff0000720c */ /* 0x000fc80003f05070 */
[----:B------:R-:W-:-:S13]  /*01e0*/  ISETP.NE.AND.EX P0, PT, RZ, RZ, PT, P0 ;  /* 0x000000ffff00720c */ /* 0x000fda0003f05300 */
[----:B0-----:R-:W-:Y:S05]  /*01f0*/  @!P0 BRA `(.L_x_218) ;  /* 0x00000024000c8947 */ /* 0x001fea0003800000 */
[----:B-1----:R-:W0:Y:S01]  /*0200*/  LDC.64 R8, c[0x4][RZ] ;  /* 0x01000000ff087b82 */ /* 0x002e220000000a00 */
[----:B------:R-:W-:Y:S01]  /*0210*/  IMAD.MOV.U32 R0, RZ, RZ, RZ ;  /* 0x000000ffff007224 */ /* 0x000fe200078e00ff */
[----:B------:R-:W-:Y:S02]  /*0220*/  CS2R R2, SRZ ;  /* 0x0000000000027805 */ /* 0x000fe4000001ff00 */
[----:B------:R-:W-:Y:S01]  /*0230*/  CS2R R6, SRZ ;  /* 0x0000000000067805 */ /* 0x000fe2000001ff00 */
[----:B------:R-:W-:Y:S02]  /*0240*/  IMAD.MOV.U32 R5, RZ, RZ, RZ ;  /* 0x000000ffff057224 */ /* 0x000fe400078e00ff */
[----:B0-----:R-:W-:-:S07]  /*0250*/  IMAD.WIDE.U32 R8, R13, 0xc80, R8 ;  /* 0x00000c800d087825 */ /* 0x001fce00078e0008 */
.L_x_220:
[----:B------:R-:W-:-:S06]  /*0260*/  IMAD R16, R0, 0x4, R1 ;  /* 0x0000000400107824 */ /* 0x000fcc00078e0201 */
[----:B------:R-:W5:Y:S01]  /*0270*/  LDL R16, [R16+0x4] ;  /* 0x0000040010107983 */ /* 0x000f620000100800 */
[----:B------:R-:W-:-:S05]  /*0280*/  UMOV UR4, URZ ;  /* 0x000000ff00047c82 */ /* 0x000fca0008000000 */
.L_x_219:
[----:B-----5:R-:W-:Y:S01]  /*0290*/  SHF.R.U32.HI R21, RZ, UR4, R16 ;  /* 0x00000004ff157c19 */ /* 0x020fe20008011610 */
[----:B------:R-:W-:-:S03]  /*02a0*/  IMAD.SHL.U32 R10, R0, 0x20, RZ ;  /* 0x00000020000a7824 */ /* 0x000fc600078e00ff */
[----:B------:R-:W-:Y:S01]  /*02b0*/  LOP3.LUT R11, R21, 0x1, RZ, 0xc0, !PT ;  /* 0x00000001150b7812 */ /* 0x000fe200078ec0ff */
[----:B------:R-:W-:-:S03]  /*02c0*/  VIADD R10, R10, UR4 ;  /* 0x000000040a0a7c36 */ /* 0x000fc60008000000 */
[----:B------:R-:W-:Y:S01]  /*02d0*/  ISETP.NE.U32.AND P0, PT, R11, 0x1, PT ;  /* 0x000000010b00780c */ /* 0x000fe20003f05070 */
[----:B------:R-:W-:-:S03]  /*02e0*/  IMAD R11, R10, 0x5, RZ ;  /* 0x000000050a0b7824 */ /* 0x000fc600078e02ff */
[----:B------:R-:W-:Y:S01]  /*02f0*/  R2P PR, R21, 0x7e ;  /* 0x0000007e15007804 */ /* 0x000fe20000000000 */
[----:B------:R-:W-:-:S08]  /*0300*/  IMAD.WIDE.U32 R10, R11, 0x4, R8 ;  /* 0x000000040b0a7825 */ /* 0x000fd000078e0008 */
[----:B------:R-:W2:Y:S04]  /*0310*/  @!P0 LDG.E R20, desc[UR6][R10.64+0x10] ;  /* 0x000010060a148981 */ /* 0x000ea8000c1e1900 */
[----:B------:R-:W3:Y:S04]  /*0320*/  @P1 LDG.E R22, desc[UR6][R10.64+0x24] ;  /* 0x000024060a161981 */ /* 0x000ee8000c1e1900 */
[----:B------:R-:W4:Y:S04]  /*0330*/  @P2 LDG.E R24, desc[UR6][R10.64+0x38] ;  /* 0x000038060a182981 */ /* 0x000f28000c1e1900 */
[----:B------:R-:W4:Y:S04]  /*0340*/  @P3 LDG.E R26, desc[UR6][R10.64+0x4c] ;  /* 0x00004c060a1a3981 */ /* 0x000f28000c1e1900 */
[----:B------:R-:W4:Y:S04]  /*0350*/  @P4 LDG.E R28, desc[UR6][R10.64+0x60] ;  /* 0x000060060a1c4981 */ /* 0x000f28000c1e1900 */
[----:B------:R-:W4:Y:S04]  /*0360*/  @!P0 LDG.E R18, desc[UR6][R10.64] ;  /* 0x000000060a128981 */ /* 0x000f28000c1e1900 */
[----:B------:R-:W4:Y:S04]  /*0370*/  @!P0 LDG.E R17, desc[UR6][R10.64+0x4] ;  /* 0x000004060a118981 */ /* 0x000f28000c1e1900 */
[----:B------:R-:W4:Y:S04]  /*0380*/  @P5 LDG.E R19, desc[UR6][R10.64+0x74] ;  /* 0x000074060a135981 */ /* 0x000f28000c1e1900 */
[----:B------:R-:W4:Y:S04]  /*0390*/  @P1 LDG.E R23, desc[UR6][R10.64+0x20] ;  /* 0x000020060a171981 */ /* 0x000f28000c1e1900 */
[----:B------:R-:W4:Y:S01]  /*03a0*/  @P3 LDG.E R25, desc[UR6][R10.64+0x48] ;  /* 0x000048060a193981 */ /* 0x000f22000c1e1900 */
[----:B--2---:R-:W-:-:S03]  /*03b0*/  @!P0 LOP3.LUT R3, R3, R20, RZ, 0x3c, !PT ;  /* 0x0000001403038212 */ /* 0x004fc600078e3cff */
[----:B------:R-:W2:Y:S01]  /*03c0*/  @P1 LDG.E R20, desc[UR6][R10.64+0x14] ;  /* 0x000014060a141981 */ /* 0x000ea2000c1e1900 */
[----:B---3--:R-:W-:-:S03]  /*03d0*/  @P1 LOP3.LUT R3, R3, R22, RZ, 0x3c, !PT ;  /* 0x0000001603031212 */ /* 0x008fc600078e3cff */
[----:B------:R-:W3:Y:S01]  /*03e0*/  @P1 LDG.E R22, desc[UR6][R10.64+0x1c] ;  /* 0x00001c060a161981 */ /* 0x000ee2000c1e1900 */
[----:B----4-:R-:W-:-:S03]  /*03f0*/  @P2 LOP3.LUT R3, R3, R24, RZ, 0x3c, !PT ;  /* 0x0000001803032212 */ /* 0x010fc600078e3cff */
[----:B------:R-:W4:Y:S01]  /*0400*/  @P2 LDG.E R24, desc[UR6][R10.64+0x28] ;  /* 0x000028060a182981 */ /* 0x000f22000c1e1900 */
[----:B------:R-:W-:-:S03]  /*0410*/  @P3 LOP3.LUT R3, R3, R26, RZ, 0x3c, !PT ;  /* 0x0000001a03033212 */ /* 0x000fc600078e3cff */
[----:B------:R-:W3:Y:S01]  /*0420*/  @P6 LDG.E R26, desc[UR6][R10.64+0x88] ;  /* 0x000088060a1a6981 */ /* 0x000ee2000c1e1900 */
[----:B------:R-:W-:Y:S02]  /*0430*/  @P4 LOP3.LUT R3, R3, R28, RZ, 0x3c, !PT ;  /* 0x0000001c03034212 */ /* 0x000fe400078e3cff */
[----:B------:R-:W-:Y:S02]  /*0440*/  @!P0 LOP3.LUT R5, R5, R18, RZ, 0x3c, !PT ;  /* 0x0000001205058212 */ /* 0x000fe400078e3cff */
[----:B------:R-:W3:Y:S01]  /*0450*/  @!P0 LDG.E R18, desc[UR6][R10.64+0x8] ;  /* 0x000008060a128981 */ /* 0x000ee2000c1e1900 */
[----:B------:R-:W-:-:S03]  /*0460*/  @!P0 LOP3.LUT R6, R6, R17, RZ, 0x3c, !PT ;  /* 0x0000001106068212 */ /* 0x000fc600078e3cff */
[----:B------:R-:W3:Y:S01]  /*0470*/  @!P0 LDG.E R17, desc[UR6][R10.64+0xc] ;  /* 0x00000c060a118981 */ /* 0x000ee2000c1e1900 */
[----:B------:R-:W-:-:S03]  /*0480*/  @P5 LOP3.LUT R3, R3, R19, RZ, 0x3c, !PT ;  /* 0x0000001303035212 */ /* 0x000fc600078e3cff */
[----:B------:R-:W3:Y:S01]  /*0490*/  @P1 LDG.E R19, desc[UR6][R10.64+0x18] ;  /* 0x000018060a131981 */ /* 0x000ee2000c1e1900 */
[----:B--2---:R-:W-:-:S03]  /*04a0*/  @P1 LOP3.LUT R5, R5, R20, RZ, 0x3c, !PT ;  /* 0x0000001405051212 */ /* 0x004fc600078e3cff */
[----:B------:R-:W2:Y:S01]  /*04b0*/  @P3 LDG.E R20, desc[UR6][R10.64+0x3c] ;  /* 0x00003c060a143981 */ /* 0x000ea2000c1e1900 */
[----:B----4-:R-:W-:-:S03]  /*04c0*/  @P2 LOP3.LUT R5, R5, R24, RZ, 0x3c, !PT ;  /* 0x0000001805052212 */ /* 0x010fc600078e3cff */
[----:B------:R-:W4:Y:S01]  /*04d0*/  @P4 LDG.E R24, desc[UR6][R10.64+0x50] ;  /* 0x000050060a184981 */ /* 0x000f22000c1e1900 */
[----:B---3--:R-:W-:-:S03]  /*04e0*/  @!P0 LOP3.LUT R7, R7, R18, RZ, 0x3c, !PT ;  /* 0x0000001207078212 */ /* 0x008fc600078e3cff */
[----:B------:R-:W3:Y:S01]  /*04f0*/  @P2 LDG.E R18, desc[UR6][R10.64+0x30] ;  /* 0x000030060a122981 */ /* 0x000ee2000c1e1900 */
[----:B------:R-:W-:-:S03]  /*0500*/  @!P0 LOP3.LUT R2, R2, R17, RZ, 0x3c, !PT ;  /* 0x0000001102028212 */ /* 0x000fc600078e3cff */
[----:B------:R-:W3:Y:S01]  /*0510*/  @P2 LDG.E R17, desc[UR6][R10.64+0x2c] ;  /* 0x00002c060a112981 */ /* 0x000ee2000c1e1900 */
[----:B------:R-:W-:-:S03]  /*0520*/  @P1 LOP3.LUT R6, R6, R19, RZ, 0x3c, !PT ;  /* 0x0000001306061212 */ /* 0x000fc600078e3cff */
[----:B------:R-:W3:Y:S01]  /*0530*/  @P2 LDG.E R19, desc[UR6][R10.64+0x34] ;  /* 0x000034060a132981 */ /* 0x000ee2000c1e1900 */
[----:B------:R-:W-:Y:S02]  /*0540*/  @P1 LOP3.LUT R7, R7, R22, RZ, 0x3c, !PT ;  /* 0x0000001607071212 */ /* 0x000fe400078e3cff */
[----:B------:R-:W-:Y:S01]  /*0550*/  @P1 LOP3.LUT R2, R2, R23, RZ, 0x3c, !PT ;  /* 0x0000001702021212 */ /* 0x000fe200078e3cff */
[----:B------:R-:W3:Y:S04]  /*0560*/  @P3 LDG.E R22, desc[UR6][R10.64+0x44] ;  /* 0x000044060a163981 */ /* 0x000ee8000c1e1900 */
[----:B------:R-:W3:Y:S01]  /*0570*/  @P3 LDG.E R23, desc[UR6][R10.64+0x40] ;  /* 0x000040060a173981 */ /* 0x000ee2000c1e1900 */
[----:B--2---:R-:W-:-:S03]  /*0580*/  @P3 LOP3.LUT R5, R5, R20, RZ, 0x3c, !PT ;  /* 0x0000001405053212 */ /* 0x004fc600078e3cff */
[----:B------:R-:W2:Y:S01]  /*0590*/  @P5 LDG.E R20, desc[UR6][R10.64+0x64] ;  /* 0x000064060a145981 */ /* 0x000ea2000c1e1900 */
[----:B----4-:R-:W-:-:S03]  /*05a0*/  @P4 LOP3.LUT R5, R5, R24, RZ, 0x3c, !PT ;  /* 0x0000001805054212 */ /* 0x010fc600078e3cff */
[----:B------:R-:W4:Y:S01]  /*05b0*/  @P6 LDG.E R24, desc[UR6][R10.64+0x78] ;  /* 0x000078060a186981 */ /* 0x000f22000c1e1900 */
[----:B---3--:R-:W-:-:S03]  /*05c0*/  @P2 LOP3.LUT R7, R7, R18, RZ, 0x3c, !PT ;  /* 0x0000001207072212 */ /* 0x008fc600078e3cff */
[----:B------:R-:W3:Y:S01]  /*05d0*/  @P4 LDG.E R18, desc[UR6][R10.64+0x58] ;  /* 0x000058060a124981 */ /* 0x000ee2000c1e1900 */
[----:B------:R-:W-:-:S03]  /*05e0*/  @P2 LOP3.LUT R6, R6, R17, RZ, 0x3c, !PT ;  /* 0x0000001106062212 */ /* 0x000fc600078e3cff */
[----:B------:R-:W3:Y:S01]  /*05f0*/  @P4 LDG.E R17, desc[UR6][R10.64+0x54] ;  /* 0x000054060a114981 */ /* 0x000ee2000c1e1900 */
[----:B------:R-:W-:-:S03]  /*0600*/  @P2 LOP3.LUT R2, R2, R19, RZ, 0x3c, !PT ;  /* 0x0000001302022212 */ /* 0x000fc600078e3cff */
[----:B------:R-:W3:Y:S01]  /*0610*/  @P4 LDG.E R19, desc[UR6][R10.64+0x5c] ;  /* 0x00005c060a134981 */ /* 0x000ee2000c1e1900 */
[----:B------:R-:W-:Y:S02]  /*0620*/  @P3 LOP3.LUT R7, R7, R22, RZ, 0x3c, !PT ;  /* 0x0000001607073212 */ /* 0x000fe400078e3cff */
[----:B------:R-:W-:Y:S01]  /*0630*/  @P3 LOP3.LUT R2, R2, R25, RZ, 0x3c, !PT ;  /* 0x0000001902023212 */ /* 0x000fe200078e3cff */
[----:B------:R-:W3:Y:S01]  /*0640*/  @P5 LDG.E R22, desc[UR6][R10.64+0x6c] ;  /* 0x00006c060a165981 */ /* 0x000ee2000c1e1900 */
[----:B------:R-:W-:-:S03]  /*0650*/  @P3 LOP3.LUT R6, R6, R23, RZ, 0x3c, !PT ;  /* 0x0000001706063212 */ /* 0x000fc600078e3cff */
[----:B------:R-:W3:Y:S04]  /*0660*/  @P5 LDG.E R23, desc[UR6][R10.64+0x68] ;  /* 0x000068060a175981 */ /* 0x000ee8000c1e1900 */
[----:B------:R-:W3:Y:S01]  /*0670*/  @P5 LDG.E R25, desc[UR6][R10.64+0x70] ;  /* 0x000070060a195981 */ /* 0x000ee2000c1e1900 */
[----:B------:R-:W-:Y:S02]  /*0680*/  LOP3.LUT P0, RZ, R21, 0x80, RZ, 0xc0, !PT ;  /* 0x0000008015ff7812 */ /* 0x000fe4000780c0ff */
[----:B--2---:R-:W-:-:S11]  /*0690*/  @P5 LOP3.LUT R5, R5, R20, RZ, 0x3c, !PT ;  /* 0x0000001405055212 */ /* 0x004fd600078e3cff */
        /* <DEDUP_REMOVED lines=15> */
[----:B------:R-:W-:Y:S02]  /*0790*/  @P6 LOP3.LUT R3, R3, R26, RZ, 0x3c, !PT ;  /* 0x0000001a03036212 */ /* 0x000fe400078e3cff */
[----:B--2---:R-:W-:Y:S02]  /*07a0*/  @P0 LOP3.LUT R5, R5, R20, RZ, 0x3c, !PT ;  /* 0x0000001405050212 */ /* 0x004fe400078e3cff */
[----:B----4-:R-:W-:Y:S02]  /*07b0*/  @P0 LOP3.LUT R3, R3, R24, RZ, 0x3c, !PT ;  /* 0x0000001803030212 */ /* 0x010fe400078e3cff */
[----:B---3--:R-:W-:Y:S02]  /*07c0*/  @P6 LOP3.LUT R7, R7, R18, RZ, 0x3c, !PT ;  /* 0x0000001207076212 */ /* 0x008fe400078e3cff */
[----:B------:R-:W-:Y:S02]  /*07d0*/  @P6 LOP3.LUT R6, R6, R17, RZ, 0x3c, !PT ;  /* 0x0000001106066212 */ /* 0x000fe400078e3cff */
[----:B------:R-:W-:-:S02]  /*07e0*/  @P6 LOP3.LUT R2, R2, R19, RZ, 0x3c, !PT ;  /* 0x0000001302026212 */ /* 0x000fc400078e3cff */
[----:B------:R-:W-:Y:S02]  /*07f0*/  @P0 LOP3.LUT R7, R7, R22, RZ, 0x3c, !PT ;  /* 0x0000001607070212 */ /* 0x000fe400078e3cff */
[----:B------:R-:W-:Y:S02]  /*0800*/  @P0 LOP3.LUT R6, R6, R23, RZ, 0x3c, !PT ;  /* 0x0000001706060212 */ /* 0x000fe400078e3cff */
[----:B------:R-:W-:Y:S02]  /*0810*/  @P0 LOP3.LUT R2, R2, R25, RZ, 0x3c, !PT ;  /* 0x0000001902020212 */ /* 0x000fe400078e3cff */
[----:B------:R-:W-:-:S13]  /*0820*/  R2P PR, R21.B1, 0x7f ;  /* 0x0000007f15007804 */ /* 0x000fda0000001000 */
[----:B------:R-:W2:Y:S04]  /*0830*/  @P0 LDG.E R18, desc[UR6][R10.64+0xa0] ;  /* 0x0000a0060a120981 */ /* 0x000ea8000c1e1900 */
[----:B------:R-:W3:Y:S04]  /*0840*/  @P0 LDG.E R17, desc[UR6][R10.64+0xa4] ;  /* 0x0000a4060a110981 */ /* 0x000ee8000c1e1900 */
[----:B------:R-:W4:Y:S04]  /*0850*/  @P0 LDG.E R20, desc[UR6][R10.64+0xa8] ;  /* 0x0000a8060a140981 */ /* 0x000f28000c1e1900 */
[----:B------:R-:W4:Y:S04]  /*0860*/  @P0 LDG.E R19, desc[UR6][R10.64+0xac] ;  /* 0x0000ac060a130981 */ /* 0x000f28000c1e1900 */
[----:B------:R-:W4:Y:S04]  /*0870*/  @P0 LDG.E R22, desc[UR6][R10.64+0xb0] ;  /* 0x0000b0060a160981 */ /* 0x000f28000c1e1900 */
[----:B------:R-:W4:Y:S04]  /*0880*/  @P1 LDG.E R24, desc[UR6][R10.64+0xb4] ;  /* 0x0000b4060a181981 */ /* 0x000f28000c1e1900 */
[----:B------:R-:W4:Y:S04]  /*0890*/  @P1 LDG.E R26, desc[UR6][R10.64+0xbc] ;  /* 0x0000bc060a1a1981 */ /* 0x000f28000c1e1900 */
[----:B------:R-:W4:Y:S04]  /*08a0*/  @P1 LDG.E R23, desc[UR6][R10.64+0xb8] ;  /* 0x0000b8060a171981 */ /* 0x000f28000c1e1900 */
[----:B------:R-:W4:Y:S04]  /*08b0*/  @P1 LDG.E R28, desc[UR6][R10.64+0xc4] ;  /* 0x0000c4060a1c1981 */ /* 0x000f28000c1e1900 */
[----:B------:R-:W4:Y:S01]  /*08c0*/  @P1 LDG.E R25, desc[UR6][R10.64+0xc0] ;  /* 0x0000c0060a191981 */ /* 0x000f22000c1e1900 */
[----:B--2---:R-:W-:-:S03]  /*08d0*/  @P0 LOP3.LUT R5, R5, R18, RZ, 0x3c, !PT ;  /* 0x0000001205050212 */ /* 0x004fc600078e3cff */
[----:B------:R-:W2:Y:S01]  /*08e0*/  @P2 LDG.E R18, desc[UR6][R10.64+0xc8] ;  /* 0x0000c8060a122981 */ /* 0x000ea2000c1e1900 */
[----:B---3--:R-:W-:-:S03]  /*08f0*/  @P0 LOP3.LUT R6, R6, R17, RZ, 0x3c, !PT ;  /* 0x0000001106060212 */ /* 0x008fc600078e3cff */
[----:B------:R-:W3:Y:S01]  /*0900*/  @P2 LDG.E R17, desc[UR6][R10.64+0xcc] ;  /* 0x0000cc060a112981 */ /* 0x000ee2000c1e1900 */
[----:B----4-:R-:W-:-:S03]  /*0910*/  @P0 LOP3.LUT R7, R7, R20, RZ, 0x3c, !PT ;  /* 0x0000001407070212 */ /* 0x010fc600078e3cff */
[----:B------:R-:W4:Y:S01]  /*0920*/  @P3 LDG.E R20, desc[UR6][R10.64+0xec] ;  /* 0x0000ec060a143981 */ /* 0x000f22000c1e1900 */
[----:B------:R-:W-:-:S03]  /*0930*/  @P0 LOP3.LUT R2, R2, R19, RZ, 0x3c, !PT ;  /* 0x0000001302020212 */ /* 0x000fc600078e3cff */
[----:B------:R-:W4:Y:S01]  /*0940*/  @P2 LDG.E R19, desc[UR6][R10.64+0xd4] ;  /* 0x0000d4060a132981 */ /* 0x000f22000c1e1900 */
[----:B------:R-:W-:Y:S02]  /*0950*/  @P0 LOP3.LUT R3, R3, R22, RZ, 0x3c, !PT ;  /* 0x0000001603030212 */ /* 0x000fe400078e3cff */
[----:B------:R-:W-:Y:S01]  /*0960*/  LOP3.LUT P0, RZ, R21, 0x8000, RZ, 0xc0, !PT ;  /* 0x0000800015ff7812 */ /* 0x000fe2000780c0ff */
[----:B------:R-:W4:Y:S01]  /*0970*/  @P2 LDG.E R22, desc[UR6][R10.64+0xd0] ;  /* 0x0000d0060a162981 */ /* 0x000f22000c1e1900 */
[----:B------:R-:W-:-:S03]  /*0980*/  @P1 LOP3.LUT R5, R5, R24, RZ, 0x3c, !PT ;  /* 0x0000001805051212 */ /* 0x000fc600078e3cff */
[----:B------:R-:W4:Y:S01]  /*0990*/  @P3 LDG.E R21, desc[UR6][R10.64+0xe0] ;  /* 0x0000e0060a153981 */ /* 0x000f22000c1e1900 */
[----:B------:R-:W-:-:S03]  /*09a0*/  @P1 LOP3.LUT R7, R7, R26, RZ, 0x3c, !PT ;  /* 0x0000001a07071212 */ /* 0x000fc600078e3cff */
[----:B------:R-:W4:Y:S01]  /*09b0*/  @P2 LDG.E R24, desc[UR6][R10.64+0xd8] ;  /* 0x0000d8060a182981 */ /* 0x000f22000c1e1900 */
[----:B------:R-:W-:-:S03]  /*09c0*/  @P1 LOP3.LUT R6, R6, R23, RZ, 0x3c, !PT ;  /* 0x0000001706061212 */ /* 0x000fc600078e3cff */
[----:B------:R-:W4:Y:S01]  /*09d0*/  @P3 LDG.E R26, desc[UR6][R10.64+0xdc] ;  /* 0x0000dc060a1a3981 */ /* 0x000f22000c1e1900 */
[----:B------:R-:W-:-:S03]  /*09e0*/  @P1 LOP3.LUT R3, R3, R28, RZ, 0x3c, !PT ;  /* 0x0000001c03031212 */ /* 0x000fc600078e3cff */
[----:B------:R-:W4:Y:S04]  /*09f0*/  @P3 LDG.E R28, desc[UR6][R10.64+0xe4] ;  /* 0x0000e4060a1c3981 */ /* 0x000f28000c1e1900 */
[----:B------:R-:W4:Y:S01]  /*0a00*/  @P3 LDG.E R23, desc[UR6][R10.64+0xe8] ;  /* 0x0000e8060a173981 */ /* 0x000f22000c1e1900 */
[----:B--2---:R-:W-:-:S03]  /*0a10*/  @P2 LOP3.LUT R5, R5, R18, RZ, 0x3c, !PT ;  /* 0x0000001205052212 */ /* 0x004fc600078e3cff */
[----:B------:R-:W2:Y:S01]  /*0a20*/  @P4 LDG.E R18, desc[UR6][R10.64+0xf0] ;  /* 0x0000f0060a124981 */ /* 0x000ea2000c1e1900 */
[----:B---3--:R-:W-:Y:S02]  /*0a30*/  @P2 LOP3.LUT R6, R6, R17, RZ, 0x3c, !PT ;  /* 0x0000001106062212 */ /* 0x008fe400078e3cff */
[----:B------:R-:W-:Y:S01]  /*0a40*/  @P1 LOP3.LUT R2, R2, R25, RZ, 0x3c, !PT ;  /* 0x0000001902021212 */ /* 0x000fe200078e3cff */
[----:B------:R-:W3:Y:S03]  /*0a50*/  @P5 LDG.E R17, desc[UR6][R10.64+0x110] ;  /* 0x000110060a115981 */ /* 0x000ee6000c1e1900 */
[----:B----4-:R-:W-:Y:S02]  /*0a60*/  @P2 LOP3.LUT R2, R2, R19, RZ, 0x3c, !PT ;  /* 0x0000001302022212 */ /* 0x010fe400078e3cff */
[----:B------:R-:W4:Y:S01]  /*0a70*/  @P4 LDG.E R19, desc[UR6][R10.64+0xf4] ;  /* 0x0000f4060a134981 */ /* 0x000f22000c1e1900 */
        /* <DEDUP_REMOVED lines=12> */
[----:B--2---:R-:W-:-:S03]  /*0b40*/  @P4 LOP3.LUT R5, R5, R18, RZ, 0x3c, !PT ;  /* 0x0000001205054212 */ /* 0x004fc600078e3cff */
[----:B------:R-:W2:Y:S01]  /*0b50*/  @P5 LDG.E R18, desc[UR6][R10.64+0x114] ;  /* 0x000114060a125981 */ /* 0x000ea2000c1e1900 */
[----:B------:R-:W-:-:S03]  /*0b60*/  @P3 LOP3.LUT R3, R3, R20, RZ, 0x3c, !PT ;  /* 0x0000001403033212 */ /* 0x000fc600078e3cff */
[----:B------:R-:W2:Y:S01]  /*0b70*/  @P6 LDG.E R20, desc[UR6][R10.64+0x118] ;  /* 0x000118060a146981 */ /* 0x000ea2000c1e1900 */
[----:B----4-:R-:W-:-:S03]  /*0b80*/  @P4 LOP3.LUT R6, R6, R19, RZ, 0x3c, !PT ;  /* 0x0000001306064212 */ /* 0x010fc600078e3cff */
[----:B------:R-:W4:Y:S01]  /*0b90*/  @P6 LDG.E R19, desc[UR6][R10.64+0x11c] ;  /* 0x00011c060a136981 */ /* 0x000f22000c1e1900 */
[----:B---3--:R-:W-:-:S03]  /*0ba0*/  @P4 LOP3.LUT R7, R7, R22, RZ, 0x3c, !PT ;  /* 0x0000001607074212 */ /* 0x008fc600078e3cff */
[----:B------:R-:W3:Y:S01]  /*0bb0*/  @P6 LDG.E R22, desc[UR6][R10.64+0x120] ;  /* 0x000120060a166981 */ /* 0x000ee2000c1e1900 */
[----:B------:R-:W-:-:S03]  /*0bc0*/  @P4 LOP3.LUT R2, R2, R21, RZ, 0x3c, !PT ;  /* 0x0000001502024212 */ /* 0x000fc600078e3cff */
[----:B------:R-:W3:Y:S01]  /*0bd0*/  @P0 LDG.E R21, desc[UR6][R10.64+0x130] ;  /* 0x000130060a150981 */ /* 0x000ee2000c1e1900 */
[----:B------:R-:W-:Y:S02]  /*0be0*/  @P4 LOP3.LUT R3, R3, R24, RZ, 0x3c, !PT ;  /* 0x0000001803034212 */ /* 0x000fe400078e3cff */
[----:B------:R-:W-:Y:S01]  /*0bf0*/  @P5 LOP3.LUT R2, R2, R17, RZ, 0x3c, !PT ;  /* 0x0000001102025212 */ /* 0x000fe200078e3cff */
[----:B------:R-:W3:Y:S01]  /*0c00*/  @P6 LDG.E R24, desc[UR6][R10.64+0x128] ;  /* 0x000128060a186981 */ /* 0x000ee2000c1e1900 */
[----:B------:R-:W-:-:S03]  /*0c10*/  @P5 LOP3.LUT R5, R5, R26, RZ, 0x3c, !PT ;  /* 0x0000001a05055212 */ /* 0x000fc600078e3cff */
[----:B------:R-:W3:Y:S01]  /*0c20*/  @P6 LDG.E R17, desc[UR6][R10.64+0x124] ;  /* 0x000124060a116981 */ /* 0x000ee2000c1e1900 */
[----:B------:R-:W-:-:S03]  /*0c30*/  @P5 LOP3.LUT R7, R7, R28, RZ, 0x3c, !PT ;  /* 0x0000001c07075212 */ /* 0x000fc600078e3cff */
[----:B------:R-:W3:Y:S01]  /*0c40*/  @P0 LDG.E R26, desc[UR6][R10.64+0x12c] ;  /* 0x00012c060a1a0981 */ /* 0x000ee2000c1e1900 */
[----:B------:R-:W-:-:S03]  /*0c50*/  @P5 LOP3.LUT R6, R6, R23, RZ, 0x3c, !PT ;  /* 0x0000001706065212 */ /* 0x000fc600078e3cff */
[----:B------:R-:W3:Y:S04]  /*0c60*/  @P0 LDG.E R28, desc[UR6][R10.64+0x13c] ;  /* 0x00013c060a1c0981 */ /* 0x000ee8000c1e1900 */
[----:B------:R-:W3:Y:S01]  /*0c70*/  @P0 LDG.E R23, desc[UR6][R10.64+0x138] ;  /* 0x000138060a170981 */ /* 0x000ee2000c1e1900 */
[----:B--2---:R-:W-:-:S03]  /*0c80*/  @P5 LOP3.LUT R3, R3, R18, RZ, 0x3c, !PT ;  /* 0x0000001203035212 */ /* 0x004fc600078e3cff */
[----:B------:R-:W2:Y:S01]  /*0c90*/  @P0 LDG.E R18, desc[UR6][R10.64+0x134] ;  /* 0x000134060a120981 */ /* 0x000ea2000c1e1900 */
[----:B------:R-:W-:-:S04]  /*0ca0*/  UIADD3 UR4, UPT, UPT, UR4, 0x10, URZ ;  /* 0x0000001004047890 */ /* 0x000fc8000fffe0ff */
[----:B------:R-:W-:Y:S01]  /*0cb0*/  UISETP.NE.AND UP0, UPT, UR4, 0x20, UPT ;  /* 0x000000200400788c */ /* 0x000fe2000bf05270 */
[----:B------:R-:W-:Y:S02]  /*0cc0*/  @P6 LOP3.LUT R5, R5, R20, RZ, 0x3c, !PT ;  /* 0x0000001405056212 */ /* 0x000fe400078e3cff */
[----:B----4-:R-:W-:Y:S02]  /*0cd0*/  @P6 LOP3.LUT R6, R6, R19, RZ, 0x3c, !PT ;  /* 0x0000001306066212 */ /* 0x010fe400078e3cff */
[----:B---3--:R-:W-:Y:S02]  /*0ce0*/  @P6 LOP3.LUT R7, R7, R22, RZ, 0x3c, !PT ;  /* 0x0000001607076212 */ /* 0x008fe400078e3cff */
[----:B------:R-:W-:Y:S02]  /*0cf0*/  @P0 LOP3.LUT R6, R6, R21, RZ, 0x3c, !PT ;  /* 0x0000001506060212 */ /* 0x000fe400078e3cff */
[----:B------:R-:W-:Y:S02]  /*0d00*/  @P6 LOP3.LUT R3, R3, R24, RZ, 0x3c, !PT ;  /* 0x0000001803036212 */ /* 0x000fe400078e3cff */
[----:B------:R-:W-:-:S02]  /*0d10*/  @P6 LOP3.LUT R2, R2, R17, RZ, 0x3c, !PT ;  /* 0x0000001102026212 */ /* 0x000fc400078e3cff */
[----:B------:R-:W-:Y:S02]  /*0d20*/  @P0 LOP3.LUT R5, R5, R26, RZ, 0x3c, !PT ;  /* 0x0000001a05050212 */ /* 0x000fe400078e3cff */
[----:B------:R-:W-:Y:S02]  /*0d30*/  @P0 LOP3.LUT R3, R3, R28, RZ, 0x3c, !PT ;  /* 0x0000001c03030212 */ /* 0x000fe400078e3cff */
[----:B------:R-:W-:Y:S02]  /*0d40*/  @P0 LOP3.LUT R2, R2, R23, RZ, 0x3c, !PT ;  /* 0x0000001702020212 */ /* 0x000fe400078e3cff */
[----:B--2---:R-:W-:Y:S01]  /*0d50*/  @P0 LOP3.LUT R7, R7, R18, RZ, 0x3c, !PT ;  /* 0x0000001207070212 */ /* 0x004fe200078e3cff */
[----:B------:R-:W-:Y:S06]  /*0d60*/  BRA.U UP0, `(.L_x_219) ;  /* 0xfffffff500487547 */ /* 0x000fec000b83ffff */
[----:B------:R-:W-:-:S05]  /*0d70*/  VIADD R0, R0, 0x1 ;  /* 0x0000000100007836 */ /* 0x000fca0000000000 */
[----:B------:R-:W-:-:S13]  /*0d80*/  ISETP.NE.AND P0, PT, R0, 0x5, PT ;  /* 0x000000050000780c */ /* 0x000fda0003f05270 */
[----:B------:R-:W-:Y:S05]  /*0d90*/  @P0 BRA `(.L_x_220) ;  /* 0xfffffff400300947 */ /* 0x000fea000383ffff */
[----:B------:R-:W-:Y:S01]  /*0da0*/  LOP3.LUT R0, R15, 0x3, RZ, 0xc0, !PT ;  /* 0x000000030f007812 */ /* 0x000fe200078ec0ff */
[----:B------:R0:W-:Y:S03]  /*0db0*/  STL [R1+0x4], R5 ;  /* 0x0000040501007387 */ /* 0x0001e60000100800 */
[----:B------:R-:W-:Y:S01]  /*0dc0*/  ISETP.NE.U32.AND P0, PT, R0, 0x1, PT ;  /* 0x000000010000780c */ /* 0x000fe20003f05070 */
[----:B------:R0:W-:Y:S03]  /*0dd0*/  STL.64 [R1+0x8], R6 ;  /* 0x0000080601007387 */ /* 0x0001e60000100a00 */
[----:B------:R-:W-:Y:S01]  /*0de0*/  ISETP.NE.AND.EX P0, PT, RZ, RZ, PT, P0 ;  /* 0x000000ffff00720c */ /* 0x000fe20003f05300 */
[----:B------:R0:W-:-:S12]  /*0df0*/  STL.64 [R1+0x10], R2 ;  /* 0x0000100201007387 */ /* 0x0001d80000100a00 */
[----:B0-----:R-:W-:Y:S05]  /*0e00*/  @!P0 BRA `(.L_x_218) ;  /* 0x0000001800088947 */ /* 0x001fea0003800000 */
[----:B------:R-:W-:Y:S01]  /*0e10*/  UMOV UR4, URZ ;  /* 0x000000ff00047c82 */ /* 0x000fe20008000000 */
[----:B------:R-:W-:Y:S01]  /*0e20*/  UMOV UR5, URZ ;  /* 0x000000ff00057c82 */ /* 0x000fe20008000000 */
[----:B------:R-:W-:Y:S02]  /*0e30*/  IMAD.MOV.U32 R0, RZ, RZ, RZ ;  /* 0x000000ffff007224 */ /* 0x000fe400078e00ff */
[----:B------:R-:W-:Y:S02]  /*0e40*/  IMAD.MOV.U32 R5, RZ, RZ, RZ ;  /* 0x000000ffff057224 */ /* 0x000fe400078e00ff */
[----:B------:R-:W-:Y:S02]  /*0e50*/  IMAD.U32 R3, RZ, RZ, UR4 ;  /* 0x00000004ff037e24 */ /* 0x000fe4000f8e00ff */
[----:B------:R-:W-:Y:S02]  /*0e60*/  IMAD.U32 R2, RZ, RZ, UR5 ;  /* 0x00000005ff027e24 */ /* 0x000fe4000f8e00ff */
[----:B------:R-:W-:-:S02]  /*0e70*/  IMAD.U32 R7, RZ, RZ, UR4 ;  /* 0x00000004ff077e24 */ /* 0x000fc4000f8e00ff */
[----:B------:R-:W-:-:S07]  /*0e80*/  IMAD.U32 R6, RZ, RZ, UR5 ;  /* 0x00000005ff067e24 */ /* 0x000fce000f8e00ff */
.L_x_222:
[----:B------:R-:W-:-:S06]  /*0e90*/  IMAD R16, R0, 0x4, R1 ;  /* 0x0000000400107824 */ /* 0x000fcc00078e0201 */
[----:B------:R-:W5:Y:S01]  /*0ea0*/  LDL R16, [R16+0x4] ;  /* 0x0000040010107983 */ /* 0x000f620000100800 */
[----:B------:R-:W-:-:S05]  /*0eb0*/  UMOV UR4, URZ ;  /* 0x000000ff00047c82 */ /* 0x000fca0008000000 */
.L_x_221:
        /* <DEDUP_REMOVED lines=183> */
[----:B0-----:R-:W-:Y:S05]  /*1a30*/  @P0 BRA `(.L_x_218) ;  /* 0x0000000800fc0947 */ /* 0x001fea0003800000 */
        /* <DEDUP_REMOVED lines=8> */
.L_x_224:
[----:B------:R-:W-:-:S06]  /*1ac0*/  IMAD R16, R0, 0x4, R1 ;  /* 0x0000000400107824 */ /* 0x000fcc00078e0201 */
[----:B------:R-:W5:Y:S01]  /*1ad0*/  LDL R16, [R16+0x4] ;  /* 0x0000040010107983 */ /* 0x000f620000100800 */
[----:B------:R-:W-:-:S05]  /*1ae0*/  UMOV UR4, URZ ;  /* 0x000000ff00047c82 */ /* 0x000fca0008000000 */
.L_x_223:
        /* <DEDUP_REMOVED lines=177> */
[----:B------:R0:W-:Y:S04]  /*2600*/  STL [R1+0x4], R5 ;  /* 0x0000040501007387 */ /* 0x0001e80000100800 */
[----:B------:R0:W-:Y:S04]  /*2610*/  STL.64 [R1+0x8], R6 ;  /* 0x0000080601007387 */ /* 0x0001e80000100a00 */
[----:B------:R0:W-:Y:S02]  /*2620*/  STL.64 [R1+0x10], R2 ;  /* 0x0000100201007387 */ /* 0x0001e40000100a00 */
.L_x_218:
[----:B------:R-:W-:Y:S05]  /*2630*/  BSYNC.RECONVERGENT B1 ;  /* 0x0000000000017941 */ /* 0x000fea0003800200 */
.L_x_217:
[----:B------:R-:W-:Y:S01]  /*2640*/  ISETP.GT.U32.AND P0, PT, R15, 0x3, PT ;  /* 0x000000030f00780c */ /* 0x000fe20003f04070 */
[----:B------:R-:W-:Y:S01]  /*2650*/  VIADD R13, R13, 0x1 ;  /* 0x000000010d0d7836 */ /* 0x000fe20000000000 */
[--C-:B------:R-:W-:Y:S02]  /*2660*/  SHF.R.U64 R15, R15, 0x2, R14.reuse ;  /* 0x000000020f0f7819 */ /* 0x100fe4000000120e */
[----:B------:R-:W-:Y:S02]  /*2670*/  ISETP.GT.U32.AND.EX P0, PT, R14, RZ, PT, P0 ;  /* 0x000000ff0e00720c */ /* 0x000fe40003f04100 */
[----:B------:R-:W-:-:S11]  /*2680*/  SHF.R.U32.HI R14, RZ, 0x2, R14 ;  /* 0x00000002ff0e7819 */ /* 0x000fd6000001160e */
[----:B------:R-:W-:Y:S05]  /*2690*/  @P0 BRA `(.L_x_225) ;  /* 0xffffffd800c40947 */ /* 0x000fea000383ffff */
.L_x_216:
[----:B------:R-:W-:Y:S05]  /*26a0*/  BSYNC.RECONVERGENT B0 ;  /* 0x0000000000007941 */ /* 0x000fea0003800200 */
.L_x_215:
[----:B------:R-:W2:Y:S01]  /*26b0*/  S2R R13, SR_TID.X ;  /* 0x00000000000d7919 */ /* 0x000ea20000002100 */
[----:B------:R-:W2:Y:S01]  /*26c0*/  S2UR UR4, SR_CTAID.X ;  /* 0x00000000000479c3 */ /* 0x000ea20000002500 */
[----:B------:R-:W1:Y:S01]  /*26d0*/  LDCU UR9, c[0x0][0x380] ;  /* 0x00007000ff0977ac */ /* 0x000e620008000800 */
[----:B------:R-:W-:Y:S01]  /*26e0*/  BSSY.RECONVERGENT B0, `(.L_x_226) ;  /* 0x00000a3000007945 */ /* 0x000fe20003800200 */
[----:B------:R-:W3:Y:S01]  /*26f0*/  LDCU UR8, c[0x0][0x390] ;  /* 0x00007200ff0877ac */ /* 0x000ee20008000800 */
[----:B------:R-:W4:Y:S01]  /*2700*/  LDCU UR5, c[0x0][0x370] ;  /* 0x00006e00ff0577ac */ /* 0x000f220008000800 */
[----:B-1----:R-:W-:-:S04]  /*2710*/  IMAD.U32 R10, RZ, RZ, UR9 ;  /* 0x00000009ff0a7e24 */ /* 0x002fc8000f8e00ff */
[----:B---3--:R-:W-:Y:S02]  /*2720*/  IMAD R0, R10, UR8, RZ ;  /* 0x000000080a007c24 */ /* 0x008fe4000f8e02ff */
[C---:B----4-:R-:W-:Y:S02]  /*2730*/  IMAD R11, R12.reuse, UR5, RZ ;  /* 0x000000050c0b7c24 */ /* 0x050fe4000f8e02ff */
[----:B--2---:R-:W-:-:S05]  /*2740*/  IMAD R13, R12, UR4, R13 ;  /* 0x000000040c0d7c24 */ /* 0x004fca000f8e020d */
[----:B------:R-:W-:-:S13]  /*2750*/  ISETP.GE.AND P0, PT, R13, R0, PT ;  /* 0x000000000d00720c */ /* 0x000fda0003f06270 */
[----:B------:R-:W-:Y:S05]  /*2760*/  @P0 BRA `(.L_x_227) ;  /* 0x0000000800680947 */ /* 0x000fea0003800000 */
[----:B------:R-:W1:Y:S01]  /*2770*/  I2F.U32.RP R16, R11 ;  /* 0x0000000b00107306 */ /* 0x000e620000209000 */
        /* <DEDUP_REMOVED lines=8> */
[----:B-1----:R-:W1:Y:S02]  /*2800*/  MUFU.RCP R16, R16 ;  /* 0x0000001000107308 */ /* 0x002e640000001000 */
[----:B-1----:R-:W-:Y:S02]  /*2810*/  VIADD R8, R16, 0xffffffe ;  /* 0x0ffffffe10087836 */ /* 0x002fe40000000000 */
[----:B------:R-:W-:-:S04]  /*2820*/  IMAD.MOV.U32 R16, RZ, RZ, R13 ;  /* 0x000000ffff107224 */ /* 0x000fc800078e000d */
[----:B------:R1:W2:Y:S02]  /*2830*/  F2I.FTZ.U32.TRUNC.NTZ R9, R8 ;  /* 0x0000000800097305 */ /* 0x0002a4000021f000 */
[----:B-1----:R-:W-:Y:S02]  /*2840*/  IMAD.MOV.U32 R8, RZ, RZ, RZ ;  /* 0x000000ffff087224 */ /* 0x002fe400078e00ff */
[----:B--2---:R-:W-:-:S04]  /*2850*/  IMAD R17, R17, R9, RZ ;  /* 0x0000000911117224 */ /* 0x004fc800078e02ff */
[----:B------:R-:W-:-:S06]  /*2860*/  IMAD.HI.U32 R9, R9, R17, R8 ;  /* 0x0000001109097227 */ /* 0x000fcc00078e0008 */
[----:B------:R-:W-:-:S04]  /*2870*/  IMAD.HI.U32 R9, R9, R12, RZ ;  /* 0x0000000c09097227 */ /* 0x000fc800078e00ff */
[----:B------:R-:W-:-:S04]  /*2880*/  IMAD.MOV R8, RZ, RZ, -R9 ;  /* 0x000000ffff087224 */ /* 0x000fc800078e0a09 */
[----:B------:R-:W-:-:S05]  /*2890*/  IMAD R12, R11, R8, R12 ;  /* 0x000000080b0c7224 */ /* 0x000fca00078e020c */
[----:B------:R-:W-:-:S13]  /*28a0*/  ISETP.GE.U32.AND P0, PT, R12, R11, PT ;  /* 0x0000000b0c00720c */ /* 0x000fda0003f06070 */
[----:B------:R-:W-:Y:S02]  /*28b0*/  @P0 IMAD.IADD R12, R12, 0x1, -R11 ;  /* 0x000000010c0c0824 */ /* 0x000fe400078e0a0b */
[----:B------:R-:W-:-:S03]  /*28c0*/  @P0 VIADD R9, R9, 0x1 ;  /* 0x0000000109090836 */ /* 0x000fc60000000000 */
[----:B------:R-:W-:-:S13]  /*28d0*/  ISETP.GE.U32.AND P1, PT, R12, R11, PT ;  /* 0x0000000b0c00720c */ /* 0x000fda0003f26070 */
[----:B------:R-:W-:Y:S01]  /*28e0*/  @P1 VIADD R9, R9, 0x1 ;  /* 0x0000000109091836 */ /* 0x000fe20000000000 */
[----:B------:R-:W-:-:S05]  /*28f0*/  @!P2 LOP3.LUT R9, RZ, R11, RZ, 0x33, !PT ;  /* 0x0000000bff09a212 */ /* 0x000fca00078e33ff */
[----:B------:R-:W-:-:S05]  /*2900*/  IMAD.IADD R20, R14, 0x1, R9 ;  /* 0x000000010e147824 */ /* 0x000fca00078e0209 */
[C---:B------:R-:W-:Y:S02]  /*2910*/  LOP3.LUT R8, R20.reuse, 0x3, RZ, 0xc0, !PT ;  /* 0x0000000314087812 */ /* 0x040fe400078ec0ff */
[----:B------:R-:W-:Y:S02]  /*2920*/  ISETP.GE.U32.AND P3, PT, R20, 0x3, PT ;  /* 0x000000031400780c */ /* 0x000fe40003f66070 */
[----:B------:R-:W-:-:S13]  /*2930*/  ISETP.NE.AND P0, PT, R8, 0x3, PT ;  /* 0x000000030800780c */ /* 0x000fda0003f05270 */
[----:B------:R-:W-:Y:S05]  /*2940*/  @!P0 BRA `(.L_x_229) ;  /* 0x0000000000948947 */ /* 0x000fea0003800000 */
[----:B------:R-:W-:Y:S01]  /*2950*/  IABS R12, R10 ;  /* 0x0000000a000c7213 */ /* 0x000fe20000000000 */
[----:B------:R-:W1:Y:S01]  /*2960*/  LDC R17, c[0x0][0x380] ;  /* 0x0000e000ff117b82 */ /* 0x000e620000000800 */
[----:B------:R-:W-:Y:S01]  /*2970*/  IMAD.MOV.U32 R18, RZ, RZ, RZ ;  /* 0x000000ffff127224 */ /* 0x000fe200078e00ff */
[----:B------:R-:W-:Y:S01]  /*2980*/  ISETP.NE.AND P0, PT, R10, RZ, PT ;  /* 0x000000ff0a00720c */ /* 0x000fe20003f05270 */
[----:B------:R-:W2:Y:S01]  /*2990*/  I2F.RP R14, R12 ;  /* 0x0000000c000e7306 */ /* 0x000ea20000209400 */
[----:B------:R-:W-:-:S04]  /*29a0*/  IMAD.MOV.U32 R16, RZ, RZ, R13 ;  /* 0x000000ffff107224 */ /* 0x000fc800078e000d */
[----:B------:R-:W3:Y:S03]  /*29b0*/  LDC.64 R8, c[0x0][0x388] ;  /* 0x0000e200ff087b82 */ /* 0x000ee60000000a00 */
[----:B--2---:R-:W2:Y:S02]  /*29c0*/  MUFU.RCP R14, R14 ;  /* 0x0000000e000e7308 */ /* 0x004ea40000001000 */
[----:B--2---:R-:W-:-:S06]  /*29d0*/  VIADD R15, R14, 0xffffffe ;  /* 0x0ffffffe0e0f7836 */ /* 0x004fcc0000000000 */
[----:B------:R-:W2:Y:S02]  /*29e0*/  F2I.FTZ.U32.TRUNC.NTZ R19, R15 ;  /* 0x0000000f00137305 */ /* 0x000ea4000021f000 */
[----:B--2---:R-:W-:-:S04]  /*29f0*/  IMAD.MOV R21, RZ, RZ, -R19 ;  /* 0x000000ffff157224 */ /* 0x004fc800078e0a13 */
[----:B------:R-:W-:-:S04]  /*2a00*/  IMAD R21, R21, R12, RZ ;  /* 0x0000000c15157224 */ /* 0x000fc800078e02ff */
[----:B------:R-:W-:Y:S01]  /*2a10*/  IMAD.HI.U32 R18, R19, R21, R18 ;  /* 0x0000001513127227 */ /* 0x000fe200078e0012 */
[----:B------:R-:W-:-:S03]  /*2a20*/  LOP3.LUT R19, RZ, R10, RZ, 0x33, !PT ;  /* 0x0000000aff137212 */ /* 0x000fc600078e33ff */
[----:B------:R-:W-:Y:S02]  /*2a30*/  VIADD R21, R20, 0x1 ;  /* 0x0000000114157836 */ /* 0x000fe40000000000 */
[----:B------:R-:W-:-:S03]  /*2a40*/  IMAD.MOV.U32 R20, RZ, RZ, RZ ;  /* 0x000000ffff147224 */ /* 0x000fc600078e00ff */
[----:B-1-3--:R-:W-:-:S07]  /*2a50*/  LOP3.LUT R21, R21, 0x3, RZ, 0xc0, !PT ;  /* 0x0000000315157812 */ /* 0x00afce00078ec0ff */
.L_x_230:
[----:B-1----:R-:W-:Y:S01]  /*2a60*/  IABS R15, R16 ;  /* 0x00000010000f7213 */ /* 0x002fe20000000000 */
[----:B------:R-:W-:Y:S01]  /*2a70*/  IMAD.MOV.U32 R10, RZ, RZ, R17 ;  /* 0x000000ffff0a7224 */ /* 0x000fe200078e0011 */
[----:B------:R-:W-:Y:S01]  /*2a80*/  ISETP.GE.AND P2, PT, R16, RZ, PT ;  /* 0x000000ff1000720c */ /* 0x000fe20003f46270 */
[----:B------:R-:W-:Y:S02]  /*2a90*/  VIADD R20, R20, 0x1 ;  /* 0x0000000114147836 */ /* 0x000fe40000000000 */
[----:B------:R-:W-:Y:S01]  /*2aa0*/  IMAD.HI.U32 R14, R18, R15, RZ ;  /* 0x0000000f120e7227 */ /* 0x000fe200078e00ff */
[----:B------:R-:W-:-:S03]  /*2ab0*/  IABS R22, R10 ;  /* 0x0000000a00167213 */ /* 0x000fc60000000000 */
[----:B------:R-:W-:-:S04]  /*2ac0*/  IMAD.MOV R14, RZ, RZ, -R14 ;  /* 0x000000ffff0e7224 */ /* 0x000fc800078e0a0e */
[----:B------:R-:W-:-:S05]  /*2ad0*/  IMAD R15, R22, R14, R15 ;  /* 0x0000000e160f7224 */ /* 0x000fca00078e020f */
[----:B------:R-:W-:-:S13]  /*2ae0*/  ISETP.GT.U32.AND P1, PT, R12, R15, PT ;  /* 0x0000000f0c00720c */ /* 0x000fda0003f24070 */
[----:B------:R-:W-:-:S05]  /*2af0*/  @!P1 IMAD.IADD R15, R15, 0x1, -R22 ;  /* 0x000000010f0f9824 */ /* 0x000fca00078e0a16 */
[----:B------:R-:W-:-:S13]  /*2b00*/  ISETP.GT.U32.AND P1, PT, R12, R15, PT ;  /* 0x0000000f0c00720c */ /* 0x000fda0003f24070 */
[----:B------:R-:W-:Y:S01]  /*2b10*/  @!P1 IMAD.IADD R15, R15, 0x1, -R22 ;  /* 0x000000010f0f9824 */ /* 0x000fe200078e0a16 */
[----:B------:R-:W-:-:S03]  /*2b20*/  ISETP.NE.AND P1, PT, R20, R21, PT ;  /* 0x000000151400720c */ /* 0x000fc60003f25270 */
[----:B------:R-:W-:Y:S02]  /*2b30*/  IMAD.MOV.U32 R22, RZ, RZ, R15 ;  /* 0x000000ffff167224 */ /* 0x000fe400078e000f */
[----:B------:R-:W-:-:S04]  /*2b40*/  IMAD.WIDE R14, R16, 0x4, R8 ;  /* 0x00000004100e7825 */ /* 0x000fc800078e0208 */
[----:B------:R-:W-:Y:S02]  /*2b50*/  @!P2 IMAD.MOV R22, RZ, RZ, -R22 ;  /* 0x000000ffff16a224 */ /* 0x000fe400078e0a16 */
[----:B------:R-:W-:-:S03]  /*2b60*/  IMAD.IADD R16, R11, 0x1, R16 ;  /* 0x000000010b107824 */ /* 0x000fc600078e0210 */
[----:B------:R-:W-:-:S05]  /*2b70*/  SEL R23, R19, R22, !P0 ;  /* 0x0000001613177207 */ /* 0x000fca0004000000 */
[----:B------:R1:W-:Y:S01]  /*2b80*/  STG.E desc[UR6][R14.64], R23 ;  /* 0x000000170e007986 */ /* 0x0003e2000c101906 */
[----:B------:R-:W-:Y:S05]  /*2b90*/  @P1 BRA `(.L_x_230) ;  /* 0xfffffffc00b01947 */ /* 0x000fea000383ffff */
.L_x_229:
[----:B------:R-:W-:Y:S05]  /*2ba0*/  BSYNC.RECONVERGENT B1 ;  /* 0x0000000000017941 */ /* 0x000fea0003800200 */
.L_x_228:
[----:B------:R-:W-:Y:S05]  /*2bb0*/  @!P3 BRA `(.L_x_227) ;  /* 0x000000040054b947 */ /* 0x000fea0003800000 */
[----:B------:R-:W-:Y:S01]  /*2bc0*/  IABS R12, R10 ;  /* 0x0000000a000c7213 */ /* 0x000fe20000000000 */
[----:B------:R-:W2:Y:S03]  /*2bd0*/  LDC R18, c[0x0][0x380] ;  /* 0x0000e000ff127b82 */ /* 0x000ea60000000800 */
[----:B------:R-:W3:Y:S05]  /*2be0*/  I2F.RP R17, R12 ;  /* 0x0000000c00117306 */ /* 0x000eea0000209400 */
[----:B------:R-:W4:Y:S03]  /*2bf0*/  LDC.64 R8, c[0x0][0x388] ;  /* 0x0000e200ff087b82 */ /* 0x000f260000000a00 */
[----:B---3--:R-:W1:Y:S02]  /*2c00*/  MUFU.RCP R17, R17 ;  /* 0x0000001100117308 */ /* 0x008e640000001000 */
[----:B-1----:R-:W-:-:S06]  /*2c10*/  VIADD R14, R17, 0xffffffe ;  /* 0x0ffffffe110e7836 */ /* 0x002fcc0000000000 */
[----:B------:R1:W3:Y:S02]  /*2c20*/  F2I.FTZ.U32.TRUNC.NTZ R15, R14 ;  /* 0x0000000e000f7305 */ /* 0x0002e4000021f000 */
[----:B-1----:R-:W-:Y:S02]  /*2c30*/  IMAD.MOV.U32 R14, RZ, RZ, RZ ;  /* 0x000000ffff0e7224 */ /* 0x002fe400078e00ff */
[----:B---3--:R-:W-:-:S04]  /*2c40*/  IMAD.MOV R19, RZ, RZ, -R15 ;  /* 0x000000ffff137224 */ /* 0x008fc800078e0a0f */
[----:B------:R-:W-:-:S04]  /*2c50*/  IMAD R19, R19, R12, RZ ;  /* 0x0000000c13137224 */ /* 0x000fc800078e02ff */
[----:B--2-4-:R-:W-:-:S07]  /*2c60*/  IMAD.HI.U32 R10, R15, R19, R14 ;  /* 0x000000130f0a7227 */ /* 0x014fce00078e000e */
.L_x_231:
[----:B--2---:R-:W-:Y:S01]  /*2c70*/  IABS R22, R18 ;  /* 0x0000001200167213 */ /* 0x004fe20000000000 */
[C---:B------:R-:W-:Y:S01]  /*2c80*/  IMAD.IADD R26, R11.reuse, 0x1, R16 ;  /* 0x000000010b1a7824 */ /* 0x040fe200078e0210 */
[----:B------:R-:W-:Y:S02]  /*2c90*/  IABS R17, R16 ;  /* 0x0000001000117213 */ /* 0x000fe40000000000 */
[----:B------:R-:W1:Y:S01]  /*2ca0*/  I2F.RP R19, R22 ;  /* 0x0000001600137306 */ /* 0x000e620000209400 */
[----:B------:R-:W-:Y:S01]  /*2cb0*/  IMAD.IADD R24, R11, 0x1, R26 ;  /* 0x000000010b187824 */ /* 0x000fe200078e021a */
[----:B------:R-:W-:Y:S01]  /*2cc0*/  IABS R21, R26 ;  /* 0x0000001a00157213 */ /* 0x000fe20000000000 */
[----:B------:R-:W-:Y:S01]  /*2cd0*/  IMAD.HI.U32 R10, R10, R17, RZ ;  /* 0x000000110a0a7227 */ /* 0x000fe200078e00ff */
[----:B------:R-:W-:-:S03]  /*2ce0*/  LOP3.LUT R25, RZ, R18, RZ, 0x33, !PT ;  /* 0x00000012ff197212 */ /* 0x000fc600078e33ff */
[----:B------:R-:W-:Y:S02]  /*2cf0*/  IMAD.MOV R10, RZ, RZ, -R10 ;  /* 0x000000ffff0a7224 */ /* 0x000fe400078e0a0a */
[----:B------:R-:W-:Y:S02]  /*2d00*/  IMAD.IADD R20, R11, 0x1, R24 ;  /* 0x000000010b147824 */ /* 0x000fe400078e0218 */
[----:B------:R-:W-:-:S03]  /*2d10*/  IMAD R17, R22, R10, R17 ;  /* 0x0000000a16117224 */ /* 0x000fc600078e0211 */
[----:B------:R-:W-:Y:S01]  /*2d20*/  IABS R23, R20 ;  /* 0x0000001400177213 */ /* 0x000fe20000000000 */
[----:B-1----:R-:W1:Y:S01]  /*2d30*/  MUFU.RCP R19, R19 ;  /* 0x0000001300137308 */ /* 0x002e620000001000 */
[----:B------:R-:W-:Y:S02]  /*2d40*/  ISETP.GT.U32.AND P0, PT, R12, R17, PT ;  /* 0x000000110c00720c */ /* 0x000fe40003f04070 */
[----:B------:R-:W-:-:S11]  /*2d50*/  ISETP.GE.AND P6, PT, R20, RZ, PT ;  /* 0x000000ff1400720c */ /* 0x000fd60003fc6270 */
[----:B------:R-:W-:Y:S01]  /*2d60*/  @!P0 IMAD.IADD R17, R17, 0x1, -R22 ;  /* 0x0000000111118824 */ /* 0x000fe200078e0a16 */
[----:B------:R-:W-:Y:S01]  /*2d70*/  ISETP.GE.AND P0, PT, R16, RZ, PT ;  /* 0x000000ff1000720c */ /* 0x000fe20003f06270 */
[----:B-1----:R-:W-:-:S03]  /*2d80*/  VIADD R14, R19, 0xffffffe ;  /* 0x0ffffffe130e7836 */ /* 0x002fc60000000000 */
[----:B------:R-:W-:Y:S01]  /*2d90*/  ISETP.GT.U32.AND P1, PT, R12, R17, PT ;  /* 0x000000110c00720c */ /* 0x000fe20003f24070 */
[----:B------:R1:W2:Y:S02]  /*2da0*/  F2I.FTZ.U32.TRUNC.NTZ R15, R14 ;  /* 0x0000000e000f7305 */ /* 0x0002a4000021f000 */
[----:B-1----:R-:W-:-:S10]  /*2db0*/  IMAD.MOV.U32 R14, RZ, RZ, RZ ;  /* 0x000000ffff0e7224 */ /* 0x002fd400078e00ff */
[----:B------:R-:W-:Y:S01]  /*2dc0*/  @!P1 IMAD.IADD R17, R17, 0x1, -R22 ;  /* 0x0000000111119824 */ /* 0x000fe200078e0a16 */
[----:B------:R-:W-:Y:S01]  /*2dd0*/  ISETP.NE.AND P1, PT, R18, RZ, PT ;  /* 0x000000ff1200720c */ /* 0x000fe20003f25270 */
[----:B--2---:R-:W-:-:S04]  /*2de0*/  IMAD.MOV R19, RZ, RZ, -R15 ;  /* 0x000000ffff137224 */ /* 0x004fc800078e0a0f */
[----:B------:R-:W-:-:S04]  /*2df0*/  IMAD R19, R19, R22, RZ ;  /* 0x0000001613137224 */ /* 0x000fc800078e02ff */
[----:B------:R-:W-:Y:S01]  /*2e00*/  IMAD.HI.U32 R10, R15, R19, R14 ;  /* 0x000000130f0a7227 */ /* 0x000fe200078e000e */
[----:B------:R-:W-:-:S03]  /*2e10*/  IABS R14, R24 ;  /* 0x00000018000e7213 */ /* 0x000fc60000000000 */
[----:B------:R-:W-:Y:S02]  /*2e20*/  IMAD.MOV.U32 R19, RZ, RZ, R21 ;  /* 0x000000ffff137224 */ /* 0x000fe400078e0015 */
[----:B------:R-:W-:Y:S02]  /*2e30*/  IMAD.MOV.U32 R21, RZ, RZ, R14 ;  /* 0x000000ffff157224 */ /* 0x000fe400078e000e */
[----:B------:R-:W-:-:S04]  /*2e40*/  IMAD.HI.U32 R12, R10, R19, RZ ;  /* 0x000000130a0c7227 */ /* 0x000fc800078e00ff */
[----:B------:R-:W-:-:S04]  /*2e50*/  IMAD.HI.U32 R15, R10, R23, RZ ;  /* 0x000000170a0f7227 */ /* 0x000fc800078e00ff */
[----:B------:R-:W-:Y:S02]  /*2e60*/  IMAD.MOV R12, RZ, RZ, -R12 ;  /* 0x000000ffff0c7224 */ /* 0x000fe400078e0a0c */
[----:B------:R-:W-:-:S04]  /*2e70*/  IMAD.HI.U32 R14, R10, R21, RZ ;  /* 0x000000150a0e7227 */ /* 0x000fc800078e00ff */
[----:B------:R-:W-:Y:S02]  /*2e80*/  IMAD.MOV R15, RZ, RZ, -R15 ;  /* 0x000000ffff0f7224 */ /* 0x000fe400078e0a0f */
[C---:B------:R-:W-:Y:S02]  /*2e90*/  IMAD R19, R22.reuse, R12, R19 ;  /* 0x0000000c16137224 */ /* 0x040fe400078e0213 */
[----:B------:R-:W-:Y:S02]  /*2ea0*/  IMAD.MOV R14, RZ, RZ, -R14 ;  /* 0x000000ffff0e7224 */ /* 0x000fe400078e0a0e */
[----:B------:R-:W-:Y:S02]  /*2eb0*/  IMAD.MOV.U32 R12, RZ, RZ, R22 ;  /* 0x000000ffff0c7224 */ /* 0x000fe400078e0016 */
[C---:B------:R-:W-:Y:S02]  /*2ec0*/  IMAD R23, R22.reuse, R15, R23 ;  /* 0x0000000f16177224 */ /* 0x040fe400078e0217 */
[----:B------:R-:W-:Y:S01]  /*2ed0*/  IMAD R21, R22, R14, R21 ;  /* 0x0000000e16157224 */ /* 0x000fe200078e0215 */
[C---:B------:R-:W-:Y:S01]  /*2ee0*/  ISETP.GT.U32.AND P2, PT, R12.reuse, R19, PT ;  /* 0x000000130c00720c */ /* 0x040fe20003f44070 */
[----:B------:R-:W-:Y:S01]  /*2ef0*/  IMAD.MOV.U32 R14, RZ, RZ, R17 ;  /* 0x000000ffff0e7224 */ /* 0x000fe200078e0011 */
[----:B------:R-:W-:Y:S01]  /*2f00*/  ISETP.GT.U32.AND P4, PT, R12, R23, PT ;  /* 0x000000170c00720c */ /* 0x000fe20003f84070 */
[----:B------:R-:W-:Y:S01]  /*2f10*/  IMAD.WIDE R16, R16, 0x4, R8 ;  /* 0x0000000410107825 */ /* 0x000fe200078e0208 */
[----:B------:R-:W-:-:S03]  /*2f20*/  ISETP.GT.U32.AND P3, PT, R12, R21, PT ;  /* 0x000000150c00720c */ /* 0x000fc60003f64070 */
[----:B------:R-:W-:Y:S01]  /*2f30*/  @!P0 IMAD.MOV R14, RZ, RZ, -R14 ;  /* 0x000000ffff0e8224 */ /* 0x000fe200078e0a0e */
[----:B------:R-:W-:-:S04]  /*2f40*/  ISETP.GE.AND P0, PT, R24, RZ, PT ;  /* 0x000000ff1800720c */ /* 0x000fc80003f06270 */
[----:B------:R-:W-:Y:S01]  /*2f50*/  SEL R27, R25, R14, !P1 ;  /* 0x0000000e191b7207 */ /* 0x000fe20004800000 */
[--C-:B------:R-:W-:Y:S01]  /*2f60*/  @!P2 IMAD.IADD R19, R19, 0x1, -R22.reuse ;  /* 0x000000011313a824 */ /* 0x100fe200078e0a16 */
[----:B------:R-:W-:Y:S01]  /*2f70*/  ISETP.GE.AND P2, PT, R26, RZ, PT ;  /* 0x000000ff1a00720c */ /* 0x000fe20003f46270 */
[--C-:B------:R-:W-:Y:S02]  /*2f80*/  @!P4 IMAD.IADD R23, R23, 0x1, -R22.reuse ;  /* 0x000000011717c824 */ /* 0x100fe400078e0a16 */
[----:B------:R-:W-:Y:S01]  /*2f90*/  @!P3 IMAD.IADD R21, R21, 0x1, -R22 ;  /* 0x000000011515b824 */ /* 0x000fe200078e0a16 */
[C---:B------:R-:W-:Y:S01]  /*2fa0*/  ISETP.GT.U32.AND P5, PT, R12.reuse, R19, PT ;  /* 0x000000130c00720c */ /* 0x040fe20003fa4070 */
[----:B------:R-:W-:Y:S01]  /*2fb0*/  IMAD.WIDE R14, R11, 0x4, R16 ;  /* 0x000000040b0e7825 */ /* 0x000fe200078e0210 */
[C---:B------:R-:W-:Y:S01]  /*2fc0*/  ISETP.GT.U32.AND P3, PT, R12.reuse, R23, PT ;  /* 0x000000170c00720c */ /* 0x040fe20003f64070 */
[----:B------:R1:W-:Y:S01]  /*2fd0*/  STG.E desc[UR6][R16.64], R27 ;  /* 0x0000001b10007986 */ /* 0x0003e2000c101906 */
[----:B------:R-:W-:-:S09]  /*2fe0*/  ISETP.GT.U32.AND P4, PT, R12, R21, PT ;  /* 0x000000150c00720c */ /* 0x000fd20003f84070 */
[--C-:B------:R-:W-:Y:S02]  /*2ff0*/  @!P5 IMAD.IADD R19, R19, 0x1, -R22.reuse ;  /* 0x000000011313d824 */ /* 0x100fe400078e0a16 */
[--C-:B------:R-:W-:Y:S02]  /*3000*/  @!P3 IMAD.IADD R23, R23, 0x1, -R22.reuse ;  /* 0x000000011717b824 */ /* 0x100fe400078e0a16 */
[----:B------:R-:W-:Y:S02]  /*3010*/  @!P4 IMAD.IADD R21, R21, 0x1, -R22 ;  /* 0x000000011515c824 */ /* 0x000fe400078e0a16 */
[----:B------:R-:W-:Y:S02]  /*3020*/  IMAD.MOV.U32 R24, RZ, RZ, R23 ;  /* 0x000000ffff187224 */ /* 0x000fe400078e0017 */
[----:B------:R-:W-:Y:S02]  /*3030*/  @!P2 IMAD.MOV R19, RZ, RZ, -R19 ;  /* 0x000000ffff13a224 */ /* 0x000fe400078e0a13 */
[----:B------:R-:W-:-:S03]  /*3040*/  IMAD.WIDE R22, R11, 0x4, R14 ;  /* 0x000000040b167825 */ /* 0x000fc600078e020e */
[C---:B------:R-:W-:Y:S01]  /*3050*/  SEL R19, R25.reuse, R19, !P1 ;  /* 0x0000001319137207 */ /* 0x040fe20004800000 */
[----:B------:R-:W-:Y:S02]  /*3060*/  @!P0 IMAD.MOV R21, RZ, RZ, -R21 ;  /* 0x000000ffff158224 */ /* 0x000fe400078e0a15 */
[----:B------:R-:W-:Y:S02]  /*3070*/  @!P6 IMAD.MOV R24, RZ, RZ, -R24 ;  /* 0x000000ffff18e224 */ /* 0x000fe400078e0a18 */
[----:B------:R2:W-:Y:S01]  /*3080*/  STG.E desc[UR6][R14.64], R19 ;  /* 0x000000130e007986 */ /* 0x0005e2000c101906 */
[----:B------:R-:W-:Y:S01]  /*3090*/  SEL R21, R25, R21, !P1 ;  /* 0x0000001519157207 */ /* 0x000fe20004800000 */
[----:B-1----:R-:W-:Y:S01]  /*30a0*/  IMAD.IADD R16, R11, 0x1, R20 ;  /* 0x000000010b107824 */ /* 0x002fe200078e0214 */
[----:B------:R-:W-:Y:S01]  /*30b0*/  SEL R29, R25, R24, !P1 ;  /* 0x00000018191d7207 */ /* 0x000fe20004800000 */
[----:B------:R-:W-:Y:S02]  /*30c0*/  IMAD.WIDE R24, R11, 0x4, R22 ;  /* 0x000000040b187825 */ /* 0x000fe400078e0216 */
[----:B------:R2:W-:Y:S01]  /*30d0*/  STG.E desc[UR6][R22.64], R21 ;  /* 0x0000001516007986 */ /* 0x0005e2000c101906 */
[----:B------:R-:W-:-:S03]  /*30e0*/  ISETP.GE.AND P0, PT, R16, R0, PT ;  /* 0x000000001000720c */ /* 0x000fc60003f06270 */
[----:B------:R2:W-:Y:S10]  /*30f0*/  STG.E desc[UR6][R24.64], R29 ;  /* 0x0000001d18007986 */ /* 0x0005f4000c101906 */
[----:B------:R-:W-:Y:S05]  /*3100*/  @!P0 BRA `(.L_x_231) ;  /* 0xfffffff800d88947 */ /* 0x000fea000383ffff */
.L_x_227:
[----:B------:R-:W-:Y:S05]  /*3110*/  BSYNC.RECONVERGENT B0 ;  /* 0x0000000000007941 */ /* 0x000fea0003800200 */
.L_x_226:
[----:B-12---:R-:W1:Y:S08]  /*3120*/  LDC.64 R14, c[0x0][0x390] ;  /* 0x0000e400ff0e7b82 */ /* 0x006e700000000a00 */
[----:B------:R-:W-:Y:S01]  /*3130*/  BAR.SYNC.DEFER_BLOCKING 0x0 ;  /* 0x0000000000007b1d */ /* 0x000fe20000010000 */
[----:B-1----:R-:W-:-:S04]  /*3140*/  ISETP.GE.AND P0, PT, R15, 0x1, PT ;  /* 0x000000010f00780c */ /* 0x002fc80003f06270 */
[----:B------:R-:W-:-:S13]  /*3150*/  ISETP.GE.OR P0, PT, R13, R14, !P0 ;  /* 0x0000000e0d00720c */ /* 0x000fda0004706670 */
[----:B------:R-:W-:Y:S05]  /*3160*/  @P0 EXIT ;  /* 0x000000000000094d */ /* 0x000fea0003800000 */
[C---:B------:R-:W-:Y:S02]  /*3170*/  LOP3.LUT R9, R15.reuse, 0x7ffffffc, RZ, 0xc0, !PT ;  /* 0x7ffffffc0f097812 */ /* 0x040fe400078ec0ff */
[----:B------:R-:W-:-:S03]  /*3180*/  LOP3.LUT R10, R15, 0x3, RZ, 0xc0, !PT ;  /* 0x000000030f0a7812 */ /* 0x000fc600078ec0ff */
[----:B------:R-:W-:-:S07]  /*3190*/  IMAD.MOV R9, RZ, RZ, -R9 ;  /* 0x000000ffff097224 */ /* 0x000fce00078e0a09 */
.L_x_236:
[----:B-1----:R-:W1:Y:S02]  /*31a0*/  LDC R8, c[0x0][0x394] ;  /* 0x0000e500ff087b82 */ /* 0x002e640000000800 */
[----:B-1----:R-:W-:-:S13]  /*31b0*/  ISETP.GE.U32.AND P0, PT, R8, 0x4, PT ;  /* 0x000000040800780c */ /* 0x002fda0003f06070 */
[----:B0-2---:R-:W-:Y:S05]  /*31c0*/  @!P0 BRA `(.L_x_232) ;  /* 0x0000000800b48947 */ /* 0x005fea0003800000 */
[----:B------:R-:W1:Y:S01]  /*31d0*/  LDC R0, c[0x0][0x380] ;  /* 0x0000e000ff007b82 */ /* 0x000e620000000800 */
[----:B------:R-:W-:Y:S02]  /*31e0*/  IMAD.MOV.U32 R22, RZ, RZ, RZ ;  /* 0x000000ffff167224 */ /* 0x000fe400078e00ff */
[----:B------:R-:W-:Y:S01]  /*31f0*/  VIADD R4, R4, 0x161f14 ;  /* 0x00161f1404047836 */ /* 0x000fe20000000000 */
[----:B-1----:R-:W1:Y:S01]  /*3200*/  I2F.U32.RP R12, R0 ;  /* 0x00000000000c7306 */ /* 0x002e620000209000 */
[----:B------:R-:W-:-:S07]  /*3210*/  ISETP.NE.U32.AND P0, PT, R0, RZ, PT ;  /* 0x000000ff0000720c */ /* 0x000fce0003f05070 */
[----:B-1----:R-:W1:Y:S02]  /*3220*/  MUFU.RCP R12, R12 ;  /* 0x0000000c000c7308 */ /* 0x002e640000001000 */
[----:B-1----:R-:W-:Y:S01]  /*3230*/  VIADD R14, R12, 0xffffffe ;  /* 0x0ffffffe0c0e7836 */ /* 0x002fe20000000000 */
[----:B------:R-:W-:-:S05]  /*3240*/  LOP3.LUT R12, RZ, R0, RZ, 0x33, !PT ;  /* 0x00000000ff0c7212 */ /* 0x000fca00078e33ff */
[----:B------:R-:W1:Y:S02]  /*3250*/  F2I.FTZ.U32.TRUNC.NTZ R23, R14 ;  /* 0x0000000e00177305 */ /* 0x000e64000021f000 */
[----:B-1----:R-:W-:-:S04]  /*3260*/  IMAD.MOV R15, RZ, RZ, -R23 ;  /* 0x000000ffff0f7224 */ /* 0x002fc800078e0a17 */
[----:B------:R-:W-:-:S04]  /*3270*/  IMAD R15, R15, R0, RZ ;  /* 0x000000000f0f7224 */ /* 0x000fc800078e02ff */
[----:B------:R-:W-:-:S04]  /*3280*/  IMAD.HI.U32 R22, R23, R15, R22 ;  /* 0x0000000f17167227 */ /* 0x000fc800078e0016 */
[----:B------:R-:W-:-:S07]  /*3290*/  IMAD.MOV.U32 R23, RZ, RZ, R9 ;  /* 0x000000ffff177224 */ /* 0x000fce00078e0009 */
.L_x_233:
[----:B-1----:R-:W-:Y:S02]  /*32a0*/  SHF.R.U32.HI R14, RZ, 0x2, R5 ;  /* 0x00000002ff0e7819 */ /* 0x002fe40000011605 */
[----:B------:R-:W-:Y:S02]  /*32b0*/  SHF.R.U32.HI R17, RZ, 0x2, R6 ;  /* 0x00000002ff117819 */ /* 0x000fe40000011606 */
[----:B------:R-:W-:Y:S01]  /*32c0*/  LOP3.LUT R14, R14, R5, RZ, 0x3c, !PT ;  /* 0x000000050e0e7212 */ /* 0x000fe200078e3cff */
[----:B0-----:R-:W-:Y:S01]  /*32d0*/  IMAD.SHL.U32 R5, R3, 0x10, RZ ;  /* 0x0000001003057824 */ /* 0x001fe200078e00ff */
[----:B------:R-:W-:-:S03]  /*32e0*/  LOP3.LUT R17, R17, R6, RZ, 0x3c, !PT ;  /* 0x0000000611117212 */ /* 0x000fc600078e3cff */
[----:B------:R-:W-:-:S05]  /*32f0*/  IMAD.SHL.U32 R15, R14, 0x2, RZ ;  /* 0x000000020e0f7824 */ /* 0x000fca00078e00ff */
[----:B------:R-:W-:Y:S01]  /*3300*/  LOP3.LUT R14, R14, R15, R5, 0x96, !PT ;  /* 0x0000000f0e0e7212 */ /* 0x000fe200078e9605 */
[----:B------:R-:W-:-:S03]  /*3310*/  IMAD.SHL.U32 R5, R17, 0x2, RZ ;  /* 0x0000000211057824 */ /* 0x000fc600078e00ff */
[----:B------:R-:W-:-:S05]  /*3320*/  LOP3.LUT R25, R14, R3, RZ, 0x3c, !PT ;  /* 0x000000030e197212 */ /* 0x000fca00078e3cff */
[----:B------:R-:W-:-:S05]  /*3330*/  IMAD.SHL.U32 R6, R25, 0x10, RZ ;  /* 0x0000001019067824 */ /* 0x000fca00078e00ff */
[----:B------:R-:W-:Y:S02]  /*3340*/  LOP3.LUT R6, R17, R5, R6, 0x96, !PT ;  /* 0x0000000511067212 */ /* 0x000fe400078e9606 */
[----:B------:R-:W-:Y:S02]  /*3350*/  IADD3 R5, PT, PT, R4, -0x10974f, R25 ;  /* 0xffef68b104057810 */ /* 0x000fe40007ffe019 */
[----:B------:R-:W-:-:S03]  /*3360*/  LOP3.LUT R27, R6, R25, RZ, 0x3c, !PT ;  /* 0x00000019061b7212 */ /* 0x000fc600078e3cff */
[----:B------:R-:W-:Y:S01]  /*3370*/  IMAD.HI.U32 R6, R22, R5, RZ ;  /* 0x0000000516067227 */ /* 0x000fe200078e00ff */
[----:B------:R-:W-:-:S03]  /*3380*/  IADD3 R15, PT, PT, R4, -0xb0f8a, R27 ;  /* 0xfff4f076040f7810 */ /* 0x000fc60007ffe01b */
[----:B------:R-:W-:Y:S02]  /*3390*/  IMAD.MOV R6, RZ, RZ, -R6 ;  /* 0x000000ffff067224 */ /* 0x000fe400078e0a06 */
[----:B------:R-:W-:-:S04]  /*33a0*/  IMAD.HI.U32 R14, R22, R15, RZ ;  /* 0x0000000f160e7227 */ /* 0x000fc800078e00ff */
[----:B------:R-:W-:Y:S02]  /*33b0*/  IMAD.MOV R14, RZ, RZ, -R14 ;  /* 0x000000ffff0e7224 */ /* 0x000fe400078e0a0e */
[C---:B------:R-:W-:Y:S02]  /*33c0*/  IMAD R5, R0.reuse, R6, R5 ;  /* 0x0000000600057224 */ /* 0x040fe400078e0205 */
[----:B------:R-:W-:Y:S02]  /*33d0*/  IMAD R17, R0, R14, R15 ;  /* 0x0000000e00117224 */ /* 0x000fe400078e020f */
[----:B------:R-:W0:Y:S01]  /*33e0*/  LDC.64 R14, c[0x0][0x388] ;  /* 0x0000e200ff0e7b82 */ /* 0x000e220000000a00 */
[-C--:B------:R-:W-:Y:S02]  /*33f0*/  ISETP.GE.U32.AND P1, PT, R5, R0.reuse, PT ;  /* 0x000000000500720c */ /* 0x080fe40003f26070 */
[----:B------:R-:W-:-:S11]  /*3400*/  ISETP.GE.U32.AND P2, PT, R17, R0, PT ;  /* 0x000000001100720c */ /* 0x000fd60003f46070 */
[--C-:B------:R-:W-:Y:S02]  /*3410*/  @P1 IMAD.IADD R5, R5, 0x1, -R0.reuse ;  /* 0x0000000105051824 */ /* 0x100fe400078e0a00 */
[----:B------:R-:W-:-:S03]  /*3420*/  @P2 IMAD.IADD R17, R17, 0x1, -R0 ;  /* 0x0000000111112824 */ /* 0x000fc600078e0a00 */
[-C--:B------:R-:W-:Y:S02]  /*3430*/  ISETP.GE.U32.AND P1, PT, R5, R0.reuse, PT ;  /* 0x000000000500720c */ /* 0x080fe40003f26070 */
[----:B------:R-:W-:-:S11]  /*3440*/  ISETP.GE.U32.AND P2, PT, R17, R0, PT ;  /* 0x000000001100720c */ /* 0x000fd60003f46070 */
[--C-:B------:R-:W-:Y:S02]  /*3450*/  @P1 IMAD.IADD R5, R5, 0x1, -R0.reuse ;  /* 0x0000000105051824 */ /* 0x100fe400078e0a00 */
[----:B------:R-:W-:-:S03]  /*3460*/  @P2 IMAD.IADD R17, R17, 0x1, -R0 ;  /* 0x0000000111112824 */ /* 0x000fc600078e0a00 */
[C---:B------:R-:W-:Y:S02]  /*3470*/  SEL R5, R12.reuse, R5, !P0 ;  /* 0x000000050c057207 */ /* 0x040fe40004000000 */
[----:B------:R-:W-:-:S03]  /*3480*/  SEL R17, R12, R17, !P0 ;  /* 0x000000110c117207 */ /* 0x000fc60004000000 */
[CC--:B------:R-:W-:Y:S02]  /*3490*/  IMAD R5, R13.reuse, R0.reuse, R5 ;  /* 0x000000000d057224 */ /* 0x0c0fe400078e0205 */
[----:B------:R-:W-:Y:S02]  /*34a0*/  IMAD R17, R13, R0, R17 ;  /* 0x000000000d117224 */ /* 0x000fe400078e0211 */
[----:B0-----:R-:W-:-:S04]  /*34b0*/  IMAD.WIDE R18, R5, 0x4, R14 ;  /* 0x0000000405127825 */ /* 0x001fc800078e020e */
[----:B------:R-:W-:Y:S01]  /*34c0*/  IMAD.WIDE R16, R17, 0x4, R14 ;  /* 0x0000000411107825 */ /* 0x000fe200078e020e */
[----:B------:R-:W2:Y:S04]  /*34d0*/  LDG.E R29, desc[UR6][R18.64] ;  /* 0x00000006121d7981 */ /* 0x000ea8000c1e1900 */
[----:B------:R-:W3:Y:S01]  /*34e0*/  LDG.E R26, desc[UR6][R16.64] ;  /* 0x00000006101a7981 */ /* 0x000ee2000c1e1900 */
[----:B------:R-:W-:-:S04]  /*34f0*/  SHF.R.U32.HI R6, RZ, 0x2, R7 ;  /* 0x00000002ff067819 */ /* 0x000fc80000011607 */
[----:B------:R-:W-:Y:S01]  /*3500*/  LOP3.LUT R6, R6, R7, RZ, 0x3c, !PT ;  /* 0x0000000706067212 */ /* 0x000fe200078e3cff */
[----:B------:R-:W-:-:S04]  /*3510*/  IMAD.SHL.U32 R5, R27, 0x10, RZ ;  /* 0x000000101b057824 */ /* 0x000fc800078e00ff */
[----:B------:R-:W-:-:S05]  /*3520*/  IMAD.SHL.U32 R7, R6, 0x2, RZ ;  /* 0x0000000206077824 */ /* 0x000fca00078e00ff */
[----:B------:R-:W-:Y:S02]  /*3530*/  LOP3.LUT R6, R6, R7, R5, 0x96, !PT ;  /* 0x0000000706067212 */ /* 0x000fe400078e9605 */
[----:B------:R-:W-:-:S04]  /*3540*/  SHF.R.U32.HI R5, RZ, 0x2, R2 ;  /* 0x00000002ff057819 */ /* 0x000fc80000011602 */
[----:B------:R-:W-:Y:S02]  /*3550*/  LOP3.LUT R5, R5, R2, RZ, 0x3c, !PT ;  /* 0x0000000205057212 */ /* 0x000fe400078e3cff */
[----:B------:R-:W-:-:S03]  /*3560*/  LOP3.LUT R2, R6, R27, RZ, 0x3c, !PT ;  /* 0x0000001b06027212 */ /* 0x000fc600078e3cff */
[----:B------:R-:W-:Y:S02]  /*3570*/  IMAD.SHL.U32 R20, R5, 0x2, RZ ;  /* 0x0000000205147824 */ /* 0x000fe400078e00ff */
[----:B------:R-:W-:Y:S01]  /*3580*/  IMAD.SHL.U32 R6, R2, 0x10, RZ ;  /* 0x0000001002067824 */ /* 0x000fe200078e00ff */
[----:B------:R-:W-:-:S04]  /*3590*/  IADD3 R7, PT, PT, R4, -0x587c5, R2 ;  /* 0xfffa783b04077810 */ /* 0x000fc80007ffe002 */
[----:B------:R-:W-:Y:S01]  /*35a0*/  LOP3.LUT R5, R5, R20, R6, 0x96, !PT ;  /* 0x0000001405057212 */ /* 0x000fe200078e9606 */
[----:B------:R-:W-:-:S03]  /*35b0*/  IMAD.HI.U32 R6, R22, R7, RZ ;  /* 0x0000000716067227 */ /* 0x000fc600078e00ff */
[----:B------:R-:W-:Y:S01]  /*35c0*/  LOP3.LUT R5, R5, R2, RZ, 0x3c, !PT ;  /* 0x0000000205057212 */ /* 0x000fe200078e3cff */
[----:B------:R-:W-:-:S04]  /*35d0*/  IMAD.MOV R6, RZ, RZ, -R6 ;  /* 0x000000ffff067224 */ /* 0x000fc800078e0a06 */
[----:B------:R-:W-:Y:S02]  /*35e0*/  IMAD.IADD R21, R5, 0x1, R4 ;  /* 0x0000000105157824 */ /* 0x000fe400078e0204 */
[----:B------:R-:W-:Y:S02]  /*35f0*/  IMAD R7, R0, R6, R7 ;  /* 0x0000000600077224 */ /* 0x000fe400078e0207 */
[----:B------:R-:W-:-:S04]  /*3600*/  IMAD.HI.U32 R6, R22, R21, RZ ;  /* 0x0000001516067227 */ /* 0x000fc800078e00ff */
[----:B------:R-:W-:-:S04]  /*3610*/  IMAD.MOV R6, RZ, RZ, -R6 ;  /* 0x000000ffff067224 */ /* 0x000fc800078e0a06 */
[----:B------:R-:W-:Y:S01]  /*3620*/  IMAD R21, R0, R6, R21 ;  /* 0x0000000600157224 */ /* 0x000fe200078e0215 */
[----:B------:R-:W-:-:S04]  /*3630*/  ISETP.GE.U32.AND P1, PT, R7, R0, PT ;  /* 0x000000000700720c */ /* 0x000fc80003f26070 */
[----:B------:R-:W-:-:S09]  /*3640*/  ISETP.GE.U32.AND P2, PT, R21, R0, PT ;  /* 0x000000001500720c */ /* 0x000fd20003f46070 */
[----:B------:R-:W-:-:S04]  /*3650*/  @P1 IMAD.IADD R7, R7, 0x1, -R0 ;  /* 0x0000000107071824 */ /* 0x000fc800078e0a00 */
[----:B------:R-:W-:Y:S01]  /*3660*/  @P2 IMAD.IADD R21, R21, 0x1, -R0 ;  /* 0x0000000115152824 */ /* 0x000fe200078e0a00 */
[----:B------:R-:W-:-:S04]  /*3670*/  ISETP.GE.U32.AND P1, PT, R7, R0, PT ;  /* 0x000000000700720c */ /* 0x000fc80003f26070 */
[----:B------:R-:W-:-:S09]  /*3680*/  ISETP.GE.U32.AND P2, PT, R21, R0, PT ;  /* 0x000000001500720c */ /* 0x000fd20003f46070 */
[----:B------:R-:W-:-:S04]  /*3690*/  @P1 IMAD.IADD R7, R7, 0x1, -R0 ;  /* 0x0000000107071824 */ /* 0x000fc800078e0a00 */
[----:B------:R-:W-:Y:S01]  /*36a0*/  @P2 IMAD.IADD R21, R21, 0x1, -R0 ;  /* 0x0000000115152824 */ /* 0x000fe200078e0a00 */
[----:B------:R-:W-:-:S04]  /*36b0*/  SEL R7, R12, R7, !P0 ;  /* 0x000000070c077207 */ /* 0x000fc80004000000 */
[----:B------:R-:W-:-:S05]  /*36c0*/  SEL R21, R12, R21, !P0 ;  /* 0x000000150c157207 */ /* 0x000fca0004000000 */
[CC--:B------:R-:W-:Y:S02]  /*36d0*/  IMAD R6, R13.reuse, R0.reuse, R21 ;  /* 0x000000000d067224 */ /* 0x0c0fe400078e0215 */
[----:B------:R-:W-:Y:S02]  /*36e0*/  IMAD R21, R13, R0, R7 ;  /* 0x000000000d157224 */ /* 0x000fe400078e0207 */
[----:B------:R-:W-:-:S04]  /*36f0*/  IMAD.WIDE R6, R6, 0x4, R14 ;  /* 0x0000000406067825 */ /* 0x000fc800078e020e */
[----:B------:R-:W-:Y:S01]  /*3700*/  IMAD.WIDE R20, R21, 0x4, R14 ;  /* 0x0000000415147825 */ /* 0x000fe200078e020e */
[----:B---3--:R-:W-:Y:S04]  /*3710*/  STG.E desc[UR6][R18.64], R26 ;  /* 0x0000001a12007986 */ /* 0x008fe8000c101906 */
[----:B--2---:R0:W-:Y:S04]  /*3720*/  STG.E desc[UR6][R16.64], R29 ;  /* 0x0000001d10007986 */ /* 0x0041e8000c101906 */
[----:B------:R-:W2:Y:S04]  /*3730*/  LDG.E R28, desc[UR6][R6.64] ;  /* 0x00000006061c7981 */ /* 0x000ea8000c1e1900 */
[----:B------:R-:W3:Y:S01]  /*3740*/  LDG.E R24, desc[UR6][R20.64] ;  /* 0x0000000614187981 */ /* 0x000ee2000c1e1900 */
[----:B0-----:R-:W-:-:S04]  /*3750*/  SHF.R.U32.HI R16, RZ, 0x2, R3 ;  /* 0x00000002ff107819 */ /* 0x001fc80000011603 */
[----:B------:R-:W-:Y:S01]  /*3760*/  LOP3.LUT R3, R16, R3, RZ, 0x3c, !PT ;  /* 0x0000000310037212 */ /* 0x000fe200078e3cff */
[----:B------:R-:W-:-:S04]  /*3770*/  IMAD.SHL.U32 R16, R5, 0x10, RZ ;  /* 0x0000001005107824 */ /* 0x000fc800078e00ff */
[----:B------:R-:W-:Y:S01]  /*3780*/  IMAD.SHL.U32 R17, R3, 0x2, RZ ;  /* 0x0000000203117824 */ /* 0x000fe200078e00ff */
[----:B------:R-:W-:-:S04]  /*3790*/  SHF.R.U32.HI R26, RZ, 0x2, R25 ;  /* 0x00000002ff1a7819 */ /* 0x000fc80000011619 */
[----:B------:R-:W-:Y:S02]  /*37a0*/  LOP3.LUT R18, R3, R17, R16, 0x96, !PT ;  /* 0x0000001103127212 */ /* 0x000fe400078e9610 */
[----:B------:R-:W-:Y:S02]  /*37b0*/  LOP3.LUT R26, R26, R25, RZ, 0x3c, !PT ;  /* 0x000000191a1a7212 */ /* 0x000fe400078e3cff */
[----:B------:R-:W-:-:S03]  /*37c0*/  LOP3.LUT R29, R18, R5, RZ, 0x3c, !PT ;  /* 0x00000005121d7212 */ /* 0x000fc600078e3cff */
[----:B------:R-:W-:Y:S02]  /*37d0*/  IMAD.SHL.U32 R16, R26, 0x2, RZ ;  /* 0x000000021a107824 */ /* 0x000fe400078e00ff */
[----:B------:R-:W-:Y:S01]  /*37e0*/  IMAD.SHL.U32 R17, R29, 0x10, RZ ;  /* 0x000000101d117824 */ /* 0x000fe200078e00ff */
[----:B------:R-:W-:-:S04]  /*37f0*/  IADD3 R3, PT, PT, R4, 0x587c5, R29 ;  /* 0x000587c504037810 */ /* 0x000fc80007ffe01d */
[----:B------:R-:W-:Y:S01]  /*3800*/  LOP3.LUT R16, R26, R16, R17, 0x96, !PT ;  /* 0x000000101a107212 */ /* 0x000fe200078e9611 */
[----:B------:R-:W-:-:S03]  /*3810*/  IMAD.HI.U32 R17, R22, R3, RZ ;  /* 0x0000000316117227 */ /* 0x000fc600078e00ff */
[----:B------:R-:W-:Y:S01]  /*3820*/  LOP3.LUT R25, R16, R29, RZ, 0x3c, !PT ;  /* 0x0000001d10197212 */ /* 0x000fe200078e3cff */
[----:B------:R-:W-:-:S03]  /*3830*/  IMAD.MOV R16, RZ, RZ, -R17 ;  /* 0x000000ffff107224 */ /* 0x000fc600078e0a11 */
[----:B------:R-:W-:Y:S01]  /*3840*/  IADD3 R17, PT, PT, R4, 0xb0f8a, R25 ;  /* 0x000b0f8a04117810 */ /* 0x000fe20007ffe019 */
[----:B------:R-:W-:-:S04]  /*3850*/  IMAD R3, R0, R16, R3 ;  /* 0x0000001000037224 */ /* 0x000fc800078e0203 */
        /* <DEDUP_REMOVED lines=12> */
[----:B------:R-:W-:Y:S01]  /*3920*/  SEL R17, R12, R17, !P0 ;  /* 0x000000110c117207 */ /* 0x000fe20004000000 */
[----:B------:R-:W-:-:S04]  /*3930*/  IMAD R3, R13, R0, R3 ;  /* 0x000000000d037224 */ /* 0x000fc800078e0203 */
[----:B------:R-:W-:-:S04]  /*3940*/  IMAD R17, R13, R0, R17 ;  /* 0x000000000d117224 */ /* 0x000fc800078e0211 */
[----:B------:R-:W-:-:S04]  /*3950*/  IMAD.WIDE R18, R17, 0x4, R14 ;  /* 0x0000000411127825 */ /* 0x000fc800078e020e */
[----:B------:R-:W-:Y:S01]  /*3960*/  IMAD.WIDE R16, R3, 0x4, R14 ;  /* 0x0000000403107825 */ /* 0x000fe200078e020e */
[----:B--2---:R0:W-:Y:S04]  /*3970*/  STG.E desc[UR6][R20.64], R28 ;  /* 0x0000001c14007986 */ /* 0x0041e8000c101906 */
[----:B---3--:R1:W-:Y:S04]  /*3980*/  STG.E desc[UR6][R6.64], R24 ;  /* 0x0000001806007986 */ /* 0x0083e8000c101906 */
[----:B------:R-:W2:Y:S04]  /*3990*/  LDG.E R26, desc[UR6][R16.64] ;  /* 0x00000006101a7981 */ /* 0x000ea8000c1e1900 */
[----:B0-----:R-:W3:Y:S01]  /*39a0*/  LDG.E R28, desc[UR6][R18.64] ;  /* 0x00000006121c7981 */ /* 0x001ee2000c1e1900 */
[----:B------:R-:W-:-:S04]  /*39b0*/  SHF.R.U32.HI R3, RZ, 0x2, R27 ;  /* 0x00000002ff037819 */ /* 0x000fc8000001161b */
[----:B------:R-:W-:Y:S01]  /*39c0*/  LOP3.LUT R3, R3, R27, RZ, 0x3c, !PT ;  /* 0x0000001b03037212 */ /* 0x000fe200078e3cff */
[----:B------:R-:W-:-:S04]  /*39d0*/  IMAD.SHL.U32 R27, R25, 0x10, RZ ;  /* 0x00000010191b7824 */ /* 0x000fc800078e00ff */
[----:B-1----:R-:W-:-:S05]  /*39e0*/  IMAD.SHL.U32 R6, R3, 0x2, RZ ;  /* 0x0000000203067824 */ /* 0x002fca00078e00ff */
[----:B------:R-:W-:Y:S02]  /*39f0*/  LOP3.LUT R27, R3, R6, R27, 0x96, !PT ;  /* 0x00000006031b7212 */ /* 0x000fe400078e961b */
[----:B------:R-:W-:-:S04]  /*3a00*/  SHF.R.U32.HI R3, RZ, 0x2, R2 ;  /* 0x00000002ff037819 */ /* 0x000fc80000011602 */
        /* <DEDUP_REMOVED lines=28> */
[----:B---3--:R1:W-:Y:S04]  /*3bd0*/  STG.E desc[UR6][R16.64], R28 ;  /* 0x0000001c10007986 */ /* 0x0083e8000c101906 */
[----:B--2---:R1:W-:Y:S04]  /*3be0*/  STG.E desc[UR6][R18.64], R26 ;  /* 0x0000001a12007986 */ /* 0x0043e8000c101906 */
[----:B------:R-:W2:Y:S04]  /*3bf0*/  LDG.E R24, desc[UR6][R20.64] ;  /* 0x0000000614187981 */ /* 0x000ea8000c1e1900 */
[----:B------:R-:W3:Y:S01]  /*3c00*/  LDG.E R27, desc[UR6][R14.64] ;  /* 0x000000060e1b7981 */ /* 0x000ee2000c1e1900 */
[----:B------:R-:W-:-:S05]  /*3c10*/  VIADD R23, R23, 0x4 ;  /* 0x0000000417177836 */ /* 0x000fca0000000000 */
[----:B------:R-:W-:Y:S01]  /*3c20*/  ISETP.NE.AND P1, PT, R23, RZ, PT ;  /* 0x000000ff1700720c */ /* 0x000fe20003f25270 */
[----:B------:R-:W-:Y:S02]  /*3c30*/  IMAD.MOV.U32 R6, RZ, RZ, R29 ;  /* 0x000000ffff067224 */ /* 0x000fe400078e001d */
[----:B------:R-:W-:Y:S02]  /*3c40*/  IMAD.MOV.U32 R7, RZ, RZ, R25 ;  /* 0x000000ffff077224 */ /* 0x000fe400078e0019 */
[----:B------:R-:W-:Y:S01]  /*3c50*/  VIADD R4, R4, 0x2c3e28 ;  /* 0x002c3e2804047836 */ /* 0x000fe20000000000 */
[----:B--2---:R1:W-:Y:S04]  /*3c60*/  STG.E desc[UR6][R14.64], R24 ;  /* 0x000000180e007986 */ /* 0x0043e8000c101906 */
[----:B---3--:R1:W-:Y:S03]  /*3c70*/  STG.E desc[UR6][R20.64], R27 ;  /* 0x0000001b14007986 */ /* 0x0083e6000c101906 */
[----:B------:R-:W-:Y:S05]  /*3c80*/  @P1 BRA `(.L_x_233) ;  /* 0xfffffff400841947 */ /* 0x000fea000383ffff */
[----:B------:R-:W-:-:S07]  /*3c90*/  VIADD R4, R4, 0xffe9e0ec ;  /* 0xffe9e0ec04047836 */ /* 0x000fce0000000000 */
.L_x_232:
[----:B------:R-:W-:-:S13]  /*3ca0*/  ISETP.NE.AND P0, PT, R10, RZ, PT ;  /* 0x000000ff0a00720c */ /* 0x000fda0003f05270 */
[----:B------:R-:W-:Y:S05]  /*3cb0*/  @!P0 BRA `(.L_x_234) ;  /* 0x0000000800788947 */ /* 0x000fea0003800000 */
[----:B------:R-:W-:Y:S01]  /*3cc0*/  ISETP.NE.AND P1, PT, R10, 0x1, PT ;  /* 0x000000010a00780c */ /* 0x000fe20003f25270 */
[----:B------:R-:W-:Y:S01]  /*3cd0*/  IMAD.MOV.U32 R12, RZ, RZ, R5 ;  /* 0x000000ffff0c7224 */ /* 0x000fe200078e0005 */
[----:B------:R-:W-:Y:S01]  /*3ce0*/  LOP3.LUT P0, RZ, R8, 0x1, RZ, 0xc0, !PT ;  /* 0x0000000108ff7812 */ /* 0x000fe2000780c0ff */
[----:B------:R-:W-:Y:S02]  /*3cf0*/  IMAD.MOV.U32 R25, RZ, RZ, R6 ;  /* 0x000000ffff197224 */ /* 0x000fe400078e0006 */
[----:B------:R-:W-:Y:S02]  /*3d00*/  IMAD.MOV.U32 R0, RZ, RZ, R7 ;  /* 0x000000ffff007224 */ /* 0x000fe400078e0007 */
[----:B------:R-:W-:Y:S02]  /*3d10*/  IMAD.MOV.U32 R8, RZ, RZ, R2 ;  /* 0x000000ffff087224 */ /* 0x000fe400078e0002 */
[----:B0-----:R-:W-:-:S04]  /*3d20*/  IMAD.MOV.U32 R5, RZ, RZ, R3 ;  /* 0x000000ffff057224 */ /* 0x001fc800078e0003 */
[----:B------:R-:W-:Y:S05]  /*3d30*/  @!P1 BRA `(.L_x_235) ;  /* 0x0000000400789947 */ /* 0x000fea0003800000 */
[----:B------:R-:W0:Y:S01]  /*3d40*/  LDCU UR4, c[0x0][0x380] ;  /* 0x00007000ff0477ac */ /* 0x000e220008000800 */
[----:B-1----:R-:W-:Y:S01]  /*3d50*/  SHF.R.U32.HI R15, RZ, 0x2, R12 ;  /* 0x00000002ff0f7819 */ /* 0x002fe2000001160c */
[----:B------:R-:W-:-:S03]  /*3d60*/  IMAD.SHL.U32 R2, R3, 0x10, RZ ;  /* 0x0000001003027824 */ /* 0x000fc600078e00ff */
[----:B------:R-:W-:Y:S02]  /*3d70*/  LOP3.LUT R15, R15, R12, RZ, 0x3c, !PT ;  /* 0x0000000c0f0f7212 */ /* 0x000fe400078e3cff */
[----:B------:R-:W-:-:S03]  /*3d80*/  SHF.R.U32.HI R12, RZ, 0x2, R25 ;  /* 0x00000002ff0c7819 */ /* 0x000fc60000011619 */
[----:B------:R-:W-:Y:S01]  /*3d90*/  IMAD.SHL.U32 R6, R15, 0x2, RZ ;  /* 0x000000020f067824 */ /* 0x000fe200078e00ff */
[----:B------:R-:W-:-:S04]  /*3da0*/  LOP3.LUT R12, R12, R25, RZ, 0x3c, !PT ;  /* 0x000000190c0c7212 */ /* 0x000fc800078e3cff */
[----:B------:R-:W-:Y:S01]  /*3db0*/  LOP3.LUT R2, R15, R6, R2, 0x96, !PT ;  /* 0x000000060f027212 */ /* 0x000fe200078e9602 */
[----:B0-----:R-:W0:Y:S03]  /*3dc0*/  I2F.U32.RP R14, UR4 ;  /* 0x00000004000e7d06 */ /* 0x001e260008209000 */
[----:B------:R-:W-:Y:S01]  /*3dd0*/  LOP3.LUT R25, R2, R3, RZ, 0x3c, !PT ;  /* 0x0000000302197212 */ /* 0x000fe200078e3cff */
[----:B------:R-:W-:-:S04]  /*3de0*/  IMAD.SHL.U32 R2, R12, 0x2, RZ ;  /* 0x000000020c027824 */ /* 0x000fc800078e00ff */
[----:B------:R-:W-:-:S05]  /*3df0*/  IMAD.SHL.U32 R3, R25, 0x10, RZ ;  /* 0x0000001019037824 */ /* 0x000fca00078e00ff */
[----:B------:R-:W-:Y:S01]  /*3e00*/  LOP3.LUT R2, R12, R2, R3, 0x96, !PT ;  /* 0x000000020c027212 */ /* 0x000fe200078e9603 */
[----:B0-----:R-:W0:Y:S03]  /*3e10*/  MUFU.RCP R14, R14 ;  /* 0x0000000e000e7308 */ /* 0x001e260000001000 */
[----:B------:R-:W-:Y:S01]  /*3e20*/  LOP3.LUT R23, R2, R25, RZ, 0x3c, !PT ;  /* 0x0000001902177212 */ /* 0x000fe200078e3cff */
[----:B0-----:R-:W-:-:S06]  /*3e30*/  VIADD R7, R14, 0xffffffe ;  /* 0x0ffffffe0e077836 */ /* 0x001fcc0000000000 */
[----:B------:R-:W0:Y:S02]  /*3e40*/  F2I.FTZ.U32.TRUNC.NTZ R7, R7 ;  /* 0x0000000700077305 */ /* 0x000e24000021f000 */
[----:B0-----:R-:W-:-:S04]  /*3e50*/  IMAD.MOV R6, RZ, RZ, -R7 ;  /* 0x000000ffff067224 */ /* 0x001fc800078e0a07 */
[----:B------:R-:W-:Y:S02]  /*3e60*/  IMAD R3, R6, UR4, RZ ;  /* 0x0000000406037c24 */ /* 0x000fe4000f8e02ff */
[----:B------:R-:W-:-:S04]  /*3e70*/  IMAD.MOV.U32 R6, RZ, RZ, RZ ;  /* 0x000000ffff067224 */ /* 0x000fc800078e00ff */
[----:B------:R-:W-:Y:S01]  /*3e80*/  IMAD.HI.U32 R2, R7, R3, R6 ;  /* 0x0000000307027227 */ /* 0x000fe200078e0006 */
[C---:B------:R-:W-:Y:S02]  /*3e90*/  IADD3 R7, PT, PT, R4.reuse, 0xb0f8a, R23 ;  /* 0x000b0f8a04077810 */ /* 0x040fe40007ffe017 */
[----:B------:R-:W-:-:S03]  /*3ea0*/  IADD3 R3, PT, PT, R4, 0x587c5, R25 ;  /* 0x000587c504037810 */ /* 0x000fc60007ffe019 */
[----:B------:R-:W-:-:S04]  /*3eb0*/  IMAD.HI.U32 R12, R2, R7, RZ ;  /* 0x00000007020c7227 */ /* 0x000fc800078e00ff */
[----:B------:R-:W-:-:S04]  /*3ec0*/  IMAD.HI.U32 R6, R2, R3, RZ ;  /* 0x0000000302067227 */ /* 0x000fc800078e00ff */
[----:B------:R-:W-:Y:S02]  /*3ed0*/  IMAD.MOV R12, RZ, RZ, -R12 ;  /* 0x000000ffff0c7224 */ /* 0x000fe400078e0a0c */
[----:B------:R-:W-:Y:S02]  /*3ee0*/  IMAD.MOV R6, RZ, RZ, -R6 ;  /* 0x000000ffff067224 */ /* 0x000fe400078e0a06 */
[----:B------:R-:W-:Y:S01]  /*3ef0*/  IMAD R15, R12, UR4, R7 ;  /* 0x000000040c0f7c24 */ /* 0x000fe2000f8e0207 */
[----:B------:R-:W-:Y:S01]  /*3f00*/  LOP3.LUT R12, RZ, UR4, RZ, 0x33, !PT ;  /* 0x00000004ff0c7c12 */ /* 0x000fe2000f8e33ff */
[----:B------:R-:W-:Y:S02]  /*3f10*/  IMAD R3, R6, UR4, R3 ;  /* 0x0000000406037c24 */ /* 0x000fe4000f8e0203 */
[----:B------:R-:W0:Y:S01]  /*3f20*/  LDC.64 R6, c[0x0][0x388] ;  /* 0x0000e200ff067b82 */ /* 0x000e220000000a00 */
[----:B------:R-:W-:Y:S02]  /*3f30*/  ISETP.GE.U32.AND P2, PT, R15, UR4, PT ;  /* 0x000000040f007c0c */ /* 0x000fe4000bf46070 */
[----:B------:R-:W-:-:S11]  /*3f40*/  ISETP.GE.U32.AND P1, PT, R3, UR4, PT ;  /* 0x0000000403007c0c */ /* 0x000fd6000bf26070 */
[----:B------:R-:W-:Y:S02]  /*3f50*/  @P2 VIADD R15, R15, -UR4 ;  /* 0x800000040f0f2c36 */ /* 0x000fe40008000000 */
[----:B------:R-:W-:Y:S01]  /*3f60*/  @P1 VIADD R3, R3, -UR4 ;  /* 0x8000000403031c36 */ /* 0x000fe20008000000 */
[----:B------:R-:W-:Y:S02]  /*3f70*/  ISETP.NE.U32.AND P1, PT, RZ, UR4, PT ;  /* 0x00000004ff007c0c */ /* 0x000fe4000bf25070 */
[----:B------:R-:W-:Y:S02]  /*3f80*/  ISETP.GE.U32.AND P3, PT, R15, UR4, PT ;  /* 0x000000040f007c0c */ /* 0x000fe4000bf66070 */
[----:B------:R-:W-:-:S11]  /*3f90*/  ISETP.GE.U32.AND P2, PT, R3, UR4, PT ;  /* 0x0000000403007c0c */ /* 0x000fd6000bf46070 */
[----:B------:R-:W-:Y:S02]  /*3fa0*/  @P3 VIADD R15, R15, -UR4 ;  /* 0x800000040f0f3c36 */ /* 0x000fe40008000000 */
[----:B------:R-:W-:-:S03]  /*3fb0*/  @P2 VIADD R3, R3, -UR4 ;  /* 0x8000000403032c36 */ /* 0x000fc60008000000 */
[C---:B------:R-:W-:Y:S02]  /*3fc0*/  SEL R16, R12.reuse, R15, !P1 ;  /* 0x0000000f0c107207 */ /* 0x040fe40004800000 */
[----:B------:R-:W-:-:S03]  /*3fd0*/  SEL R14, R12, R3, !P1 ;  /* 0x000000030c0e7207 */ /* 0x000fc60004800000 */
[C---:B------:R-:W-:Y:S02]  /*3fe0*/  IMAD R15, R13.reuse, UR4, R16 ;  /* 0x000000040d0f7c24 */ /* 0x040fe4000f8e0210 */
[----:B------:R-:W-:Y:S02]  /*3ff0*/  IMAD R17, R13, UR4, R14 ;  /* 0x000000040d117c24 */ /* 0x000fe4000f8e020e */
[----:B0-----:R-:W-:-:S04]  /*4000*/  IMAD.WIDE R14, R15, 0x4, R6 ;  /* 0x000000040f0e7825 */ /* 0x001fc800078e0206 */
[----:B------:R-:W-:Y:S01]  /*4010*/  IMAD.WIDE R16, R17, 0x4, R6 ;  /* 0x0000000411107825 */ /* 0x000fe200078e0206 */
[----:B------:R-:W2:Y:S04]  /*4020*/  LDG.E R29, desc[UR6][R14.64] ;  /* 0x000000060e1d7981 */ /* 0x000ea8000c1e1900 */
[----:B------:R-:W3:Y:S01]  /*4030*/  LDG.E R27, desc[UR6][R16.64] ;  /* 0x00000006101b7981 */ /* 0x000ee2000c1e1900 */
[----:B------:R-:W-:Y:S02]  /*4040*/  SHF.R.U32.HI R3, RZ, 0x2, R0 ;  /* 0x00000002ff037819 */ /* 0x000fe40000011600 */
[----:B------:R-:W-:Y:S02]  /*4050*/  SHF.R.U32.HI R19, RZ, 0x2, R8 ;  /* 0x00000002ff137819 */ /* 0x000fe40000011608 */
[----:B------:R-:W-:Y:S01]  /*4060*/  LOP3.LUT R3, R3, R0, RZ, 0x3c, !PT ;  /* 0x0000000003037212 */ /* 0x000fe200078e3cff */
[----:B------:R-:W-:Y:S01]  /*4070*/  IMAD.SHL.U32 R0, R23, 0x10, RZ ;  /* 0x0000001017007824 */ /* 0x000fe200078e00ff */
[----:B------:R-:W-:-:S03]  /*4080*/  LOP3.LUT R19, R19, R8, RZ, 0x3c, !PT ;  /* 0x0000000813137212 */ /* 0x000fc600078e3cff */
[----:B------:R-:W-:-:S05]  /*4090*/  IMAD.SHL.U32 R18, R3, 0x2, RZ ;  /* 0x0000000203127824 */ /* 0x000fca00078e00ff */
[----:B------:R-:W-:Y:S01]  /*40a0*/  LOP3.LUT R0, R3, R18, R0, 0x96, !PT ;  /* 0x0000001203007212 */ /* 0x000fe200078e9600 */
[----:B------:R-:W-:-:S03]  /*40b0*/  IMAD.SHL.U32 R3, R19, 0x2, RZ ;  /* 0x0000000213037824 */ /* 0x000fc600078e00ff */
[----:B------:R-:W-:-:S05]  /*40c0*/  LOP3.LUT R8, R0, R23, RZ, 0x3c, !PT ;  /* 0x0000001700087212 */ /* 0x000fca00078e3cff */
[----:B------:R-:W-:-:S05]  /*40d0*/  IMAD.SHL.U32 R0, R8, 0x10, RZ ;  /* 0x0000001008007824 */ /* 0x000fca00078e00ff */
[----:B------:R-:W-:Y:S02]  /*40e0*/  LOP3.LUT R3, R19, R3, R0, 0x96, !PT ;  /* 0x0000000313037212 */ /* 0x000fe400078e9600 */
[C---:B------:R-:W-:Y:S01]  /*40f0*/  IADD3 R19, PT, PT, R4.reuse, 0x10974f, R8 ;  /* 0x0010974f04137810 */ /* 0x040fe20007ffe008 */
[----:B------:R-:W-:Y:S01]  /*4100*/  VIADD R4, R4, 0x161f14 ;  /* 0x00161f1404047836 */ /* 0x000fe20000000000 */
[----:B------:R-:W-:-:S05]  /*4110*/  LOP3.LUT R3, R3, R8, RZ, 0x3c, !PT ;  /* 0x0000000803037212 */ /* 0x000fca00078e3cff */
[----:B------:R-:W-:-:S04]  /*4120*/  IMAD.IADD R21, R4, 0x1, R3 ;  /* 0x0000000104157824 */ /* 0x000fc800078e0203 */
[----:B------:R-:W-:-:S04]  /*4130*/  IMAD.HI.U32 R0, R2, R21, RZ ;  /* 0x0000001502007227 */ /* 0x000fc800078e00ff */
[----:B------:R-:W-:-:S04]  /*4140*/  IMAD.HI.U32 R2, R2, R19, RZ ;  /* 0x0000001302027227 */ /* 0x000fc800078e00ff */
[----:B------:R-:W-:Y:S02]  /*4150*/  IMAD.MOV R0, RZ, RZ, -R0 ;  /* 0x000000ffff007224 */ /* 0x000fe400078e0a00 */
[----:B------:R-:W-:Y:S02]  /*4160*/  IMAD.MOV R2, RZ, RZ, -R2 ;  /* 0x000000ffff027224 */ /* 0x000fe400078e0a02 */
[----:B------:R-:W-:Y:S02]  /*4170*/  IMAD R21, R0, UR4, R21 ;  /* 0x0000000400157c24 */ /* 0x000fe4000f8e0215 */
[----:B------:R-:W-:-:S03]  /*4180*/  IMAD R19, R2, UR4, R19 ;  /* 0x0000000402137c24 */ /* 0x000fc6000f8e0213 */
[----:B------:R-:W-:Y:S02]  /*4190*/  ISETP.GE.U32.AND P3, PT, R21, UR4, PT ;  /* 0x0000000415007c0c */ /* 0x000fe4000bf66070 */
[----:B------:R-:W-:-:S11]  /*41a0*/  ISETP.GE.U32.AND P2, PT, R19, UR4, PT ;  /* 0x0000000413007c0c */ /* 0x000fd6000bf46070 */
[----:B------:R-:W-:Y:S02]  /*41b0*/  @P3 VIADD R21, R21, -UR4 ;  /* 0x8000000415153c36 */ /* 0x000fe40008000000 */
[----:B------:R-:W-:-:S03]  /*41c0*/  @P2 VIADD R19, R19, -UR4 ;  /* 0x8000000413132c36 */ /* 0x000fc60008000000 */
        /* <DEDUP_REMOVED lines=8> */
[----:B------:R-:W-:-:S04]  /*4250*/  IMAD.WIDE R18, R19, 0x4, R6 ;  /* 0x0000000413127825 */ /* 0x000fc800078e0206 */
[----:B------:R-:W-:Y:S01]  /*4260*/  IMAD.WIDE R20, R21, 0x4, R6 ;  /* 0x0000000415147825 */ /* 0x000fe200078e0206 */
[----:B--2---:R0:W-:Y:S04]  /*4270*/  STG.E desc[UR6][R16.64], R29 ;  /* 0x0000001d10007986 */ /* 0x0041e8000c101906 */
[----:B---3--:R0:W-:Y:S04]  /*4280*/  STG.E desc[UR6][R14.64], R27 ;  /* 0x0000001b0e007986 */ /* 0x0081e8000c101906 */
[----:B------:R-:W2:Y:S04]  /*4290*/  LDG.E R24, desc[UR6][R18.64] ;  /* 0x0000000612187981 */ /* 0x000ea8000c1e1900 */
[----:B------:R-:W3:Y:S01]  /*42a0*/  LDG.E R22, desc[UR6][R20.64] ;  /* 0x0000000614167981 */ /* 0x000ee2000c1e1900 */
[----:B------:R-:W-:-:S02]  /*42b0*/  IMAD.MOV.U32 R12, RZ, RZ, R5 ;  /* 0x000000ffff0c7224 */ /* 0x000fc400078e0005 */
[----:B------:R-:W-:Y:S02]  /*42c0*/  IMAD.MOV.U32 R6, RZ, RZ, R25 ;  /* 0x000000ffff067224 */ /* 0x000fe400078e0019 */
[--C-:B------:R-:W-:Y:S02]  /*42d0*/  IMAD.MOV.U32 R0, RZ, RZ, R23.reuse ;  /* 0x000000ffff007224 */ /* 0x100fe400078e0017 */
[----:B------:R-:W-:Y:S02]  /*42e0*/  IMAD.MOV.U32 R7, RZ, RZ, R23 ;  /* 0x000000ffff077224 */ /* 0x000fe400078e0017 */
[----:B------:R-:W-:Y:S01]  /*42f0*/  IMAD.MOV.U32 R2, RZ, RZ, R8 ;  /* 0x000000ffff027224 */ /* 0x000fe200078e0008 */
[----:B--2---:R0:W-:Y:S04]  /*4300*/  STG.E desc[UR6][R20.64], R24 ;  /* 0x0000001814007986 */ /* 0x0041e8000c101906 */
[----:B---3--:R0:W-:Y:S02]  /*4310*/  STG.E desc[UR6][R18.64], R22 ;  /* 0x0000001612007986 */ /* 0x0081e4000c101906 */
.L_x_235:
[----:B------:R-:W-:Y:S05]  /*4320*/  @!P0 BRA `(.L_x_234) ;  /* 0x0000000000dc8947 */ /* 0x000fea0003800000 */
[----:B------:R-:W0:Y:S01]  /*4330*/  LDCU UR4, c[0x0][0x380] ;  /* 0x00007000ff0477ac */ /* 0x000e220008000800 */
[----:B------:R-:W-:Y:S01]  /*4340*/  SHF.R.U32.HI R5, RZ, 0x2, R12 ;  /* 0x00000002ff057819 */ /* 0x000fe2000001160c */
[----:B------:R-:W-:-:S03]  /*4350*/  IMAD.SHL.U32 R2, R3, 0x10, RZ ;  /* 0x0000001003027824 */ /* 0x000fc600078e00ff */
[----:B------:R-:W-:Y:S02]  /*4360*/  LOP3.LUT R5, R5, R12, RZ, 0x3c, !PT ;  /* 0x0000000c05057212 */ /* 0x000fe400078e3cff */
[----:B------:R-:W-:-:S03]  /*4370*/  SHF.R.U32.HI R12, RZ, 0x2, R25 ;  /* 0x00000002ff0c7819 */ /* 0x000fc60000011619 */
[----:B------:R-:W-:Y:S01]  /*4380*/  IMAD.SHL.U32 R6, R5, 0x2, RZ ;  /* 0x0000000205067824 */ /* 0x000fe200078e00ff */
[----:B------:R-:W-:-:S04]  /*4390*/  LOP3.LUT R12, R12, R25, RZ, 0x3c, !PT ;  /* 0x000000190c0c7212 */ /* 0x000fc800078e3cff */
[----:B------:R-:W-:Y:S01]  /*43a0*/  LOP3.LUT R2, R5, R6, R2, 0x96, !PT ;  /* 0x0000000605027212 */ /* 0x000fe200078e9602 */
[----:B------:R-:W-:Y:S01]  /*43b0*/  IMAD.SHL.U32 R6, R12, 0x2, RZ ;  /* 0x000000020c067824 */ /* 0x000fe200078e00ff */
[----:B01----:R-:W0:Y:S02]  /*43c0*/  I2F.U32.RP R14, UR4 ;  /* 0x00000004000e7d06 */ /* 0x003e240008209000 */
[----:B------:R-:W-:Y:S02]  /*43d0*/  LOP3.LUT R2, R2, R3, RZ, 0x3c, !PT ;  /* 0x0000000302027212 */ /* 0x000fe400078e3cff */
[----:B------:R-:W-:Y:S02]  /*43e0*/  ISETP.NE.U32.AND P2, PT, RZ, UR4, PT ;  /* 0x00000004ff007c0c */ /* 0x000fe4000bf45070 */
[----:B------:R-:W-:Y:S01]  /*43f0*/  LOP3.LUT R16, RZ, UR4, RZ, 0x33, !PT ;  /* 0x00000004ff107c12 */ /* 0x000fe2000f8e33ff */
[----:B------:R-:W-:-:S05]  /*4400*/  IMAD.SHL.U32 R5, R2, 0x10, RZ ;  /* 0x0000001002057824 */ /* 0x000fca00078e00ff */
[----:B------:R-:W-:Y:S01]  /*4410*/  LOP3.LUT R15, R12, R6, R5, 0x96, !PT ;  /* 0x000000060c0f7212 */ /* 0x000fe200078e9605 */
[----:B------:R-:W-:Y:S01]  /*4420*/  IMAD.MOV.U32 R6, RZ, RZ, RZ ;  /* 0x000000ffff067224 */ /* 0x000fe200078e00ff */
[C---:B------:R-:W-:Y:S01]  /*4430*/  IADD3 R5, PT, PT, R4.reuse, 0x587c5, R2 ;  /* 0x000587c504057810 */ /* 0x040fe20007ffe002 */
[----:B------:R-:W-:Y:S01]  /*4440*/  VIADD R4, R4, 0xb0f8a ;  /* 0x000b0f8a04047836 */ /* 0x000fe20000000000 */
[----:B0-----:R-:W0:Y:S01]  /*4450*/  MUFU.RCP R14, R14 ;  /* 0x0000000e000e7308 */ /* 0x001e220000001000 */
[----:B------:R-:W-:Y:S01]  /*4460*/  LOP3.LUT R15, R15, R2, RZ, 0x3c, !PT ;  /* 0x000000020f0f7212 */ /* 0x000fe200078e3cff */
[----:B0-----:R-:W-:-:S06]  /*4470*/  VIADD R7, R14, 0xffffffe ;  /* 0x0ffffffe0e077836 */ /* 0x001fcc0000000000 */
[----:B------:R-:W0:Y:S02]  /*4480*/  F2I.FTZ.U32.TRUNC.NTZ R7, R7 ;  /* 0x0000000700077305 */ /* 0x000e24000021f000 */
[----:B0-----:R-:W-:-:S04]  /*4490*/  IMAD.MOV R17, RZ, RZ, -R7 ;  /* 0x000000ffff117224 */ /* 0x001fc800078e0a07 */
[----:B------:R-:W-:-:S04]  /*44a0*/  IMAD R17, R17, UR4, RZ ;  /* 0x0000000411117c24 */ /* 0x000fc8000f8e02ff */
[----:B------:R-:W-:-:S04]  /*44b0*/  IMAD.HI.U32 R6, R7, R17, R6 ;  /* 0x0000001107067227 */ /* 0x000fc800078e0006 */
[----:B------:R-:W-:-:S04]  /*44c0*/  IMAD.IADD R7, R15, 0x1, R4 ;  /* 0x000000010f077824 */ /* 0x000fc800078e0204 */
[----:B------:R-:W-:-:S04]  /*44d0*/  IMAD.HI.U32 R12, R6, R7, RZ ;  /* 0x00000007060c7227 */ /* 0x000fc800078e00ff */
[----:B------:R-:W-:-:S04]  /*44e0*/  IMAD.HI.U32 R6, R6, R5, RZ ;  /* 0x0000000506067227 */ /* 0x000fc800078e00ff */
[----:B------:R-:W-:Y:S02]  /*44f0*/  IMAD.MOV R12, RZ, RZ, -R12 ;  /* 0x000000ffff0c7224 */ /* 0x000fe400078e0a0c */
[----:B------:R-:W-:Y:S02]  /*4500*/  IMAD.MOV R6, RZ, RZ, -R6 ;  /* 0x000000ffff067224 */ /* 0x000fe400078e0a06 */
[----:B------:R-:W-:Y:S02]  /*4510*/  IMAD R12, R12, UR4, R7 ;  /* 0x000000040c0c7c24 */ /* 0x000fe4000f8e0207 */
[----:B------:R-:W-:Y:S02]  /*4520*/  IMAD R5, R6, UR4, R5 ;  /* 0x0000000406057c24 */ /* 0x000fe4000f8e0205 */
[----:B------:R-:W0:Y:S01]  /*4530*/  LDC.64 R6, c[0x0][0x388] ;  /* 0x0000e200ff067b82 */ /* 0x000e220000000a00 */
        /* <DEDUP_REMOVED lines=16> */
[----:B------:R-:W-:Y:S02]  /*4640*/  IMAD.MOV.U32 R7, RZ, RZ, R3 ;  /* 0x000000ffff077224 */ /* 0x000fe400078e0003 */
[----:B------:R-:W-:Y:S02]  /*4650*/  IMAD.MOV.U32 R6, RZ, RZ, R8 ;  /* 0x000000ffff067224 */ /* 0x000fe400078e0008 */
[----:B------:R-:W-:-:S02]  /*4660*/  IMAD.MOV.U32 R5, RZ, RZ, R0 ;  /* 0x000000ffff057224 */ /* 0x000fc400078e0000 */
[----:B------:R-:W-:Y:S01]  /*4670*/  IMAD.MOV.U32 R3, RZ, RZ, R15 ;  /* 0x000000ffff037224 */ /* 0x000fe200078e000f */
[----:B--2---:R2:W-:Y:S04]  /*4680*/  STG.E desc[UR6][R18.64], R23 ;  /* 0x0000001712007986 */ /* 0x0045e8000c101906 */
[----:B---3--:R2:W-:Y:S02]  /*4690*/  STG.E desc[UR6][R16.64], R21 ;  /* 0x0000001510007986 */ /* 0x0085e4000c101906 */
.L_x_234:
[----:B------:R-:W3:Y:S01]  /*46a0*/  LDCU UR4, c[0x0][0x390] ;  /* 0x00007200ff0477ac */ /* 0x000ee20008000800 */
[----:B------:R-:W-:-:S05]  /*46b0*/  IMAD.IADD R13, R11, 0x1, R13 ;  /* 0x000000010b0d7824 */ /* 0x000fca00078e020d */
[----:B---3--:R-:W-:-:S13]  /*46c0*/  ISETP.GE.AND P0, PT, R13, UR4, PT ;  /* 0x000000040d007c0c */ /* 0x008fda000bf06270 */
[----:B------:R-:W-:Y:S05]  /*46d0*/  @!P0 BRA `(.L_x_236) ;  /* 0xffffffe800b08947 */ /* 0x000fea000383ffff */
[----:B------:R-:W-:Y:S05]  /*46e0*/  EXIT ;  /* 0x000000000000794d */ /* 0x000fea0003800000 */
.L_x_237:
        /* <DEDUP_REMOVED lines=9> */
.L_x_258:


//--------------------- .text._Z14ParallelThrustPiS_i --------------------------
	.section	.text._Z14ParallelThrustPiS_i,"ax",@progbits
	.align	128
        .global         _Z14ParallelThrustPiS_i
        .type           _Z14ParallelThrustPiS_i,@function
        .size           _Z14ParallelThrustPiS_i,(.L_x_259 - _Z14ParallelThrustPiS_i)
        .other          _Z14ParallelThrustPiS_i,@"STO_CUDA_ENTRY STV_DEFAULT"
_Z14ParallelThrustPiS_i:
.text._Z14ParallelThrustPiS_i:
[----:B------:R-:W-:Y:S01]  /*0000*/  LDC R1, c[0x0][0x37c] ;  /* 0x0000df00ff017b82 */ /* 0x000fe20000000800 */
[----:B------:R-:W0:Y:S07]  /*0010*/  S2R R0, SR_TID.X ;  /* 0x0000000000007919 */ /* 0x000e2e0000002100 */
[----:B------:R-:W1:Y:S01]  /*0020*/  LDC R13, c[0x0][0x390] ;  /* 0x0000e400ff0d7b82 */ /* 0x000e620000000800 */
[----:B------:R-:W0:Y:S01]  /*0030*/  LDCU UR4, c[0x0][0x360] ;  /* 0x00006c00ff0477ac */ /* 0x000e220008000800 */
[----:B------:R-:W0:Y:S01]  /*0040*/  S2R R3, SR_CTAID.X ;  /* 0x0000000000037919 */ /* 0x000e220000002500 */
[----:B------:R-:W2:Y:S01]  /*0050*/  LDCU UR5, c[0x0][0x370] ;  /* 0x00006e00ff0577ac */ /* 0x000ea20008000800 */
[----:B-1----:R-:W-:-:S02]  /*0060*/  IMAD R11, R13, R13, RZ ;  /* 0x0000000d0d0b7224 */ /* 0x002fc400078e02ff */
[----:B0-----:R-:W-:Y:S01]  /*0070*/  IMAD R0, R3, UR4, R0 ;  /* 0x0000000403007c24 */ /* 0x001fe2000f8e0200 */
[----:B--2---:R-:W-:-:S04]  /*0080*/  UIMAD UR4, UR4, UR5, URZ ;  /* 0x00000005040472a4 */ /* 0x004fc8000f8e02ff */
[----:B------:R-:W-:-:S13]  /*0090*/  ISETP.GE.AND P0, PT, R0, R11, PT ;  /* 0x0000000b0000720c */ /* 0x000fda0003f06270 */
[----:B------:R-:W-:Y:S05]  /*00a0*/  @P0 EXIT ;  /* 0x000000000000094d */ /* 0x000fea0003800000 */
[----:B------:R-:W0:Y:S01]  /*00b0*/  LDCU.64 UR6, c[0x0][0x380] ;  /* 0x00007000ff0677ac */ /* 0x000e220008000a00 */
[----:B------:R-:W1:Y:S01]  /*00c0*/  LDC.64 R4, c[0x0][0x388] ;  /* 0x0000e200ff047b82 */ /* 0x000e620000000a00 */
[----:B------:R-:W-:Y:S01]  /*00d0*/  IMAD R10, R0, R13, RZ ;  /* 0x0000000d000a7224 */ /* 0x000fe200078e02ff */
[----:B------:R-:W-:-:S03]  /*00e0*/  ISETP.NE.AND P0, PT, R13, RZ, PT ;  /* 0x000000ff0d00720c */ /* 0x000fc60003f05270 */
[----:B------:R-:W-:-:S03]  /*00f0*/  IMAD.WIDE R8, R10, 0x4, RZ ;  /* 0x000000040a087825 */ /* 0x000fc600078e02ff */
[----:B0-----:R-:W-:-:S04]  /*0100*/  IADD3 R2, P1, PT, R8, UR6, RZ ;  /* 0x0000000608027c10 */ /* 0x001fc8000ff3e0ff */
[----:B------:R-:W-:Y:S01]  /*0110*/  IADD3.X R3, PT, PT, R9, UR7, RZ, P1, !PT ;  /* 0x0000000709037c10 */ /* 0x000fe20008ffe4ff */
[----:B------:R-:W0:Y:S01]  /*0120*/  LDCU.64 UR6, c[0x0][0x358] ;  /* 0x00006b00ff0677ac */ /* 0x000e220008000a00 */
[----:B-1----:R-:W-:-:S04]  /*0130*/  IMAD.WIDE R4, R0, 0x4, R4 ;  /* 0x0000000400047825 */ /* 0x002fc800078e0204 */
[----:B------:R-:W-:Y:S01]  /*0140*/  IMAD.WIDE R6, R13, 0x4, R2 ;  /* 0x000000040d067825 */ /* 0x000fe200078e0202 */
[----:B0-----:R-:W-:Y:S06]  /*0150*/  @P0 BRA `(.L_x_238) ;  /* 0x00000000001c0947 */ /* 0x001fec0003800000 */
.L_x_239:
[----:B------:R-:W2:Y:S01]  /*0160*/  LDG.E R2, desc[UR6][R6.64+-0x4] ;  /* 0xfffffc0606027981 */ /* 0x000ea2000c1e1900 */
[----:B------:R-:W-:-:S05]  /*0170*/  VIADD R0, R0, UR4 ;  /* 0x0000000400007c36 */ /* 0x000fca0008000000 */
[----:B------:R-:W-:Y:S01]  /*0180*/  ISETP.GE.AND P0, PT, R0, R11, PT ;  /* 0x0000000b0000720c */ /* 0x000fe20003f06270 */
[----:B0-2---:R-:W-:-:S05]  /*0190*/  VIADD R3, R2, 0x1 ;  /* 0x0000000102037836 */ /* 0x005fca0000000000 */
[----:B------:R0:W-:Y:S07]  /*01a0*/  STG.E desc[UR6][R4.64], R3 ;  /* 0x0000000304007986 */ /* 0x0001ee000c101906 */
[----:B------:R-:W-:Y:S05]  /*01b0*/  @!P0 BRA `(.L_x_239) ;  /* 0xfffffffc00e88947 */ /* 0x000fea000383ffff */
[----:B------:R-:W-:Y:S05]  /*01c0*/  EXIT ;  /* 0x000000000000794d */ /* 0x000fea0003800000 */
.L_x_238:
[----:B------:R-:W-:Y:S01]  /*01d0*/  IMAD.IADD R13, R10, 0x1, R13 ;  /* 0x000000010a0d7824 */ /* 0x000fe200078e020d */
[C---:B------:R-:W-:Y:S02]  /*01e0*/  IADD3 R10, P3, PT, R2.reuse, 0xc, RZ ;  /* 0x0000000c020a7810 */ /* 0x040fe40007f7e0ff */
[C---:B------:R-:W-:Y:S01]  /*01f0*/  IADD3 R28, P4, PT, R2.reuse, 0x10, RZ ;  /* 0x00000010021c7810 */ /* 0x040fe20007f9e0ff */
[----:B------:R-:W-:Y:S01]  /*0200*/  IMAD.WIDE R8, R13, 0x4, -R8 ;  /* 0x000000040d087825 */ /* 0x000fe200078e0a08 */
[C---:B------:R-:W-:Y:S02]  /*0210*/  IADD3 R13, P0, PT, R2.reuse, 0x4, RZ ;  /* 0x00000004020d7810 */ /* 0x040fe40007f1e0ff */
[----:B------:R-:W-:Y:S01]  /*0220*/  IADD3 R12, P2, PT, R2, 0x8, RZ ;  /* 0x00000008020c7810 */ /* 0x000fe20007f5e0ff */
[--C-:B------:R-:W-:Y:S01]  /*0230*/  IMAD.X R14, RZ, RZ, R3.reuse, P3 ;  /* 0x000000ffff0e7224 */ /* 0x100fe200018e0603 */
[----:B------:R-:W-:Y:S01]  /*0240*/  IADD3 R29, P1, PT, R8, -0x8, RZ ;  /* 0xfffffff8081d7810 */ /* 0x000fe20007f3e0ff */
[--C-:B------:R-:W-:Y:S01]  /*0250*/  IMAD.X R16, RZ, RZ, R3.reuse, P0 ;  /* 0x000000ffff107224 */ /* 0x100fe200000e0603 */
[----:B------:R-:W-:Y:S01]  /*0260*/  IADD3.X R15, PT, PT, RZ, R3, RZ, P2, !PT ;  /* 0x00000003ff0f7210 */ /* 0x000fe200017fe4ff */
[----:B------:R-:W-:Y:S01]  /*0270*/  IMAD.X R31, RZ, RZ, R3, P4 ;  /* 0x000000ffff1f7224 */ /* 0x000fe200020e0603 */
[----:B------:R-:W-:-:S02]  /*0280*/  IADD3.X R17, PT, PT, R9, -0x1, RZ, P1, !PT ;  /* 0xffffffff09117810 */ /* 0x000fc40000ffe4ff */
[----:B------:R-:W-:-:S07]  /*0290*/  LOP3.LUT R30, R29, 0xc, RZ, 0xc0, !PT ;  /* 0x0000000c1d1e7812 */ /* 0x000fce00078ec0ff */
.L_x_251:
[----:B0-----:R-:W0:Y:S01]  /*02a0*/  LDCU UR5, c[0x0][0x390] ;  /* 0x00007200ff0577ac */ /* 0x001e220008000800 */
[----:B-----5:R1:W5:Y:S04]  /*02b0*/  LDG.E R23, desc[UR6][R2.64] ;  /* 0x0000000602177981 */ /* 0x020368000c1e1900 */
[----:B------:R1:W-:Y:S01]  /*02c0*/  STG.E desc[UR6][R2.64], RZ ;  /* 0x000000ff02007986 */ /* 0x0003e2000c101906 */
[----:B0-----:R-:W-:-:S09]  /*02d0*/  UISETP.NE.AND UP0, UPT, UR5, 0x1, UPT ;  /* 0x000000010500788c */ /* 0x001fd2000bf05270 */
[----:B-1----:R-:W-:Y:S05]  /*02e0*/  BRA.U !UP0, `(.L_x_240) ;  /* 0x0000000908c87547 */ /* 0x002fea000b800000 */
[----:B------:R-:W-:Y:S01]  /*02f0*/  ISETP.NE.U32.AND P1, PT, R30, 0xc, PT ;  /* 0x0000000c1e00780c */ /* 0x000fe20003f25070 */
[----:B------:R-:W-:Y:S01]  /*0300*/  BSSY.RECONVERGENT B0, `(.L_x_241) ;  /* 0x0000023000007945 */ /* 0x000fe20003800200 */
[----:B------:R-:W-:Y:S01]  /*0310*/  ISETP.GE.U32.AND P0, PT, R29, 0xc, PT ;  /* 0x0000000c1d00780c */ /* 0x000fe20003f06070 */
[----:B------:R-:W-:Y:S01]  /*0320*/  IMAD.MOV.U32 R19, RZ, RZ, R13 ;  /* 0x000000ffff137224 */ /* 0x000fe200078e000d */
[----:B------:R-:W-:Y:S01]  /*0330*/  ISETP.NE.AND.EX P1, PT, RZ, RZ, PT, P1 ;  /* 0x000000ffff00720c */ /* 0x000fe20003f25310 */
[----:B------:R-:W-:Y:S01]  /*0340*/  IMAD.MOV.U32 R8, RZ, RZ, R2 ;  /* 0x000000ffff087224 */ /* 0x000fe200078e0002 */
[----:B------:R-:W-:Y:S01]  /*0350*/  ISETP.GE.U32.AND.EX P0, PT, R17, RZ, PT, P0 ;  /* 0x000000ff1100720c */ /* 0x000fe20003f06100 */
[----:B------:R-:W-:Y:S01]  /*0360*/  IMAD.MOV.U32 R9, RZ, RZ, R3 ;  /* 0x000000ffff097224 */ /* 0x000fe200078e0003 */
[----:B------:R-:W-:-:S09]  /*0370*/  MOV R21, R16 ;  /* 0x0000001000157202 */ /* 0x000fd20000000f00 */
[----:B------:R-:W-:Y:S05]  /*0380*/  @!P1 BRA `(.L_x_242) ;  /* 0x0000000000689947 */ /* 0x000fea0003800000 */
[----:B------:R-:W2:Y:S01]  /*0390*/  LDG.E R8, desc[UR6][R2.64+0x4] ;  /* 0x0000040602087981 */ /* 0x000ea2000c1e1900 */
[----:B------:R-:W-:Y:S01]  /*03a0*/  ISETP.NE.U32.AND P1, PT, R30, RZ, PT ;  /* 0x000000ff1e00720c */ /* 0x000fe20003f25070 */
[----:B------:R-:W-:Y:S02]  /*03b0*/  IMAD.MOV.U32 R19, RZ, RZ, R12 ;  /* 0x000000ffff137224 */ /* 0x000fe400078e000c */
[----:B-----5:R2:W-:Y:S01]  /*03c0*/  STG.E desc[UR6][R2.64+0x4], R23 ;  /* 0x0000041702007986 */ /* 0x0205e2000c101906 */
[----:B------:R-:W-:Y:S01]  /*03d0*/  ISETP.NE.AND.EX P1, PT, RZ, RZ, PT, P1 ;  /* 0x000000ffff00720c */ /* 0x000fe20003f25310 */
[----:B------:R-:W-:Y:S02]  /*03e0*/  IMAD.MOV.U32 R21, RZ, RZ, R15 ;  /* 0x000000ffff157224 */ /* 0x000fe400078e000f */
[----:B------:R-:W-:Y:S01]  /*03f0*/  IMAD.MOV.U32 R9, RZ, RZ, R16 ;  /* 0x000000ffff097224 */ /* 0x000fe200078e0010 */
[----:B--2---:R-:W-:Y:S01]  /*0400*/  IADD3 R23, PT, PT, R23, R8, RZ ;  /* 0x0000000817177210 */ /* 0x004fe20007ffe0ff */
[----:B------:R-:W-:-:S08]  /*0410*/  IMAD.MOV.U32 R8, RZ, RZ, R13 ;  /* 0x000000ffff087224 */ /* 0x000fd000078e000d */
[----:B------:R-:W-:Y:S05]  /*0420*/  @!P1 BRA `(.L_x_242) ;  /* 0x0000000000409947 */ /* 0x000fea0003800000 */
[----:B------:R-:W-:Y:S01]  /*0430*/  ISETP.NE.U32.AND P1, PT, R30, 0x4, PT ;  /* 0x000000041e00780c */ /* 0x000fe20003f25070 */
[----:B------:R-:W2:Y:S03]  /*0440*/  LDG.E R8, desc[UR6][R2.64+0x8] ;  /* 0x0000080602087981 */ /* 0x000ea6000c1e1900 */
[----:B------:R-:W-:-:S13]  /*0450*/  ISETP.NE.AND.EX P1, PT, RZ, RZ, PT, P1 ;  /* 0x000000ffff00720c */ /* 0x000fda0003f25310 */
[----:B------:R-:W3:Y:S01]  /*0460*/  @P1 LDG.E R18, desc[UR6][R2.64+0xc] ;  /* 0x00000c0602121981 */ /* 0x000ee2000c1e1900 */
[----:B------:R-:W-:Y:S02]  /*0470*/  IMAD.MOV.U32 R19, RZ, RZ, R10 ;  /* 0x000000ffff137224 */ /* 0x000fe400078e000a */
[----:B------:R-:W-:Y:S01]  /*0480*/  IMAD.MOV.U32 R21, RZ, RZ, R14 ;  /* 0x000000ffff157224 */ /* 0x000fe200078e000e */
[----:B------:R2:W-:Y:S01]  /*0490*/  STG.E desc[UR6][R2.64+0x8], R23 ;  /* 0x0000081702007986 */ /* 0x0005e2000c101906 */
[----:B------:R-:W-:Y:S02]  /*04a0*/  IMAD.MOV.U32 R9, RZ, RZ, R15 ;  /* 0x000000ffff097224 */ /* 0x000fe400078e000f */
[----:B------:R-:W-:Y:S02]  /*04b0*/  @P1 IMAD.MOV.U32 R19, RZ, RZ, R28 ;  /* 0x000000ffff131224 */ /* 0x000fe400078e001c */
[----:B------:R-:W-:Y:S02]  /*04c0*/  @P1 IMAD.MOV.U32 R21, RZ, RZ, R31 ;  /* 0x000000ffff151224 */ /* 0x000fe400078e001f */
[----:B------:R-:W-:Y:S01]  /*04d0*/  @P1 IMAD.MOV.U32 R9, RZ, RZ, R14 ;  /* 0x000000ffff091224 */ /* 0x000fe200078e000e */
[----:B--2---:R-:W-:-:S02]  /*04e0*/  IADD3 R23, PT, PT, R23, R8, RZ ;  /* 0x0000000817177210 */ /* 0x004fc40007ffe0ff */
[----:B------:R-:W-:Y:S02]  /*04f0*/  MOV R8, R12 ;  /* 0x0000000c00087202 */ /* 0x000fe40000000f00 */
[----:B------:R-:W-:Y:S01]  /*0500*/  @P1 MOV R8, R10 ;  /* 0x0000000a00081202 */ /* 0x000fe20000000f00 */
[----:B------:R3:W-:Y:S02]  /*0510*/  @P1 STG.E desc[UR6][R2.64+0xc], R23 ;  /* 0x00000c1702001986 */ /* 0x0007e4000c101906 */
[----:B---3--:R-:W-:-:S07]  /*0520*/  @P1 IMAD.IADD R23, R23, 0x1, R18 ;  /* 0x0000000117171824 */ /* 0x008fce00078e0212 */
.L_x_242:
[----:B------:R-:W-:Y:S05]  /*0530*/  BSYNC.RECONVERGENT B0 ;  /* 0x0000000000007941 */ /* 0x000fea0003800200 */
.L_x_241:
[----:B------:R-:W-:Y:S04]  /*0540*/  BSSY.RECONVERGENT B1, `(.L_x_240) ;  /* 0x000008c000017945 */ /* 0x000fe80003800200 */
[----:B------:R-:W-:Y:S05]  /*0550*/  @!P0 BRA `(.L_x_243) ;  /* 0x0000000800288947 */ /* 0x000fea0003800000 */
[----:B------:R-:W-:Y:S01]  /*0560*/  ISETP.GE.U32.AND P0, PT, R19, R6, PT ;  /* 0x000000061300720c */ /* 0x000fe20003f06070 */
[----:B------:R-:W-:Y:S01]  /*0570*/  BSSY.RELIABLE B0, `(.L_x_244) ;  /* 0x0000073000007945 */ /* 0x000fe20003800100 */
[----:B------:R-:W-:Y:S02]  /*0580*/  IADD3 R8, P1, PT, R8, 0x10, RZ ;  /* 0x0000001008087810 */ /* 0x000fe40007f3e0ff */
[----:B------:R-:W-:-:S03]  /*0590*/  ISETP.GE.AND.EX P0, PT, R21, R7, PT, P0 ;  /* 0x000000071500720c */ /* 0x000fc60003f06300 */
[----:B------:R-:W-:-:S10]  /*05a0*/  IMAD.X R9, RZ, RZ, R9, P1 ;  /* 0x000000ffff097224 */ /* 0x000fd400008e0609 */
[----:B------:R-:W-:Y:S05]  /*05b0*/  @P0 BRA `(.L_x_245) ;  /* 0x0000000400b80947 */ /* 0x000fea0003800000 */
[----:B------:R-:W-:Y:S01]  /*05c0*/  IADD3 R18, P0, PT, R6, -R19, RZ ;  /* 0x8000001306127210 */ /* 0x000fe20007f1e0ff */
[----:B------:R-:W-:Y:S03]  /*05d0*/  BSSY.RECONVERGENT B2, `(.L_x_246) ;  /* 0x0000042000027945 */ /* 0x000fe60003800200 */
[----:B------:R-:W-:Y:S01]  /*05e0*/  ISETP.GT.U32.AND P1, PT, R18, 0x30, PT ;  /* 0x000000301200780c */ /* 0x000fe20003f24070 */
[----:B------:R-:W-:Y:S01]  /*05f0*/  IMAD.X R18, R7, 0x1, ~R21, P0 ;  /* 0x0000000107127824 */ /* 0x000fe200000e0e15 */
[----:B------:R-:W-:-:S04]  /*0600*/  PLOP3.LUT P0, PT, PT, PT, PT, 0x80, 0x8 ;  /* 0x000000000008781c */ /* 0x000fc80003f0f070 */
[----:B------:R-:W-:-:S13]  /*0610*/  ISETP.GT.AND.EX P1, PT, R18, RZ, PT, P1 ;  /* 0x000000ff1200720c */ /* 0x000fda0003f24310 */
[----:B------:R-:W-:Y:S05]  /*0620*/  @!P1 BRA `(.L_x_247) ;  /* 0x0000000000f09947 */ /* 0x000fea0003800000 */
[----:B------:R-:W-:Y:S02]  /*0630*/  IADD3 R20, P1, PT, R6, -0x30, RZ ;  /* 0xffffffd006147810 */ /* 0x000fe40007f3e0ff */
[----:B------:R-:W-:Y:S02]  /*0640*/  PLOP3.LUT P0, PT, PT, PT, PT, 0x8, 0x80 ;  /* 0x000000000080781c */ /* 0x000fe40003f0e170 */
[----:B------:R-:W-:-:S11]  /*0650*/  IADD3.X R18, PT, PT, R7, -0x1, RZ, P1, !PT ;  /* 0xffffffff07127810 */ /* 0x000fd60000ffe4ff */
.L_x_248:
[----:B------:R-:W2:Y:S04]  /*0660*/  LDG.E R22, desc[UR6][R8.64+-0xc] ;  /* 0xfffff40608167981 */ /* 0x000ea8000c1e1900 */
[----:B------:R-:W3:Y:S04]  /*0670*/  LDG.E R26, desc[UR6][R8.64+-0x8] ;  /* 0xfffff806081a7981 */ /* 0x000ee8000c1e1900 */
[----:B------:R-:W4:Y:S04]  /*0680*/  LDG.E R32, desc[UR6][R8.64+-0x4] ;  /* 0xfffffc0608207981 */ /* 0x000f28000c1e1900 */
[----:B------:R-:W4:Y:S04]  /*0690*/  LDG.E R24, desc[UR6][R8.64] ;  /* 0x0000000608187981 */ /* 0x000f28000c1e1900 */
[----:B------:R-:W4:Y:S04]  /*06a0*/  LDG.E R34, desc[UR6][R8.64+0x8] ;  /* 0x0000080608227981 */ /* 0x000f28000c1e1900 */
[----:B------:R-:W4:Y:S04]  /*06b0*/  LDG.E R25, desc[UR6][R8.64+0x10] ;  /* 0x0000100608197981 */ /* 0x000f28000c1e1900 */
[----:B------:R-:W4:Y:S04]  /*06c0*/  LDG.E R27, desc[UR6][R8.64+0x14] ;  /* 0x00001406081b7981 */ /* 0x000f28000c1e1900 */
[----:B-----5:R0:W-:Y:S04]  /*06d0*/  STG.E desc[UR6][R8.64+-0xc], R23 ;  /* 0xfffff41708007986 */ /* 0x0201e8000c101906 */
[----:B------:R-:W4:Y:S01]  /*06e0*/  LDG.E R36, desc[UR6][R8.64+0x24] ;  /* 0x0000240608247981 */ /* 0x000f22000c1e1900 */
[----:B--2---:R-:W-:-:S03]  /*06f0*/  IADD3 R33, PT, PT, R22, R23, RZ ;  /* 0x0000001716217210 */ /* 0x004fc60007ffe0ff */
[----:B------:R-:W2:Y:S02]  /*0700*/  LDG.E R22, desc[UR6][R8.64+0x4] ;  /* 0x0000040608167981 */ /* 0x000ea4000c1e1900 */
[----:B---3--:R-:W-:Y:S02]  /*0710*/  IMAD.IADD R35, R33, 0x1, R26 ;  /* 0x0000000121237824 */ /* 0x008fe400078e021a */
[----:B0-----:R-:W3:Y:S04]  /*0720*/  LDG.E R23, desc[UR6][R8.64+0x18] ;  /* 0x0000180608177981 */ /* 0x001ee8000c1e1900 */
[----:B------:R-:W3:Y:S01]  /*0730*/  LDG.E R26, desc[UR6][R8.64+0xc] ;  /* 0x00000c06081a7981 */ /* 0x000ee2000c1e1900 */
[----:B----4-:R-:W-:-:S03]  /*0740*/  IMAD.IADD R37, R35, 0x1, R32 ;  /* 0x0000000123257824 */ /* 0x010fc600078e0220 */
[----:B------:R2:W-:Y:S01]  /*0750*/  STG.E desc[UR6][R8.64+-0x8], R33 ;  /* 0xfffff82108007986 */ /* 0x0005e2000c101906 */
[----:B------:R-:W-:-:S03]  /*0760*/  IMAD.IADD R24, R37, 0x1, R24 ;  /* 0x0000000125187824 */ /* 0x000fc600078e0218 */
[----:B------:R-:W4:Y:S04]  /*0770*/  LDG.E R32, desc[UR6][R8.64+0x20] ;  /* 0x0000200608207981 */ /* 0x000f28000c1e1900 */
[----:B------:R0:W-:Y:S01]  /*0780*/  STG.E desc[UR6][R8.64+0x4], R24 ;  /* 0x0000041808007986 */ /* 0x0001e2000c101906 */
[----:B--2---:R-:W-:-:S03]  /*0790*/  IADD3 R33, PT, PT, R24, R22, RZ ;  /* 0x0000001618217210 */ /* 0x004fc60007ffe0ff */
[----:B------:R-:W2:Y:S02]  /*07a0*/  LDG.E R22, desc[UR6][R8.64+0x1c] ;  /* 0x00001c0608167981 */ /* 0x000ea4000c1e1900 */
[----:B------:R-:W-:Y:S02]  /*07b0*/  IMAD.IADD R34, R33, 0x1, R34 ;  /* 0x0000000121227824 */ /* 0x000fe400078e0222 */
[----:B0-----:R-:W4:Y:S02]  /*07c0*/  LDG.E R24, desc[UR6][R8.64+0x2c] ;  /* 0x00002c0608187981 */ /* 0x001f24000c1e1900 */
[----:B---3--:R-:W-:-:S04]  /*07d0*/  IMAD.IADD R26, R34, 0x1, R26 ;  /* 0x00000001221a7824 */ /* 0x008fc800078e021a */
[----:B------:R-:W-:-:S05]  /*07e0*/  IMAD.IADD R25, R26, 0x1, R25 ;  /* 0x000000011a197824 */ /* 0x000fca00078e0219 */
[----:B------:R0:W-:Y:S01]  /*07f0*/  STG.E desc[UR6][R8.64+0x14], R25 ;  /* 0x0000141908007986 */ /* 0x0001e2000c101906 */
[----:B------:R-:W-:-:S03]  /*0800*/  IADD3 R27, PT, PT, R25, R27, RZ ;  /* 0x0000001b191b7210 */ /* 0x000fc60007ffe0ff */
[----:B------:R1:W-:Y:S04]  /*0810*/  STG.E desc[UR6][R8.64+0x8], R33 ;  /* 0x0000082108007986 */ /* 0x0003e8000c101906 */
[----:B0-----:R-:W3:Y:S01]  /*0820*/  LDG.E R25, desc[UR6][R8.64+0x28] ;  /* 0x0000280608197981 */ /* 0x001ee2000c1e1900 */
[----:B-1----:R-:W-:-:S03]  /*0830*/  IMAD.IADD R33, R27, 0x1, R23 ;  /* 0x000000011b217824 */ /* 0x002fc600078e0217 */
[----:B------:R-:W3:Y:S01]  /*0840*/  LDG.E R23, desc[UR6][R8.64+0x30] ;  /* 0x0000300608177981 */ /* 0x000ee2000c1e1900 */
[----:B------:R-:W-:-:S03]  /*0850*/  IADD3 R19, P1, PT, R19, 0x40, RZ ;  /* 0x0000004013137810 */ /* 0x000fc60007f3e0ff */
[----:B------:R2:W-:Y:S02]  /*0860*/  STG.E desc[UR6][R8.64+-0x4], R35 ;  /* 0xfffffc2308007986 */ /* 0x0005e4000c101906 */
[----:B------:R-:W-:Y:S02]  /*0870*/  IMAD.X R21, RZ, RZ, R21, P1 ;  /* 0x000000ffff157224 */ /* 0x000fe400008e0615 */
[----:B------:R4:W-:Y:S01]  /*0880*/  STG.E desc[UR6][R8.64], R37 ;  /* 0x0000002508007986 */ /* 0x0009e2000c101906 */
[----:B------:R-:W-:-:S04]  /*0890*/  ISETP.GE.U32.AND P1, PT, R19, R20, PT ;  /* 0x000000141300720c */ /* 0x000fc80003f26070 */
[----:B------:R-:W-:Y:S01]  /*08a0*/  ISETP.GE.AND.EX P1, PT, R21, R18, PT, P1 ;  /* 0x000000121500720c */ /* 0x000fe20003f26310 */
[----:B------:R0:W-:Y:S04]  /*08b0*/  STG.E desc[UR6][R8.64+0x18], R27 ;  /* 0x0000181b08007986 */ /* 0x0001e8000c101906 */
[----:B------:R-:W-:Y:S04]  /*08c0*/  STG.E desc[UR6][R8.64+0xc], R34 ;  /* 0x00000c2208007986 */ /* 0x000fe8000c101906 */
[----:B------:R-:W-:Y:S04]  /*08d0*/  STG.E desc[UR6][R8.64+0x10], R26 ;  /* 0x0000101a08007986 */ /* 0x000fe8000c101906 */
[----:B------:R-:W-:Y:S01]  /*08e0*/  STG.E desc[UR6][R8.64+0x1c], R33 ;  /* 0x00001c2108007986 */ /* 0x000fe2000c101906 */
[----:B--2---:R-:W-:-:S04]  /*08f0*/  IMAD.IADD R35, R33, 0x1, R22 ;  /* 0x0000000121237824 */ /* 0x004fc800078e0216 */
[----:B----4-:R-:W-:-:S05]  /*0900*/  IMAD.IADD R37, R35, 0x1, R32 ;  /* 0x0000000123257824 */ /* 0x010fca00078e0220 */
[----:B------:R-:W-:Y:S02]  /*0910*/  IADD3 R36, PT, PT, R37, R36, RZ ;  /* 0x0000002425247210 */ /* 0x000fe40007ffe0ff */
[----:B------:R-:W-:-:S04]  /*0920*/  IADD3 R22, P2, PT, R8, 0x40, RZ ;  /* 0x0000004008167810 */ /* 0x000fc80007f5e0ff */
[----:B0-----:R-:W-:Y:S01]  /*0930*/  IADD3.X R27, PT, PT, RZ, R9, RZ, P2, !PT ;  /* 0x00000009ff1b7210 */ /* 0x001fe200017fe4ff */
[----:B------:R-:W-:Y:S01]  /*0940*/  STG.E desc[UR6][R8.64+0x20], R35 ;  /* 0x0000202308007986 */ /* 0x000fe2000c101906 */
[----:B---3--:R-:W-:-:S04]  /*0950*/  IMAD.IADD R25, R36, 0x1, R25 ;  /* 0x0000000124197824 */ /* 0x008fc800078e0219 */
[----:B------:R-:W-:Y:S01]  /*0960*/  IMAD.IADD R24, R25, 0x1, R24 ;  /* 0x0000000119187824 */ /* 0x000fe200078e0218 */
[----:B------:R-:W-:Y:S03]  /*0970*/  STG.E desc[UR6][R8.64+0x24], R37 ;  /* 0x0000242508007986 */ /* 0x000fe6000c101906 */
[----:B------:R-:W-:Y:S01]  /*0980*/  IMAD.IADD R23, R24, 0x1, R23 ;  /* 0x0000000118177824 */ /* 0x000fe200078e0217 */
[----:B------:R-:W-:Y:S04]  /*0990*/  STG.E desc[UR6][R8.64+0x28], R36 ;  /* 0x0000282408007986 */ /* 0x000fe8000c101906 */
[----:B------:R-:W-:Y:S04]  /*09a0*/  STG.E desc[UR6][R8.64+0x2c], R25 ;  /* 0x00002c1908007986 */ /* 0x000fe8000c101906 */
[----:B------:R0:W-:Y:S02]  /*09b0*/  STG.E desc[UR6][R8.64+0x30], R24 ;  /* 0x0000301808007986 */ /* 0x0001e4000c101906 */
[----:B0-----:R-:W-:-:S02]  /*09c0*/  IMAD.MOV.U32 R8, RZ, RZ, R22 ;  /* 0x000000ffff087224 */ /* 0x001fc400078e0016 */
[----:B------:R-:W-:Y:S01]  /*09d0*/  IMAD.MOV.U32 R9, RZ, RZ, R27 ;  /* 0x000000ffff097224 */ /* 0x000fe200078e001b */
[----:B------:R-:W-:Y:S06]  /*09e0*/  @!P1 BRA `(.L_x_248) ;  /* 0xfffffffc001c9947 */ /* 0x000fec000383ffff */
.L_x_247:
[----:B------:R-:W-:Y:S05]  /*09f0*/  BSYNC.RECONVERGENT B2 ;  /* 0x0000000000027941 */ /* 0x000fea0003800200 */
.L_x_246:
[----:B------:R-:W-:Y:S01]  /*0a00*/  IADD3 R18, P2, PT, R6, -R19, RZ ;  /* 0x8000001306127210 */ /* 0x000fe20007f5e0ff */
[----:B------:R-:W-:Y:S03]  /*0a10*/  BSSY.RECONVERGENT B2, `(.L_x_249) ;  /* 0x0000024000027945 */ /* 0x000fe60003800200 */
[----:B------:R-:W-:Y:S02]  /*0a20*/  ISETP.GT.U32.AND P1, PT, R18, 0x10, PT ;  /* 0x000000101200780c */ /* 0x000fe40003f24070 */
[----:B------:R-:W-:-:S04]  /*0a30*/  IADD3.X R18, PT, PT, R7, ~R21, RZ, P2, !PT ;  /* 0x8000001507127210 */ /* 0x000fc800017fe4ff */
[----:B------:R-:W-:-:S13]  /*0a40*/  ISETP.GT.AND.EX P1, PT, R18, RZ, PT, P1 ;  /* 0x000000ff1200720c */ /* 0x000fda0003f24310 */
[----:B------:R-:W-:Y:S05]  /*0a50*/  @!P1 BRA `(.L_x_250) ;  /* 0x00000000007c9947 */ /* 0x000fea0003800000 */
[----:B------:R-:W2:Y:S04]  /*0a60*/  LDG.E R22, desc[UR6][R8.64+-0xc] ;  /* 0xfffff40608167981 */ /* 0x000ea8000c1e1900 */
[----:B------:R-:W3:Y:S04]  /*0a70*/  LDG.E R24, desc[UR6][R8.64+-0x8] ;  /* 0xfffff80608187981 */ /* 0x000ee8000c1e1900 */
[----:B------:R-:W4:Y:S04]  /*0a80*/  LDG.E R26, desc[UR6][R8.64+-0x4] ;  /* 0xfffffc06081a7981 */ /* 0x000f28000c1e1900 */
[----:B------:R-:W4:Y:S04]  /*0a90*/  LDG.E R32, desc[UR6][R8.64] ;  /* 0x0000000608207981 */ /* 0x000f28000c1e1900 */
[----:B------:R-:W4:Y:S04]  /*0aa0*/  LDG.E R34, desc[UR6][R8.64+0x4] ;  /* 0x0000040608227981 */ /* 0x000f28000c1e1900 */
[----:B------:R-:W4:Y:S04]  /*0ab0*/  LDG.E R36, desc[UR6][R8.64+0x8] ;  /* 0x0000080608247981 */ /* 0x000f28000c1e1900 */
[----:B------:R-:W4:Y:S04]  /*0ac0*/  LDG.E R20, desc[UR6][R8.64+0xc] ;  /* 0x00000c0608147981 */ /* 0x000f28000c1e1900 */
[----:B------:R-:W4:Y:S01]  /*0ad0*/  LDG.E R18, desc[UR6][R8.64+0x10] ;  /* 0x0000100608127981 */ /* 0x000f22000c1e1900 */
[----:B------:R-:W-:-:S02]  /*0ae0*/  IADD3 R19, P1, PT, R19, 0x20, RZ ;  /* 0x0000002013137810 */ /* 0x000fc40007f3e0ff */
[----:B------:R-:W-:Y:S01]  /*0af0*/  PLOP3.LUT P0, PT, PT, PT, PT, 0x8, 0x80 ;  /* 0x000000000080781c */ /* 0x000fe20003f0e170 */
[----:B-----5:R-:W-:Y:S02]  /*0b00*/  STG.E desc[UR6][R8.64+-0xc], R23 ;  /* 0xfffff41708007986 */ /* 0x020fe4000c101906 */
[----:B------:R-:W-:Y:S02]  /*0b10*/  IMAD.X R21, RZ, RZ, R21, P1 ;  /* 0x000000ffff157224 */ /* 0x000fe400008e0615 */
[----:B--2---:R-:W-:Y:S01]  /*0b20*/  IMAD.IADD R25, R23, 0x1, R22 ;  /* 0x0000000117197824 */ /* 0x004fe200078e0216 */
[----:B------:R-:W-:-:S03]  /*0b30*/  IADD3 R22, P2, PT, R8, 0x20, RZ ;  /* 0x0000002008167810 */ /* 0x000fc60007f5e0ff */
[----:B---3--:R-:W-:Y:S01]  /*0b40*/  IMAD.IADD R27, R25, 0x1, R24 ;  /* 0x00000001191b7824 */ /* 0x008fe200078e0218 */
[----:B------:R0:W-:Y:S03]  /*0b50*/  STG.E desc[UR6][R8.64+-0x8], R25 ;  /* 0xfffff81908007986 */ /* 0x0001e6000c101906 */
[----:B----4-:R-:W-:Y:S01]  /*0b60*/  IMAD.IADD R33, R27, 0x1, R26 ;  /* 0x000000011b217824 */ /* 0x010fe200078e021a */
[----:B------:R-:W-:Y:S04]  /*0b70*/  STG.E desc[UR6][R8.64+-0x4], R27 ;  /* 0xfffffc1b08007986 */ /* 0x000fe8000c101906 */
[----:B------:R-:W-:Y:S01]  /*0b80*/  IADD3 R35, PT, PT, R33, R32, RZ ;  /* 0x0000002021237210 */ /* 0x000fe20007ffe0ff */
[----:B------:R-:W-:Y:S01]  /*0b90*/  STG.E desc[UR6][R8.64], R33 ;  /* 0x0000002108007986 */ /* 0x000fe2000c101906 */
[----:B0-----:R-:W-:-:S03]  /*0ba0*/  IADD3.X R25, PT, PT, RZ, R9, RZ, P2, !PT ;  /* 0x00000009ff197210 */ /* 0x001fc600017fe4ff */
[----:B------:R-:W-:Y:S01]  /*0bb0*/  IMAD.IADD R37, R35, 0x1, R34 ;  /* 0x0000000123257824 */ /* 0x000fe200078e0222 */
[----:B------:R-:W-:Y:S03]  /*0bc0*/  STG.E desc[UR6][R8.64+0x4], R35 ;  /* 0x0000042308007986 */ /* 0x000fe6000c101906 */
[----:B------:R-:W-:Y:S01]  /*0bd0*/  IMAD.IADD R36, R37, 0x1, R36 ;  /* 0x0000000125247824 */ /* 0x000fe200078e0224 */
[----:B------:R-:W-:Y:S03]  /*0be0*/  STG.E desc[UR6][R8.64+0x8], R37 ;  /* 0x0000082508007986 */ /* 0x000fe6000c101906 */
[----:B------:R-:W-:Y:S01]  /*0bf0*/  IMAD.IADD R20, R36, 0x1, R20 ;  /* 0x0000000124147824 */ /* 0x000fe200078e0214 */
[----:B------:R-:W-:Y:S03]  /*0c00*/  STG.E desc[UR6][R8.64+0xc], R36 ;  /* 0x00000c2408007986 */ /* 0x000fe6000c101906 */
[----:B------:R-:W-:Y:S01]  /*0c10*/  IMAD.IADD R23, R20, 0x1, R18 ;  /* 0x0000000114177824 */ /* 0x000fe200078e0212 */
[----:B------:R0:W-:Y:S02]  /*0c20*/  STG.E desc[UR6][R8.64+0x10], R20 ;  /* 0x0000101408007986 */ /* 0x0001e4000c101906 */
[----:B0-----:R-:W-:Y:S01]  /*0c30*/  IMAD.MOV.U32 R8, RZ, RZ, R22 ;  /* 0x000000ffff087224 */ /* 0x001fe200078e0016 */
[----:B------:R-:W-:-:S07]  /*0c40*/  MOV R9, R25 ;  /* 0x0000001900097202 */ /* 0x000fce0000000f00 */
.L_x_250:
[----:B------:R-:W-:Y:S05]  /*0c50*/  BSYNC.RECONVERGENT B2 ;  /* 0x0000000000027941 */ /* 0x000fea0003800200 */
.L_x_249:
[----:B------:R-:W-:-:S04]  /*0c60*/  ISETP.NE.U32.AND P1, PT, R19, R6, PT ;  /* 0x000000061300720c */ /* 0x000fc80003f25070 */
[----:B------:R-:W-:-:S13]  /*0c70*/  ISETP.NE.OR.EX P0, PT, R21, R7, P0, P1 ;  /* 0x000000071500720c */ /* 0x000fda0000705710 */
[----:B------:R-:W-:Y:S05]  /*0c80*/  @!P0 BREAK.RELIABLE B0 ;  /* 0x0000000000008942 */ /* 0x000fea0003800100 */
[----:B------:R-:W-:Y:S05]  /*0c90*/  @!P0 BRA `(.L_x_243) ;  /* 0x0000000000588947 */ /* 0x000fea0003800000 */
.L_x_245:
[----:B------:R-:W-:Y:S05]  /*0ca0*/  BSYNC.RELIABLE B0 ;  /* 0x0000000000007941 */ /* 0x000fea0003800100 */
.L_x_244:
[----:B------:R-:W2:Y:S04]  /*0cb0*/  LDG.E R18, desc[UR6][R8.64+-0xc] ;  /* 0xfffff40608127981 */ /* 0x000ea8000c1e1900 */
[----:B------:R-:W3:Y:S04]  /*0cc0*/  LDG.E R20, desc[UR6][R8.64+-0x8] ;  /* 0xfffff80608147981 */ /* 0x000ee8000c1e1900 */
[----:B------:R-:W4:Y:S04]  /*0cd0*/  LDG.E R22, desc[UR6][R8.64+-0x4] ;  /* 0xfffffc0608167981 */ /* 0x000f28000c1e1900 */
[----:B------:R-:W4:Y:S01]  /*0ce0*/  LDG.E R24, desc[UR6][R8.64] ;  /* 0x0000000608187981 */ /* 0x000f22000c1e1900 */
[----:B------:R-:W-:-:S03]  /*0cf0*/  IADD3 R19, P0, PT, R19, 0x10, RZ ;  /* 0x0000001013137810 */ /* 0x000fc60007f1e0ff */
[----:B-----5:R0:W-:Y:S01]  /*0d00*/  STG.E desc[UR6][R8.64+-0xc], R23 ;  /* 0xfffff41708007986 */ /* 0x0201e2000c101906 */
[----:B------:R-:W-:Y:S02]  /*0d10*/  IADD3.X R21, PT, PT, RZ, R21, RZ, P0, !PT ;  /* 0x00000015ff157210 */ /* 0x000fe400007fe4ff */
[----:B------:R-:W-:-:S04]  /*0d20*/  ISETP.NE.U32.AND P0, PT, R19, R6, PT ;  /* 0x000000061300720c */ /* 0x000fc80003f05070 */
[----:B------:R-:W-:Y:S01]  /*0d30*/  ISETP.NE.AND.EX P0, PT, R21, R7, PT, P0 ;  /* 0x000000071500720c */ /* 0x000fe20003f05300 */
[----:B--2---:R-:W-:Y:S01]  /*0d40*/  IMAD.IADD R25, R18, 0x1, R23 ;  /* 0x0000000112197824 */ /* 0x004fe200078e0217 */
[----:B------:R-:W-:-:S03]  /*0d50*/  IADD3 R18, P1, PT, R8, 0x10, RZ ;  /* 0x0000001008127810 */ /* 0x000fc60007f3e0ff */
[----:B---3--:R-:W-:Y:S01]  /*0d60*/  IMAD.IADD R27, R25, 0x1, R20 ;  /* 0x00000001191b7824 */ /* 0x008fe200078e0214 */
[----:B------:R-:W-:Y:S01]  /*0d70*/  STG.E desc[UR6][R8.64+-0x8], R25 ;  /* 0xfffff81908007986 */ /* 0x000fe2000c101906 */
[----:B------:R-:W-:Y:S02]  /*0d80*/  IMAD.X R35, RZ, RZ, R9, P1 ;  /* 0x000000ffff237224 */ /* 0x000fe400008e0609 */
[----:B----4-:R-:W-:Y:S01]  /*0d90*/  IMAD.IADD R33, R27, 0x1, R22 ;  /* 0x000000011b217824 */ /* 0x010fe200078e0216 */
[----:B------:R-:W-:Y:S03]  /*0da0*/  STG.E desc[UR6][R8.64+-0x4], R27 ;  /* 0xfffffc1b08007986 */ /* 0x000fe6000c101906 */
[----:B0-----:R-:W-:Y:S01]  /*0db0*/  IMAD.IADD R23, R33, 0x1, R24 ;  /* 0x0000000121177824 */ /* 0x001fe200078e0218 */
[----:B------:R0:W-:Y:S02]  /*0dc0*/  STG.E desc[UR6][R8.64], R33 ;  /* 0x0000002108007986 */ /* 0x0001e4000c101906 */
[----:B0-----:R-:W-:Y:S01]  /*0dd0*/  IMAD.MOV.U32 R8, RZ, RZ, R18 ;  /* 0x000000ffff087224 */ /* 0x001fe200078e0012 */
[----:B------:R-:W-:Y:S01]  /*0de0*/  MOV R9, R35 ;  /* 0x0000002300097202 */ /* 0x000fe20000000f00 */
[----:B------:R-:W-:Y:S06]  /*0df0*/  @P0 BRA `(.L_x_244) ;  /* 0xfffffffc00ac0947 */ /* 0x000fec000383ffff */
.L_x_243:
[----:B------:R-:W-:Y:S05]  /*0e00*/  BSYNC.RECONVERGENT B1 ;  /* 0x0000000000017941 */ /* 0x000fea0003800200 */
.L_x_240:
[----:B------:R-:W2:Y:S01]  /*0e10*/  LDG.E R8, desc[UR6][R6.64+-0x4] ;  /* 0xfffffc0606087981 */ /* 0x000ea2000c1e1900 */
[----:B------:R-:W-:-:S05]  /*0e20*/  VIADD R0, R0, UR4 ;  /* 0x0000000400007c36 */ /* 0x000fca0008000000 */
[----:B------:R-:W-:Y:S01]  /*0e30*/  ISETP.GE.AND P0, PT, R0, R11, PT ;  /* 0x0000000b0000720c */ /* 0x000fe20003f06270 */
[----:B--2---:R-:W-:-:S05]  /*0e40*/  VIADD R9, R8, 0x1 ;  /* 0x0000000108097836 */ /* 0x004fca0000000000 */
[----:B------:R0:W-:Y:S07]  /*0e50*/  STG.E desc[UR6][R4.64], R9 ;  /* 0x0000000904007986 */ /* 0x0001ee000c101906 */
[----:B------:R-:W-:Y:S05]  /*0e60*/  @!P0 BRA `(.L_x_251) ;  /* 0xfffffff4000c8947 */ /* 0x000fea000383ffff */
[----:B------:R-:W-:Y:S05]  /*0e70*/  EXIT ;  /* 0x000000000000794d */ /* 0x000fea0003800000 */
.L_x_252:
        /* <DEDUP_REMOVED lines=16> */
.L_x_259:


//--------------------- .nv.global.init           --------------------------
	.section	.nv.global.init,"aw",@progbits
	.align	4
.nv.global.init:
	.type		mrg32k3aM1SubSeq,@object
	.size		mrg32k3aM1SubSeq,(mrg32k3aM2SubSeq - mrg32k3aM1SubSeq)
mrg32k3aM1SubSeq:
        /*0000*/ 	.byte	0x0b, 0xcc, 0xee, 0x04, 0x73, 0x29, 0x8b, 0x6f, 0xf6, 0x53, 0x03, 0xf6, 0x23, 0xf6, 0xea, 0xda
        /* <DEDUP_REMOVED lines=125> */
	.type		mrg32k3aM2SubSeq,@object
	.size		mrg32k3aM2SubSeq,(mrg32k3aM1 - mrg32k3aM2SubSeq)
mrg32k3aM2SubSeq:
        /* <DEDUP_REMOVED lines=126> */
	.type		mrg32k3aM1,@object
	.size		mrg32k3aM1,(mrg32k3aM1Seq - mrg32k3aM1)
mrg32k3aM1:
        /* <DEDUP_REMOVED lines=144> */
	.type		mrg32k3aM1Seq,@object
	.size		mrg32k3aM1Seq,(mrg32k3aM2 - mrg32k3aM1Seq)
mrg32k3aM1Seq:
        /* <DEDUP_REMOVED lines=144> */
	.type		mrg32k3aM2,@object
	.size		mrg32k3aM2,(mrg32k3aM2Seq - mrg32k3aM2)
mrg32k3aM2:
        /* <DEDUP_REMOVED lines=144> */
	.type		mrg32k3aM2Seq,@object
	.size		mrg32k3aM2Seq,(precalc_xorwow_matrix - mrg32k3aM2Seq)
mrg32k3aM2Seq:
        /* <DEDUP_REMOVED lines=144> */
	.type		precalc_xorwow_matrix,@object
	.size		precalc_xorwow_matrix,(precalc_xorwow_offset_matrix - precalc_xorwow_matrix)
precalc_xorwow_matrix:
        /* <DEDUP_REMOVED lines=6400> */
	.type		precalc_xorwow_offset_matrix,@object
	.size		precalc_xorwow_offset_matrix,($str$2 - precalc_xorwow_offset_matrix)
precalc_xorwow_offset_matrix:
        /* <DEDUP_REMOVED lines=6400> */
	.type		$str$2,@object
	.size		$str$2,($str$1 - $str$2)
$str$2:
        /*353c0*/ 	.byte	0x0a, 0x00
	.type		$str$1,@object
	.size		$str$1,($str$4 - $str$1)
$str$1:
        /*353c2*/ 	.byte	0x25, 0x69, 0x20, 0x00
	.type		$str$4,@object
	.size		$str$4,($str$3 - $str$4)
$str$4:
        /*353c6*/ 	.byte	0x61, 0x64, 0x64, 0x72, 0x65, 0x73, 0x73, 0x20, 0x25, 0x69, 0x0a, 0x00
	.type		$str$3,@object
	.size		$str$3,($str - $str$3)
$str$3:
        /*353d2*/ 	.byte	0x64, 0x69, 0x6d, 0x65, 0x6e, 0x73, 0x69, 0x6f, 0x6e, 0x20, 0x25, 0x69, 0x0a, 0x00
	.type		$str,@object
	.size		$str,(.L_54 - $str)
$str:
        /*353e0*/ 	.byte	0x69, 0x6e, 0x20, 0x63, 0x6f, 0x6c, 0x6f, 0x72, 0x20, 0x6f, 0x6e, 0x20, 0x76, 0x65, 0x72, 0x74
        /*353f0*/ 	.byte	0x65, 0x78, 0x20, 0x25, 0x69, 0x0a, 0x00
.L_54:


//--------------------- .nv.shared._ZN3cub18CUB_300001_SM_10006detail4scan16DeviceScanKernelINS2_10policy_hubIiiimN4cuda3std3__44plusIvEEE10Policy1000EPiSC_NS0_13ScanTileStateIiLb1EEES9_NS1_10InputValueIiSC_EEmiLb0EiEEvT0_T1_T2_iT3_T4_T5_ --------------------------
	.section	.nv.shared._ZN3cub18CUB_300001_SM_10006detail4scan16DeviceScanKernelINS2_10policy_hubIiiimN4cuda3std3__44plusIvEEE10Policy1000EPiSC_NS0_13ScanTileStateIiLb1EEES9_NS1_10InputValueIiSC_EEmiLb0EiEEvT0_T1_T2_iT3_T4_T5_,"aw",@nobits
	.sectionflags	@""
	.align	16
.nv.shared._ZN3cub18CUB_300001_SM_10006detail4scan16DeviceScanKernelINS2_10policy_hubIiiimN4cuda3std3__44plusIvEEE10Policy1000EPiSC_NS0_13ScanTileStateIiLb1EEES9_NS1_10InputValueIiSC_EEmiLb0EiEEvT0_T1_T2_iT3_T4_T5_:
	.zero		32656


//--------------------- .nv.shared.reserved.0     --------------------------
	.section	.nv.shared.reserved.0,"aw",@nobits
	.weak		__nv_reservedSMEM_offset_0_alias
	.size		__nv_reservedSMEM_offset_0_alias, 0, 64
	.other		__nv_reservedSMEM_offset_0_alias,@"STO_CUDA_RESERVED_SHARED STV_DEFAULT"
__nv_reservedSMEM_offset_0_alias:
	.zero		0
	.zero		64


//--------------------- .nv.global                --------------------------
	.section	.nv.global,"aw",@nobits
.nv.global:
	.type		_ZN34_INTERNAL_fe343f38_4_k_cu_e8d856ea6thrust24THRUST_300001_SM_1000_NS12placeholders2_8E,@object
	.size		_ZN34_INTERNAL_fe343f38_4_k_cu_e8d856ea6thrust24THRUST_300001_SM_1000_NS12placeholders2_8E,(_ZN34_INTERNAL_fe343f38_4_k_cu_e8d856ea4cuda3std3__436_GLOBAL__N__fe343f38_4_k_cu_e8d856ea6ignoreE - _ZN34_INTERNAL_fe343f38_4_k_cu_e8d856ea6thrust24THRUST_300001_SM_1000_NS12placeholders2_8E)
_ZN34_INTERNAL_fe343f38_4_k_cu_e8d856ea6thrust24THRUST_300001_SM_1000_NS12placeholders2_8E:
	.zero		1
	.type		_ZN34_INTERNAL_fe343f38_4_k_cu_e8d856ea4cuda3std3__436_GLOBAL__N__fe343f38_4_k_cu_e8d856ea6ignoreE,@object
	.size		_ZN34_INTERNAL_fe343f38_4_k_cu_e8d856ea4cuda3std3__436_GLOBAL__N__fe343f38_4_k_cu_e8d856ea6ignoreE,(_ZN34_INTERNAL_fe343f38_4_k_cu_e8d856ea4cuda3std6ranges3__45__cpo4dataE - _ZN34_INTERNAL_fe343f38_4_k_cu_e8d856ea4cuda3std3__436_GLOBAL__N__fe343f38_4_k_cu_e8d856ea6ignoreE)
_ZN34_INTERNAL_fe343f38_4_k_cu_e8d856ea4cuda3std3__436_GLOBAL__N__fe343f38_4_k_cu_e8d856ea6ignoreE:
	.zero		1
	.type		_ZN34_INTERNAL_fe343f38_4_k_cu_e8d856ea4cuda3std6ranges3__45__cpo4dataE,@object
	.size		_ZN34_INTERNAL_fe343f38_4_k_cu_e8d856ea4cuda3std6ranges3__45__cpo4dataE,(_ZN34_INTERNAL_fe343f38_4_k_cu_e8d856ea6thrust24THRUST_300001_SM_1000_NS6system3cpp3parE - _ZN34_INTERNAL_fe343f38_4_k_cu_e8d856ea4cuda3std6ranges3__45__cpo4dataE)
_ZN34_INTERNAL_fe343f38_4_k_cu_e8d856ea4cuda3std6ranges3__45__cpo4dataE:
	.zero		1
	.type		_ZN34_INTERNAL_fe343f38_4_k_cu_e8d856ea6thrust24THRUST_300001_SM_1000_NS6system3cpp3parE,@object
	.size		_ZN34_INTERNAL_fe343f38_4_k_cu_e8d856ea6thrust24THRUST_300001_SM_1000_NS6system3cpp3parE,(_ZN34_INTERNAL_fe343f38_4_k_cu_e8d856ea4cuda3std3__45__cpo5beginE - _ZN34_INTERNAL_fe343f38_4_k_cu_e8d856ea6thrust24THRUST_300001_SM_1000_NS6system3cpp3parE)
_ZN34_INTERNAL_fe343f38_4_k_cu_e8d856ea6thrust24THRUST_300001_SM_1000_NS6system3cpp3parE:
	.zero		1
	.type		_ZN34_INTERNAL_fe343f38_4_k_cu_e8d856ea4cuda3std3__45__cpo5beginE,@object
	.size		_ZN34_INTERNAL_fe343f38_4_k_cu_e8d856ea4cuda3std3__45__cpo5beginE,(_ZN34_INTERNAL_fe343f38_4_k_cu_e8d856ea4cuda3std6ranges3__45__cpo5beginE - _ZN34_INTERNAL_fe343f38_4_k_cu_e8d856ea4cuda3std3__45__cpo5beginE)
_ZN34_INTERNAL_fe343f38_4_k_cu_e8d856ea4cuda3std3__45__cpo5beginE:
	.zero		1
	.type		_ZN34_INTERNAL_fe343f38_4_k_cu_e8d856ea4cuda3std6ranges3__45__cpo5beginE,@object
	.size		_ZN34_INTERNAL_fe343f38_4_k_cu_e8d856ea4cuda3std6ranges3__45__cpo5beginE,(_ZN34_INTERNAL_fe343f38_4_k_cu_e8d856ea6thrust24THRUST_300001_SM_1000_NS6deviceE - _ZN34_INTERNAL_fe343f38_4_k_cu_e8d856ea4cuda3std6ranges3__45__cpo5beginE)
_ZN34_INTERNAL_fe343f38_4_k_cu_e8d856ea4cuda3std6ranges3__45__cpo5beginE:
	.zero		1
	.type		_ZN34_INTERNAL_fe343f38_4_k_cu_e8d856ea6thrust24THRUST_300001_SM_1000_NS6deviceE,@object
	.size		_ZN34_INTERNAL_fe343f38_4_k_cu_e8d856ea6thrust24THRUST_300001_SM_1000_NS6deviceE,(_ZN34_INTERNAL_fe343f38_4_k_cu_e8d856ea4cuda3std3__47nulloptE - _ZN34_INTERNAL_fe343f38_4_k_cu_e8d856ea6thrust24THRUST_300001_SM_1000_NS6deviceE)
_ZN34_INTERNAL_fe343f38_4_k_cu_e8d856ea6thrust24THRUST_300001_SM_1000_NS6deviceE:
	.zero		1
	.type		_ZN34_INTERNAL_fe343f38_4_k_cu_e8d856ea4cuda3std3__47nulloptE,@object
	.size		_ZN34_INTERNAL_fe343f38_4_k_cu_e8d856ea4cuda3std3__47nulloptE,(_ZN34_INTERNAL_fe343f38_4_k_cu_e8d856ea4cuda3std6ranges3__45__cpo8distanceE - _ZN34_INTERNAL_fe343f38_4_k_cu_e8d856ea4cuda3std3__47nulloptE)
_ZN34_INTERNAL_fe343f38_4_k_cu_e8d856ea4cuda3std3__47nulloptE:
	.zero		1
	.type		_ZN34_INTERNAL_fe343f38_4_k_cu_e8d856ea4cuda3std6ranges3__45__cpo8distanceE,@object
	.size		_ZN34_INTERNAL_fe343f38_4_k_cu_e8d856ea4cuda3std6ranges3__45__cpo8distanceE,(_ZN34_INTERNAL_fe343f38_4_k_cu_e8d856ea6thrust24THRUST_300001_SM_1000_NS12placeholders2_4E - _ZN34_INTERNAL_fe343f38_4_k_cu_e8d856ea4cuda3std6ranges3__45__cpo8distanceE)
_ZN34_INTERNAL_fe343f38_4_k_cu_e8d856ea4cuda3std6ranges3__45__cpo8distanceE:
	.zero		1
	.type		_ZN34_INTERNAL_fe343f38_4_k_cu_e8d856ea6thrust24THRUST_300001_SM_1000_NS12placeholders2_4E,@object
	.size		_ZN34_INTERNAL_fe343f38_4_k_cu_e8d856ea6thrust24THRUST_300001_SM_1000_NS12placeholders2_4E,(_ZN34_INTERNAL_fe343f38_4_k_cu_e8d856ea4cuda3std3__45__cpo6rbeginE - _ZN34_INTERNAL_fe343f38_4_k_cu_e8d856ea6thrust24THRUST_300001_SM_1000_NS12placeholders2_4E)
_ZN34_INTERNAL_fe343f38_4_k_cu_e8d856ea6thrust24THRUST_300001_SM_1000_NS12placeholders2_4E:
	.zero		1
	.type		_ZN34_INTERNAL_fe343f38_4_k_cu_e8d856ea4cuda3std3__45__cpo6rbeginE,@object
	.size		_ZN34_INTERNAL_fe343f38_4_k_cu_e8d856ea4cuda3std3__45__cpo6rbeginE,(_ZN34_INTERNAL_fe343f38_4_k_cu_e8d856ea4cuda3std6ranges3__45__cpo7advanceE - _ZN34_INTERNAL_fe343f38_4_k_cu_e8d856ea4cuda3std3__45__cpo6rbeginE)
_ZN34_INTERNAL_fe343f38_4_k_cu_e8d856ea4cuda3std3__45__cpo6rbeginE:
	.zero		1
	.type		_ZN34_INTERNAL_fe343f38_4_k_cu_e8d856ea4cuda3std6ranges3__45__cpo7advanceE,@object
	.size		_ZN34_INTERNAL_fe343f38_4_k_cu_e8d856ea4cuda3std6ranges3__45__cpo7advanceE,(_ZN34_INTERNAL_fe343f38_4_k_cu_e8d856ea6thrust24THRUST_300001_SM_1000_NS12placeholders3_10E - _ZN34_INTERNAL_fe343f38_4_k_cu_e8d856ea4cuda3std6ranges3__45__cpo7advanceE)
_ZN34_INTERNAL_fe343f38_4_k_cu_e8d856ea4cuda3std6ranges3__45__cpo7advanceE:
	.zero		1
	.type		_ZN34_INTERNAL_fe343f38_4_k_cu_e8d856ea6thrust24THRUST_300001_SM_1000_NS12placeholders3_10E,@object
	.size		_ZN34_INTERNAL_fe343f38_4_k_cu_e8d856ea6thrust24THRUST_300001_SM_1000_NS12placeholders3_10E,(_ZN34_INTERNAL_fe343f38_4_k_cu_e8d856ea4cuda3std3__48in_placeE - _ZN34_INTERNAL_fe343f38_4_k_cu_e8d856ea6thrust24THRUST_300001_SM_1000_NS12placeholders3_10E)
_ZN34_INTERNAL_fe343f38_4_k_cu_e8d856ea6thrust24THRUST_300001_SM_1000_NS12placeholders3_10E:
	.zero		1
	.type		_ZN34_INTERNAL_fe343f38_4_k_cu_e8d856ea4cuda3std3__48in_placeE,@object
	.size		_ZN34_INTERNAL_fe343f38_4_k_cu_e8d856ea4cuda3std3__48in_placeE,(_ZN34_INTERNAL_fe343f38_4_k_cu_e8d856ea4cuda3std6ranges3__45__cpo4sizeE - _ZN34_INTERNAL_fe343f38_4_k_cu_e8d856ea4cuda3std3__48in_placeE)
_ZN34_INTERNAL_fe343f38_4_k_cu_e8d856ea4cuda3std3__48in_placeE:
	.zero		1
	.type		_ZN34_INTERNAL_fe343f38_4_k_cu_e8d856ea4cuda3std6ranges3__45__cpo4sizeE,@object
	.size		_ZN34_INTERNAL_fe343f38_4_k_cu_e8d856ea4cuda3std6ranges3__45__cpo4sizeE,(_ZN34_INTERNAL_fe343f38_4_k_cu_e8d856ea6thrust24THRUST_300001_SM_1000_NS12placeholders2_2E - _ZN34_INTERNAL_fe343f38_4_k_cu_e8d856ea4cuda3std6ranges3__45__cpo4sizeE)
_ZN34_INTERNAL_fe343f38_4_k_cu_e8d856ea4cuda3std6ranges3__45__cpo4sizeE:
	.zero		1
	.type		_ZN34_INTERNAL_fe343f38_4_k_cu_e8d856ea6thrust24THRUST_300001_SM_1000_NS12placeholders2_2E,@object
	.size		_ZN34_INTERNAL_fe343f38_4_k_cu_e8d856ea6thrust24THRUST_300001_SM_1000_NS12placeholders2_2E,(_ZN34_INTERNAL_fe343f38_4_k_cu_e8d856ea4cuda3std3__45__cpo6cbeginE - _ZN34_INTERNAL_fe343f38_4_k_cu_e8d856ea6thrust24THRUST_300001_SM_1000_NS12placeholders2_2E)
_ZN34_INTERNAL_fe343f38_4_k_cu_e8d856ea6thrust24THRUST_300001_SM_1000_NS12placeholders2_2E:
	.zero		1
	.type		_ZN34_INTERNAL_fe343f38_4_k_cu_e8d856ea4cuda3std3__45__cpo6cbeginE,@object
	.size		_ZN34_INTERNAL_fe343f38_4_k_cu_e8d856ea4cuda3std3__45__cpo6cbeginE,(_ZN34_INTERNAL_fe343f38_4_k_cu_e8d856ea4cuda3std6ranges3__45__cpo6cbeginE - _ZN34_INTERNAL_fe343f38_4_k_cu_e8d856ea4cuda3std3__45__cpo6cbeginE)
_ZN34_INTERNAL_fe343f38_4_k_cu_e8d856ea4cuda3std3__45__cpo6cbeginE:
	.zero		1
	.type		_ZN34_INTERNAL_fe343f38_4_k_cu_e8d856ea4cuda3std6ranges3__45__cpo6cbeginE,@object
	.size		_ZN34_INTERNAL_fe343f38_4_k_cu_e8d856ea4cuda3std6ranges3__45__cpo6cbeginE,(_ZN34_INTERNAL_fe343f38_4_k_cu_e8d856ea6thrust24THRUST_300001_SM_1000_NS12placeholders2_6E - _ZN34_INTERNAL_fe343f38_4_k_cu_e8d856ea4cuda3std6ranges3__45__cpo6cbeginE)
_ZN34_INTERNAL_fe343f38_4_k_cu_e8d856ea4cuda3std6ranges3__45__cpo6cbeginE:
	.zero		1
	.type		_ZN34_INTERNAL_fe343f38_4_k_cu_e8d856ea6thrust24THRUST_300001_SM_1000_NS12placeholders2_6E,@object
	.size		_ZN34_INTERNAL_fe343f38_4_k_cu_e8d856ea6thrust24THRUST_300001_SM_1000_NS12placeholders2_6E,(_ZN34_INTERNAL_fe343f38_4_k_cu_e8d856ea4cuda3std3__45__cpo7crbeginE - _ZN34_INTERNAL_fe343f38_4_k_cu_e8d856ea6thrust24THRUST_300001_SM_1000_NS12placeholders2_6E)
_ZN34_INTERNAL_fe343f38_4_k_cu_e8d856ea6thrust24THRUST_300001_SM_1000_NS12placeholders2_6E:
	.zero		1
	.type		_ZN34_INTERNAL_fe343f38_4_k_cu_e8d856ea4cuda3std3__45__cpo7crbeginE,@object
	.size		_ZN34_INTERNAL_fe343f38_4_k_cu_e8d856ea4cuda3std3__45__cpo7crbeginE,(_ZN34_INTERNAL_fe343f38_4_k_cu_e8d856ea4cuda3std6ranges3__45__cpo4nextE - _ZN34_INTERNAL_fe343f38_4_k_cu_e8d856ea4cuda3std3__45__cpo7crbeginE)
_ZN34_INTERNAL_fe343f38_4_k_cu_e8d856ea4cuda3std3__45__cpo7crbeginE:
	.zero		1
	.type		_ZN34_INTERNAL_fe343f38_4_k_cu_e8d856ea4cuda3std6ranges3__45__cpo4nextE,@object
	.size		_ZN34_INTERNAL_fe343f38_4_k_cu_e8d856ea4cuda3std6ranges3__45__cpo4nextE,(_ZN34_INTERNAL_fe343f38_4_k_cu_e8d856ea4cuda3std6ranges3__45__cpo4swapE - _ZN34_INTERNAL_fe343f38_4_k_cu_e8d856ea4cuda3std6ranges3__45__cpo4nextE)
_ZN34_INTERNAL_fe343f38_4_k_cu_e8d856ea4cuda3std6ranges3__45__cpo4nextE:
	.zero		1
	.type		_ZN34_INTERNAL_fe343f38_4_k_cu_e8d856ea4cuda3std6ranges3__45__cpo4swapE,@object
	.size		_ZN34_INTERNAL_fe343f38_4_k_cu_e8d856ea4cuda3std6ranges3__45__cpo4swapE,(_ZN34_INTERNAL_fe343f38_4_k_cu_e8d856ea6thrust24THRUST_300001_SM_1000_NS8cuda_cub10par_nosyncE - _ZN34_INTERNAL_fe343f38_4_k_cu_e8d856ea4cuda3std6ranges3__45__cpo4swapE)
_ZN34_INTERNAL_fe343f38_4_k_cu_e8d856ea4cuda3std6ranges3__45__cpo4swapE:
	.zero		1
	.type		_ZN34_INTERNAL_fe343f38_4_k_cu_e8d856ea6thrust24THRUST_300001_SM_1000_NS8cuda_cub10par_nosyncE,@object
	.size		_ZN34_INTERNAL_fe343f38_4_k_cu_e8d856ea6thrust24THRUST_300001_SM_1000_NS8cuda_cub10par_nosyncE,(_ZN34_INTERNAL_fe343f38_4_k_cu_e8d856ea6thrust24THRUST_300001_SM_1000_NS3seqE - _ZN34_INTERNAL_fe343f38_4_k_cu_e8d856ea6thrust24THRUST_300001_SM_1000_NS8cuda_cub10par_nosyncE)
_ZN34_INTERNAL_fe343f38_4_k_cu_e8d856ea6thrust24THRUST_300001_SM_1000_NS8cuda_cub10par_nosyncE:
	.zero		1
	.type		_ZN34_INTERNAL_fe343f38_4_k_cu_e8d856ea6thrust24THRUST_300001_SM_1000_NS3seqE,@object
	.size		_ZN34_INTERNAL_fe343f38_4_k_cu_e8d856ea6thrust24THRUST_300001_SM_1000_NS3seqE,(_ZN34_INTERNAL_fe343f38_4_k_cu_e8d856ea4cuda3std3__420unreachable_sentinelE - _ZN34_INTERNAL_fe343f38_4_k_cu_e8d856ea6thrust24THRUST_300001_SM_1000_NS3seqE)
_ZN34_INTERNAL_fe343f38_4_k_cu_e8d856ea6thrust24THRUST_300001_SM_1000_NS3seqE:
	.zero		1
	.type		_ZN34_INTERNAL_fe343f38_4_k_cu_e8d856ea4cuda3std3__420unreachable_sentinelE,@object
	.size		_ZN34_INTERNAL_fe343f38_4_k_cu_e8d856ea4cuda3std3__420unreachable_sentinelE,(_ZN34_INTERNAL_fe343f38_4_k_cu_e8d856ea4cuda3std6ranges3__45__cpo5ssizeE - _ZN34_INTERNAL_fe343f38_4_k_cu_e8d856ea4cuda3std3__420unreachable_sentinelE)
_ZN34_INTERNAL_fe343f38_4_k_cu_e8d856ea4cuda3std3__420unreachable_sentinelE:
	.zero		1
	.type		_ZN34_INTERNAL_fe343f38_4_k_cu_e8d856ea4cuda3std6ranges3__45__cpo5ssizeE,@object
	.size		_ZN34_INTERNAL_fe343f38_4_k_cu_e8d856ea4cuda3std6ranges3__45__cpo5ssizeE,(_ZN34_INTERNAL_fe343f38_4_k_cu_e8d856ea6thrust24THRUST_300001_SM_1000_NS12placeholders2_3E - _ZN34_INTERNAL_fe343f38_4_k_cu_e8d856ea4cuda3std6ranges3__45__cpo5ssizeE)
_ZN34_INTERNAL_fe343f38_4_k_cu_e8d856ea4cuda3std6ranges3__45__cpo5ssizeE:
	.zero		1
	.type		_ZN34_INTERNAL_fe343f38_4_k_cu_e8d856ea6thrust24THRUST_300001_SM_1000_NS12placeholders2_3E,@object
	.size		_ZN34_INTERNAL_fe343f38_4_k_cu_e8d856ea6thrust24THRUST_300001_SM_1000_NS12placeholders2_3E,(_ZN34_INTERNAL_fe343f38_4_k_cu_e8d856ea4cuda3std3__45__cpo4cendE - _ZN34_INTERNAL_fe343f38_4_k_cu_e8d856ea6thrust24THRUST_300001_SM_1000_NS12placeholders2_3E)
_ZN34_INTERNAL_fe343f38_4_k_cu_e8d856ea6thrust24THRUST_300001_SM_1000_NS12placeholders2_3E:
	.zero		1
	.type		_ZN34_INTERNAL_fe343f38_4_k_cu_e8d856ea4cuda3std3__45__cpo4cendE,@object
	.size		_ZN34_INTERNAL_fe343f38_4_k_cu_e8d856ea4cuda3std3__45__cpo4cendE,(_ZN34_INTERNAL_fe343f38_4_k_cu_e8d856ea4cuda3std6ranges3__45__cpo4cendE - _ZN34_INTERNAL_fe343f38_4_k_cu_e8d856ea4cuda3std3__45__cpo4cendE)
_ZN34_INTERNAL_fe343f38_4_k_cu_e8d856ea4cuda3std3__45__cpo4cendE:
	.zero		1
	.type		_ZN34_INTERNAL_fe343f38_4_k_cu_e8d856ea4cuda3std6ranges3__45__cpo4cendE,@object
	.size		_ZN34_INTERNAL_fe343f38_4_k_cu_e8d856ea4cuda3std6ranges3__45__cpo4cendE,(_ZN34_INTERNAL_fe343f38_4_k_cu_e8d856ea6thrust24THRUST_300001_SM_1000_NS12placeholders2_7E - _ZN34_INTERNAL_fe343f38_4_k_cu_e8d856ea4cuda3std6ranges3__45__cpo4cendE)
_ZN34_INTERNAL_fe343f38_4_k_cu_e8d856ea4cuda3std6ranges3__45__cpo4cendE:
	.zero		1
	.type		_ZN34_INTERNAL_fe343f38_4_k_cu_e8d856ea6thrust24THRUST_300001_SM_1000_NS12placeholders2_7E,@object
	.size		_ZN34_INTERNAL_fe343f38_4_k_cu_e8d856ea6thrust24THRUST_300001_SM_1000_NS12placeholders2_7E,(_ZN34_INTERNAL_fe343f38_4_k_cu_e8d856ea4cuda3std3__45__cpo5crendE - _ZN34_INTERNAL_fe343f38_4_k_cu_e8d856ea6thrust24THRUST_300001_SM_1000_NS12placeholders2_7E)
_ZN34_INTERNAL_fe343f38_4_k_cu_e8d856ea6thrust24THRUST_300001_SM_1000_NS12placeholders2_7E:
	.zero		1
	.type		_ZN34_INTERNAL_fe343f38_4_k_cu_e8d856ea4cuda3std3__45__cpo5crendE,@object
	.size		_ZN34_INTERNAL_fe343f38_4_k_cu_e8d856ea4cuda3std3__45__cpo5crendE,(_ZN34_INTERNAL_fe343f38_4_k_cu_e8d856ea4cuda3std6ranges3__45__cpo4prevE - _ZN34_INTERNAL_fe343f38_4_k_cu_e8d856ea4cuda3std3__45__cpo5crendE)
_ZN34_INTERNAL_fe343f38_4_k_cu_e8d856ea4cuda3std3__45__cpo5crendE:
	.zero		1
	.type		_ZN34_INTERNAL_fe343f38_4_k_cu_e8d856ea4cuda3std6ranges3__45__cpo4prevE,@object
	.size		_ZN34_INTERNAL_fe343f38_4_k_cu_e8d856ea4cuda3std6ranges3__45__cpo4prevE,(_ZN34_INTERNAL_fe343f38_4_k_cu_e8d856ea4cuda3std6ranges3__45__cpo9iter_moveE - _ZN34_INTERNAL_fe343f38_4_k_cu_e8d856ea4cuda3std6ranges3__45__cpo4prevE)
_ZN34_INTERNAL_fe343f38_4_k_cu_e8d856ea4cuda3std6ranges3__45__cpo4prevE:
	.zero		1
	.type		_ZN34_INTERNAL_fe343f38_4_k_cu_e8d856ea4cuda3std6ranges3__45__cpo9iter_moveE,@object
	.size		_ZN34_INTERNAL_fe343f38_4_k_cu_e8d856ea4cuda3std6ranges3__45__cpo9iter_moveE,(_ZN34_INTERNAL_fe343f38_4_k_cu_e8d856ea6thrust24THRUST_300001_SM_1000_NS6system6detail10sequential3seqE - _ZN34_INTERNAL_fe343f38_4_k_cu_e8d856ea4cuda3std6ranges3__45__cpo9iter_moveE)
_ZN34_INTERNAL_fe343f38_4_k_cu_e8d856ea4cuda3std6ranges3__45__cpo9iter_moveE:
	.zero		1
	.type		_ZN34_INTERNAL_fe343f38_4_k_cu_e8d856ea6thrust24THRUST_300001_SM_1000_NS6system6detail10sequential3seqE,@object
	.size		_ZN34_INTERNAL_fe343f38_4_k_cu_e8d856ea6thrust24THRUST_300001_SM_1000_NS6system6detail10sequential3seqE,(_ZN34_INTERNAL_fe343f38_4_k_cu_e8d856ea6thrust24THRUST_300001_SM_1000_NS12placeholders2_9E - _ZN34_INTERNAL_fe343f38_4_k_cu_e8d856ea6thrust24THRUST_300001_SM_1000_NS6system6detail10sequential3seqE)
_ZN34_INTERNAL_fe343f38_4_k_cu_e8d856ea6thrust24THRUST_300001_SM_1000_NS6system6detail10sequential3seqE:
	.zero		1
	.type		_ZN34_INTERNAL_fe343f38_4_k_cu_e8d856ea6thrust24THRUST_300001_SM_1000_NS12placeholders2_9E,@object
	.size		_ZN34_INTERNAL_fe343f38_4_k_cu_e8d856ea6thrust24THRUST_300001_SM_1000_NS12placeholders2_9E,(_ZN34_INTERNAL_fe343f38_4_k_cu_e8d856ea4cuda3std3__419piecewise_constructE - _ZN34_INTERNAL_fe343f38_4_k_cu_e8d856ea6thrust24THRUST_300001_SM_1000_NS12placeholders2_9E)
_ZN34_INTERNAL_fe343f38_4_k_cu_e8d856ea6thrust24THRUST_300001_SM_1000_NS12placeholders2_9E:
	.zero		1
	.type		_ZN34_INTERNAL_fe343f38_4_k_cu_e8d856ea4cuda3std3__419piecewise_constructE,@object
	.size		_ZN34_INTERNAL_fe343f38_4_k_cu_e8d856ea4cuda3std3__419piecewise_constructE,(_ZN34_INTERNAL_fe343f38_4_k_cu_e8d856ea4cuda3std6ranges3__45__cpo5cdataE - _ZN34_INTERNAL_fe343f38_4_k_cu_e8d856ea4cuda3std3__419piecewise_constructE)
_ZN34_INTERNAL_fe343f38_4_k_cu_e8d856ea4cuda3std3__419piecewise_constructE:
	.zero		1
	.type		_ZN34_INTERNAL_fe343f38_4_k_cu_e8d856ea4cuda3std6ranges3__45__cpo5cdataE,@object
	.size		_ZN34_INTERNAL_fe343f38_4_k_cu_e8d856ea4cuda3std6ranges3__45__cpo5cdataE,(_ZN34_INTERNAL_fe343f38_4_k_cu_e8d856ea6thrust24THRUST_300001_SM_1000_NS12placeholders2_1E - _ZN34_INTERNAL_fe343f38_4_k_cu_e8d856ea4cuda3std6ranges3__45__cpo5cdataE)
_ZN34_INTERNAL_fe343f38_4_k_cu_e8d856ea4cuda3std6ranges3__45__cpo5cdataE:
	.zero		1
	.type		_ZN34_INTERNAL_fe343f38_4_k_cu_e8d856ea6thrust24THRUST_300001_SM_1000_NS12placeholders2_1E,@object
	.size		_ZN34_INTERNAL_fe343f38_4_k_cu_e8d856ea6thrust24THRUST_300001_SM_1000_NS12placeholders2_1E,(_ZN34_INTERNAL_fe343f38_4_k_cu_e8d856ea4cuda3std3__45__cpo3endE - _ZN34_INTERNAL_fe343f38_4_k_cu_e8d856ea6thrust24THRUST_300001_SM_1000_NS12placeholders2_1E)
_ZN34_INTERNAL_fe343f38_4_k_cu_e8d856ea6thrust24THRUST_300001_SM_1000_NS12placeholders2_1E:
	.zero		1
	.type		_ZN34_INTERNAL_fe343f38_4_k_cu_e8d856ea4cuda3std3__45__cpo3endE,@object
	.size		_ZN34_INTERNAL_fe343f38_4_k_cu_e8d856ea4cuda3std3__45__cpo3endE,(_ZN34_INTERNAL_fe343f38_4_k_cu_e8d856ea4cuda3std6ranges3__45__cpo3endE - _ZN34_INTERNAL_fe343f38_4_k_cu_e8d856ea4cuda3std3__45__cpo3endE)
_ZN34_INTERNAL_fe343f38_4_k_cu_e8d856ea4cuda3std3__45__cpo3endE:
	.zero		1
	.type		_ZN34_INTERNAL_fe343f38_4_k_cu_e8d856ea4cuda3std6ranges3__45__cpo3endE,@object
	.size		_ZN34_INTERNAL_fe343f38_4_k_cu_e8d856ea4cuda3std6ranges3__45__cpo3endE,(_ZN34_INTERNAL_fe343f38_4_k_cu_e8d856ea6thrust24THRUST_300001_SM_1000_NS12placeholders2_5E - _ZN34_INTERNAL_fe343f38_4_k_cu_e8d856ea4cuda3std6ranges3__45__cpo3endE)
_ZN34_INTERNAL_fe343f38_4_k_cu_e8d856ea4cuda3std6ranges3__45__cpo3endE:
	.zero		1
	.type		_ZN34_INTERNAL_fe343f38_4_k_cu_e8d856ea6thrust24THRUST_300001_SM_1000_NS12placeholders2_5E,@object
	.size		_ZN34_INTERNAL_fe343f38_4_k_cu_e8d856ea6thrust24THRUST_300001_SM_1000_NS12placeholders2_5E,(_ZN34_INTERNAL_fe343f38_4_k_cu_e8d856ea4cuda3std3__45__cpo4rendE - _ZN34_INTERNAL_fe343f38_4_k_cu_e8d856ea6thrust24THRUST_300001_SM_1000_NS12placeholders2_5E)
_ZN34_INTERNAL_fe343f38_4_k_cu_e8d856ea6thrust24THRUST_300001_SM_1000_NS12placeholders2_5E:
	.zero		1
	.type		_ZN34_INTERNAL_fe343f38_4_k_cu_e8d856ea4cuda3std3__45__cpo4rendE,@object
	.size		_ZN34_INTERNAL_fe343f38_4_k_cu_e8d856ea4cuda3std3__45__cpo4rendE,(_ZN34_INTERNAL_fe343f38_4_k_cu_e8d856ea4cuda3std6ranges3__45__cpo9iter_swapE - _ZN34_INTERNAL_fe343f38_4_k_cu_e8d856ea4cuda3std3__45__cpo4rendE)
_ZN34_INTERNAL_fe343f38_4_k_cu_e8d856ea4cuda3std3__45__cpo4rendE:
	.zero		1
	.type		_ZN34_INTERNAL_fe343f38_4_k_cu_e8d856ea4cuda3std6ranges3__45__cpo9iter_swapE,@object
	.size		_ZN34_INTERNAL_fe343f38_4_k_cu_e8d856ea4cuda3std6ranges3__45__cpo9iter_swapE,(_ZN34_INTERNAL_fe343f38_4_k_cu_e8d856ea4cuda3std3__48unexpectE - _ZN34_INTERNAL_fe343f38_4_k_cu_e8d856ea4cuda3std6ranges3__45__cpo9iter_swapE)
_ZN34_INTERNAL_fe343f38_4_k_cu_e8d856ea4cuda3std6ranges3__45__cpo9iter_swapE:
	.zero		1
	.type		_ZN34_INTERNAL_fe343f38_4_k_cu_e8d856ea4cuda3std3__48unexpectE,@object
	.size		_ZN34_INTERNAL_fe343f38_4_k_cu_e8d856ea4cuda3std3__48unexpectE,(_ZN34_INTERNAL_fe343f38_4_k_cu_e8d856ea6thrust24THRUST_300001_SM_1000_NS8cuda_cub3parE - _ZN34_INTERNAL_fe343f38_4_k_cu_e8d856ea4cuda3std3__48unexpectE)
_ZN34_INTERNAL_fe343f38_4_k_cu_e8d856ea4cuda3std3__48unexpectE:
	.zero		1
	.type		_ZN34_INTERNAL_fe343f38_4_k_cu_e8d856ea6thrust24THRUST_300001_SM_1000_NS8cuda_cub3parE,@object
	.size		_ZN34_INTERNAL_fe343f38_4_k_cu_e8d856ea6thrust24THRUST_300001_SM_1000_NS8cuda_cub3parE,(.L_38 - _ZN34_INTERNAL_fe343f38_4_k_cu_e8d856ea6thrust24THRUST_300001_SM_1000_NS8cuda_cub3parE)
_ZN34_INTERNAL_fe343f38_4_k_cu_e8d856ea6thrust24THRUST_300001_SM_1000_NS8cuda_cub3parE:
	.zero		1
.L_38:


//--------------------- .nv.shared._ZN3cub18CUB_300001_SM_10006detail4scan16DeviceScanKernelINS2_10policy_hubIiiijN4cuda3std3__44plusIvEEE10Policy1000EPiSC_NS0_13ScanTileStateIiLb1EEES9_NS1_10InputValueIiSC_EEjiLb0EiEEvT0_T1_T2_iT3_T4_T5_ --------------------------
	.section	.nv.shared._ZN3cub18CUB_300001_SM_10006detail4scan16DeviceScanKernelINS2_10policy_hubIiiijN4cuda3std3__44plusIvEEE10Policy1000EPiSC_NS0_13ScanTileStateIiLb1EEES9_NS1_10InputValueIiSC_EEjiLb0EiEEvT0_T1_T2_iT3_T4_T5_,"aw",@nobits
	.sectionflags	@""
	.align	16
.nv.shared._ZN3cub18CUB_300001_SM_10006detail4scan16DeviceScanKernelINS2_10policy_hubIiiijN4cuda3std3__44plusIvEEE10Policy1000EPiSC_NS0_13ScanTileStateIiLb1EEES9_NS1_10InputValueIiSC_EEjiLb0EiEEvT0_T1_T2_iT3_T4_T5_:
	.zero		34832


//--------------------- .nv.shared._ZN3cub18CUB_300001_SM_10006detail4scan20DeviceScanInitKernelINS0_13ScanTileStateIiLb1EEEEEvT_i --------------------------
	.section	.nv.shared._ZN3cub18CUB_300001_SM_10006detail4scan20DeviceScanInitKernelINS0_13ScanTileStateIiLb1EEEEEvT_i,"aw",@nobits
	.sectionflags	@""
	.align	16
	.zero		1024


//--------------------- .nv.shared._ZN3cub18CUB_300001_SM_10006detail11EmptyKernelIvEEvv --------------------------
	.section	.nv.shared._ZN3cub18CUB_300001_SM_10006detail11EmptyKernelIvEEvv,"aw",@nobits
	.sectionflags	@""
	.align	16
	.zero		1024


//--------------------- .nv.shared._Z24RandomizedParallelGreedyPiS_S_S_iiS_ --------------------------
	.section	.nv.shared._Z24RandomizedParallelGreedyPiS_S_S_iiS_,"aw",@nobits
	.sectionflags	@""
	.align	16
	.zero		1024


//--------------------- .nv.shared._Z20PermutationGeneratoriPiii --------------------------
	.section	.nv.shared._Z20PermutationGeneratoriPiii,"aw",@nobits
	.sectionflags	@""
	.align	16
	.zero		1024


//--------------------- .nv.shared._Z14ParallelThrustPiS_i --------------------------
	.section	.nv.shared._Z14ParallelThrustPiS_i,"aw",@nobits
	.sectionflags	@""
	.align	16
	.zero		1024


//--------------------- .nv.constant0._ZN3cub18CUB_300001_SM_10006detail4scan16DeviceScanKernelINS2_10policy_hubIiiimN4cuda3std3__44plusIvEEE10Policy1000EPiSC_NS0_13ScanTileStateIiLb1EEES9_NS1_10InputValueIiSC_EEmiLb0EiEEvT0_T1_T2_iT3_T4_T5_ --------------------------
	.section	.nv.constant0._ZN3cub18CUB_300001_SM_10006detail4scan16DeviceScanKernelINS2_10policy_hubIiiimN4cuda3std3__44plusIvEEE10Policy1000EPiSC_NS0_13ScanTileStateIiLb1EEES9_NS1_10InputValueIiSC_EEmiLb0EiEEvT0_T1_T2_iT3_T4_T5_,"a",@progbits
	.sectionflags	@""
	.align	4
.nv.constant0._ZN3cub18CUB_300001_SM_10006detail4scan16DeviceScanKernelINS2_10policy_hubIiiimN4cuda3std3__44plusIvEEE10Policy1000EPiSC_NS0_13ScanTileStateIiLb1EEES9_NS1_10InputValueIiSC_EEmiLb0EiEEvT0_T1_T2_iT3_T4_T5_:
	.zero		952


//--------------------- .nv.constant0._ZN3cub18CUB_300001_SM_10006detail4scan16DeviceScanKernelINS2_10policy_hubIiiijN4cuda3std3__44plusIvEEE10Policy1000EPiSC_NS0_13ScanTileStateIiLb1EEES9_NS1_10InputValueIiSC_EEjiLb0EiEEvT0_T1_T2_iT3_T4_T5_ --------------------------
	.section	.nv.constant0._ZN3cub18CUB_300001_SM_10006detail4scan16DeviceScanKernelINS2_10policy_hubIiiijN4cuda3std3__44plusIvEEE10Policy1000EPiSC_NS0_13ScanTileStateIiLb1EEES9_NS1_10InputValueIiSC_EEjiLb0EiEEvT0_T1_T2_iT3_T4_T5_,"a",@progbits
	.sectionflags	@""
	.align	4
.nv.constant0._ZN3cub18CUB_300001_SM_10006detail4scan16DeviceScanKernelINS2_10policy_hubIiiijN4cuda3std3__44plusIvEEE10Policy1000EPiSC_NS0_13ScanTileStateIiLb1EEES9_NS1_10InputValueIiSC_EEjiLb0EiEEvT0_T1_T2_iT3_T4_T5_:
	.zero		948


//--------------------- .nv.constant0._ZN3cub18CUB_300001_SM_10006detail4scan20DeviceScanInitKernelINS0_13ScanTileStateIiLb1EEEEEvT_i --------------------------
	.section	.nv.constant0._ZN3cub18CUB_300001_SM_10006detail4scan20DeviceScanInitKernelINS0_13ScanTileStateIiLb1EEEEEvT_i,"a",@progbits
	.sectionflags	@""
	.align	4
.nv.constant0._ZN3cub18CUB_300001_SM_10006detail4scan20DeviceScanInitKernelINS0_13ScanTileStateIiLb1EEEEEvT_i:
	.zero		908


//--------------------- .nv.constant0._ZN3cub18CUB_300001_SM_10006detail11EmptyKernelIvEEvv --------------------------
	.section	.nv.constant0._ZN3cub18CUB_300001_SM_10006detail11EmptyKernelIvEEvv,"a",@progbits
	.sectionflags	@""
	.align	4
.nv.constant0._ZN3cub18CUB_300001_SM_10006detail11EmptyKernelIvEEvv:
	.zero		896


//--------------------- .nv.constant0._Z24RandomizedParallelGreedyPiS_S_S_iiS_ --------------------------
	.section	.nv.constant0._Z24RandomizedParallelGreedyPiS_S_S_iiS_,"a",@progbits
	.sectionflags	@""
	.align	4
.nv.constant0._Z24RandomizedParallelGreedyPiS_S_S_iiS_:
	.zero		944


//--------------------- .nv.constant0._Z20PermutationGeneratoriPiii --------------------------
	.section	.nv.constant0._Z20PermutationGeneratoriPiii,"a",@progbits
	.sectionflags	@""
	.align	4
.nv.constant0._Z20PermutationGeneratoriPiii:
	.zero		920


//--------------------- .nv.constant0._Z14ParallelThrustPiS_i --------------------------
	.section	.nv.constant0._Z14ParallelThrustPiS_i,"a",@progbits
	.sectionflags	@""
	.align	4
.nv.constant0._Z14ParallelThrustPiS_i:
	.zero		916


//--------------------- SYMBOLS --------------------------

	.type		.nv.reservedSmem.offset0,@object
	.size		.nv.reservedSmem.offset0,0x4
	.type		.nv.reservedSmem.cap,@object
	.size		.nv.reservedSmem.cap,0x4
	.type		vprintf,@function
